	.target	sm_90a

	.elftype	@"ET_EXEC"


//--------------------- .note.nv.tkinfo           --------------------------
	.section	.note.nv.tkinfo,"",@"SHT_NOTE"
	.sectionflags	@"SHF_NOTE_NV_TKINFO"
	.tkinfo
        /*0018*/ 	.word	0x00000002
        /*0030*/ 	.string	""
        /*0030*/ 	.string	"ptxas"
        /*0030*/ 	.string	"Cuda compilation tools, release 13.0, V13.0.88"
        /*0030*/ 	.string	"Build cuda_13.0.r13.0/compiler.36424714_0"
        /*0030*/ 	.string	"-v  -suppress-debug-info  -lineinfo  -arch sm_90a "



//--------------------- .note.nv.cuinfo           --------------------------
	.section	.note.nv.cuinfo,"",@"SHT_NOTE"
	.sectionflags	@"SHF_NOTE_NV_CUINFO"
        /*0018*/ 	.short	0x0002
        /*001a*/ 	.short	0x005a
        /*001c*/ 	.short	0x0082
	.zero		2


//--------------------- .nv.info                  --------------------------
	.section	.nv.info,"",@"SHT_CUDA_INFO"
	.align	4


	//----- nvinfo : EIATTR_REGCOUNT
	.align		4
        /*0000*/ 	.byte	0x04, 0x2f
        /*0002*/ 	.short	(.L_1 - .L_0)
	.align		4
.L_0:
        /*0004*/ 	.word	index@(matmul_kernel)
        /*0008*/ 	.word	0x000000ff


	//----- nvinfo : EIATTR_FRAME_SIZE
	.align		4
.L_1:
        /*000c*/ 	.byte	0x04, 0x11
        /*000e*/ 	.short	(.L_3 - .L_2)
	.align		4
.L_2:
        /*0010*/ 	.word	index@(matmul_kernel)
        /*0014*/ 	.word	0x00006a70


	//----- nvinfo : EIATTR_MIN_STACK_SIZE
	.align		4
.L_3:
        /*0018*/ 	.byte	0x04, 0x12
        /*001a*/ 	.short	(.L_5 - .L_4)
	.align		4
.L_4:
        /*001c*/ 	.word	index@(matmul_kernel)
        /*0020*/ 	.word	0x00006a70
.L_5:


//--------------------- .nv.compat                --------------------------
	.section	.nv.compat,"",@"SHT_CUDA_COMPAT_INFO"
	.align	4
        /*0000*/ 	.byte	0x02, 0x09, 0x01, 0x00, 0x02, 0x02, 0x01, 0x00, 0x02, 0x05, 0x05, 0x00, 0x03, 0x07, 0x01, 0x01
        /*0010*/ 	.byte	0x02, 0x03, 0x00, 0x00, 0x02, 0x06, 0x01, 0x00, 0x04, 0x0b, 0x08, 0x00, 0x00, 0x00, 0x00, 0x00
        /*0020*/ 	.byte	0x00, 0x00, 0x00, 0x00


//--------------------- .nv.info.matmul_kernel    --------------------------
	.section	.nv.info.matmul_kernel,"",@"SHT_CUDA_INFO"
	.sectionflags	@""
	.align	4


	//----- nvinfo : EIATTR_CUDA_API_VERSION
	.align		4
        /*0000*/ 	.byte	0x04, 0x37
        /*0002*/ 	.short	(.L_7 - .L_6)
.L_6:
        /*0004*/ 	.word	0x00000082


	//----- nvinfo : EIATTR_KPARAM_INFO
	.align		4
.L_7:
        /*0008*/ 	.byte	0x04, 0x17
        /*000a*/ 	.short	(.L_9 - .L_8)
.L_8:
        /*000c*/ 	.word	0x00000000
        /*0010*/ 	.short	0x000d
        /*0012*/ 	.short	0x0048
        /*0014*/ 	.byte	0x00, 0xf4, 0x21, 0x00


	//----- nvinfo : EIATTR_KPARAM_INFO
	.align		4
.L_9:
        /*0018*/ 	.byte	0x04, 0x17
        /*001a*/ 	.short	(.L_11 - .L_10)
.L_10:
        /*001c*/ 	.word	0x00000000
        /*0020*/ 	.short	0x000c
        /*0022*/ 	.short	0x0040
        /*0024*/ 	.byte	0x00, 0xf4, 0x21, 0x00


	//----- nvinfo : EIATTR_KPARAM_INFO
	.align		4
.L_11:
        /*0028*/ 	.byte	0x04, 0x17
        /*002a*/ 	.short	(.L_13 - .L_12)
.L_12:
        /*002c*/ 	.word	0x00000000
        /*0030*/ 	.short	0x000b
        /*0032*/ 	.short	0x0038
        /*0034*/ 	.byte	0x00, 0xf0, 0x11, 0x00


	//----- nvinfo : EIATTR_KPARAM_INFO
	.align		4
.L_13:
        /*0038*/ 	.byte	0x04, 0x17
        /*003a*/ 	.short	(.L_15 - .L_14)
.L_14:
        /*003c*/ 	.word	0x00000000
        /*0040*/ 	.short	0x000a
        /*0042*/ 	.short	0x0034
        /*0044*/ 	.byte	0x00, 0xf0, 0x11, 0x00


	//----- nvinfo : EIATTR_KPARAM_INFO
	.align		4
.L_15:
        /*0048*/ 	.byte	0x04, 0x17
        /*004a*/ 	.short	(.L_17 - .L_16)
.L_16:
        /*004c*/ 	.word	0x00000000
        /*0050*/ 	.short	0x0009
        /*0052*/ 	.short	0x0030
        /*0054*/ 	.byte	0x00, 0xf0, 0x11, 0x00


	//----- nvinfo : EIATTR_KPARAM_INFO
	.align		4
.L_17:
        /*0058*/ 	.byte	0x04, 0x17
        /*005a*/ 	.short	(.L_19 - .L_18)
.L_18:
        /*005c*/ 	.word	0x00000000
        /*0060*/ 	.short	0x0008
        /*0062*/ 	.short	0x002c
        /*0064*/ 	.byte	0x00, 0xf0, 0x11, 0x00


	//----- nvinfo : EIATTR_KPARAM_INFO
	.align		4
.L_19:
        /*0068*/ 	.byte	0x04, 0x17
        /*006a*/ 	.short	(.L_21 - .L_20)
.L_20:
        /*006c*/ 	.word	0x00000000
        /*0070*/ 	.short	0x0007
        /*0072*/ 	.short	0x0028
        /*0074*/ 	.byte	0x00, 0xf0, 0x11, 0x00


	//----- nvinfo : EIATTR_KPARAM_INFO
	.align		4
.L_21:
        /*0078*/ 	.byte	0x04, 0x17
        /*007a*/ 	.short	(.L_23 - .L_22)
.L_22:
        /*007c*/ 	.word	0x00000000
        /*0080*/ 	.short	0x0006
        /*0082*/ 	.short	0x0024
        /*0084*/ 	.byte	0x00, 0xf0, 0x11, 0x00


	//----- nvinfo : EIATTR_KPARAM_INFO
	.align		4
.L_23:
        /*0088*/ 	.byte	0x04, 0x17
        /*008a*/ 	.short	(.L_25 - .L_24)
.L_24:
        /*008c*/ 	.word	0x00000000
        /*0090*/ 	.short	0x0005
        /*0092*/ 	.short	0x0020
        /*0094*/ 	.byte	0x00, 0xf0, 0x11, 0x00


	//----- nvinfo : EIATTR_KPARAM_INFO
	.align		4
.L_25:
        /*0098*/ 	.byte	0x04, 0x17
        /*009a*/ 	.short	(.L_27 - .L_26)
.L_26:
        /*009c*/ 	.word	0x00000000
        /*00a0*/ 	.short	0x0004
        /*00a2*/ 	.short	0x001c
        /*00a4*/ 	.byte	0x00, 0xf0, 0x11, 0x00


	//----- nvinfo : EIATTR_KPARAM_INFO
	.align		4
.L_27:
        /*00a8*/ 	.byte	0x04, 0x17
        /*00aa*/ 	.short	(.L_29 - .L_28)
.L_28:
        /*00ac*/ 	.word	0x00000000
        /*00b0*/ 	.short	0x0003
        /*00b2*/ 	.short	0x0018
        /*00b4*/ 	.byte	0x00, 0xf0, 0x11, 0x00


	//----- nvinfo : EIATTR_KPARAM_INFO
	.align		4
.L_29:
        /*00b8*/ 	.byte	0x04, 0x17
        /*00ba*/ 	.short	(.L_31 - .L_30)
.L_30:
        /*00bc*/ 	.word	0x00000000
        /*00c0*/ 	.short	0x0002
        /*00c2*/ 	.short	0x0010
        /*00c4*/ 	.byte	0x00, 0xf4, 0x21, 0x00


	//----- nvinfo : EIATTR_KPARAM_INFO
	.align		4
.L_31:
        /*00c8*/ 	.byte	0x04, 0x17
        /*00ca*/ 	.short	(.L_33 - .L_32)
.L_32:
        /*00cc*/ 	.word	0x00000000
        /*00d0*/ 	.short	0x0001
        /*00d2*/ 	.short	0x0008
        /*00d4*/ 	.byte	0x00, 0xf4, 0x21, 0x00


	//----- nvinfo : EIATTR_KPARAM_INFO
	.align		4
.L_33:
        /*00d8*/ 	.byte	0x04, 0x17
        /*00da*/ 	.short	(.L_35 - .L_34)
.L_34:
        /*00dc*/ 	.word	0x00000000
        /*00e0*/ 	.short	0x0000
        /*00e2*/ 	.short	0x0000
        /*00e4*/ 	.byte	0x00, 0xf4, 0x21, 0x00


	//----- nvinfo : EIATTR_SPARSE_MMA_MASK
	.align		4
.L_35:
        /*00e8*/ 	.byte	0x03, 0x50
        /*00ea*/ 	.short	0x0000


	//----- nvinfo : EIATTR_MAXREG_COUNT
	.align		4
        /*00ec*/ 	.byte	0x03, 0x1b
        /*00ee*/ 	.short	0x00ff


	//----- nvinfo : EIATTR_NUM_BARRIERS
	.align		4
        /*00f0*/ 	.byte	0x02, 0x4c
        /*00f2*/ 	.byte	0x01
	.zero		1


	//----- nvinfo : EIATTR_ANNOTATIONS
	.align		4
        /*00f4*/ 	.byte	0x04, 0x55
        /*00f6*/ 	.short	(.L_37 - .L_36)


	//   ....[0]....
.L_36:
        /*00f8*/ 	.word	0x00000001
        /*00fc*/ 	.byte	0x80, 0x01, 0x00, 0x00, 0x01, 0x00, 0x00, 0x00, 0x60, 0x0a, 0x00, 0x00, 0x01, 0x00, 0x00, 0x00
        /* <DEDUP_REMOVED lines=955> */
        /*3cbc*/ 	.byte	0xa0, 0xf6, 0x01, 0x00


	//----- nvinfo : EIATTR_MERCURY_ISA_VERSION
	.align		4
.L_37:
        /*3cc0*/ 	.byte	0x03, 0x5f
        /*3cc2*/ 	.short	0x0101


	//----- nvinfo : EIATTR_COOP_GROUP_MASK_REGIDS
	.align		4
        /*3cc4*/ 	.byte	0x04, 0x29
        /*3cc6*/ 	.short	(.L_39 - .L_38)


	//   ....[0]....
.L_38:
        /*3cc8*/ 	.word	0xffffffff


	//   ....[1]....
        /*3ccc*/ 	.word	0xffffffff


	//   ....[2]....
        /*3cd0*/ 	.word	0xffffffff


	//   ....[3]....
        /*3cd4*/ 	.word	0xffffffff


	//   ....[4]....
        /*3cd8*/ 	.word	0xffffffff


	//   ....[5]....
        /*3cdc*/ 	.word	0xffffffff


	//   ....[6]....
        /*3ce0*/ 	.word	0xffffffff


	//   ....[7]....
        /*3ce4*/ 	.word	0xffffffff


	//   ....[8]....
        /*3ce8*/ 	.word	0xffffffff


	//   ....[9]....
        /*3cec*/ 	.word	0xffffffff


	//   ....[10]....
        /*3cf0*/ 	.word	0xffffffff


	//   ....[11]....
        /*3cf4*/ 	.word	0xffffffff


	//   ....[12]....
        /*3cf8*/ 	.word	0xffffffff


	//   ....[13]....
        /*3cfc*/ 	.word	0xffffffff


	//   ....[14]....
        /*3d00*/ 	.word	0xffffffff


	//   ....[15]....
        /*3d04*/ 	.word	0xffffffff


	//   ....[16]....
        /*3d08*/ 	.word	0xffffffff


	//   ....[17]....
        /*3d0c*/ 	.word	0xffffffff


	//   ....[18]....
        /*3d10*/ 	.word	0xffffffff


	//   ....[19]....
        /*3d14*/ 	.word	0xffffffff


	//   ....[20]....
        /*3d18*/ 	.word	0xffffffff


	//   ....[21]....
        /*3d1c*/ 	.word	0xffffffff


	//   ....[22]....
        /*3d20*/ 	.word	0xffffffff


	//   ....[23]....
        /*3d24*/ 	.word	0xffffffff


	//   ....[24]....
        /*3d28*/ 	.word	0xffffffff


	//   ....[25]....
        /*3d2c*/ 	.word	0xffffffff


	//   ....[26]....
        /*3d30*/ 	.word	0xffffffff


	//   ....[27]....
        /*3d34*/ 	.word	0xffffffff


	//   ....[28]....
        /*3d38*/ 	.word	0xffffffff


	//   ....[29]....
        /*3d3c*/ 	.word	0xffffffff


	//   ....[30]....
        /*3d40*/ 	.word	0xffffffff


	//   ....[31]....
        /*3d44*/ 	.word	0xffffffff


	//   ....[32]....
        /*3d48*/ 	.word	0xffffffff


	//   ....[33]....
        /*3d4c*/ 	.word	0xffffffff


	//   ....[34]....
        /*3d50*/ 	.word	0xffffffff


	//   ....[35]....
        /*3d54*/ 	.word	0xffffffff


	//   ....[36]....
        /*3d58*/ 	.word	0xffffffff


	//   ....[37]....
        /*3d5c*/ 	.word	0xffffffff


	//   ....[38]....
        /*3d60*/ 	.word	0xffffffff


	//   ....[39]....
        /*3d64*/ 	.word	0xffffffff


	//   ....[40]....
        /*3d68*/ 	.word	0xffffffff


	//   ....[41]....
        /*3d6c*/ 	.word	0xffffffff


	//   ....[42]....
        /*3d70*/ 	.word	0xffffffff


	//   ....[43]....
        /*3d74*/ 	.word	0xffffffff


	//   ....[44]....
        /*3d78*/ 	.word	0xffffffff


	//   ....[45]....
        /*3d7c*/ 	.word	0xffffffff


	//   ....[46]....
        /*3d80*/ 	.word	0xffffffff


	//   ....[47]....
        /*3d84*/ 	.word	0xffffffff


	//   ....[48]....
        /*3d88*/ 	.word	0xffffffff


	//   ....[49]....
        /*3d8c*/ 	.word	0xffffffff


	//   ....[50]....
        /*3d90*/ 	.word	0xffffffff


	//   ....[51]....
        /*3d94*/ 	.word	0xffffffff


	//   ....[52]....
        /*3d98*/ 	.word	0xffffffff


	//   ....[53]....
        /*3d9c*/ 	.word	0xffffffff


	//   ....[54]....
        /*3da0*/ 	.word	0xffffffff


	//   ....[55]....
        /*3da4*/ 	.word	0xffffffff


	//   ....[56]....
        /*3da8*/ 	.word	0xffffffff


	//   ....[57]....
        /*3dac*/ 	.word	0xffffffff


	//   ....[58]....
        /*3db0*/ 	.word	0xffffffff


	//   ....[59]....
        /*3db4*/ 	.word	0xffffffff


	//   ....[60]....
        /*3db8*/ 	.word	0xffffffff


	//   ....[61]....
        /*3dbc*/ 	.word	0xffffffff


	//   ....[62]....
        /*3dc0*/ 	.word	0xffffffff


	//   ....[63]....
        /*3dc4*/ 	.word	0xffffffff


	//   ....[64]....
        /*3dc8*/ 	.word	0xffffffff


	//   ....[65]....
        /*3dcc*/ 	.word	0xffffffff


	//   ....[66]....
        /*3dd0*/ 	.word	0xffffffff


	//   ....[67]....
        /*3dd4*/ 	.word	0xffffffff


	//   ....[68]....
        /*3dd8*/ 	.word	0xffffffff


	//   ....[69]....
        /*3ddc*/ 	.word	0xffffffff


	//   ....[70]....
        /*3de0*/ 	.word	0xffffffff


	//   ....[71]....
        /*3de4*/ 	.word	0xffffffff


	//   ....[72]....
        /*3de8*/ 	.word	0xffffffff


	//   ....[73]....
        /*3dec*/ 	.word	0xffffffff


	//   ....[74]....
        /*3df0*/ 	.word	0xffffffff


	//   ....[75]....
        /*3df4*/ 	.word	0xffffffff


	//   ....[76]....
        /*3df8*/ 	.word	0xffffffff


	//   ....[77]....
        /*3dfc*/ 	.word	0xffffffff


	//   ....[78]....
        /*3e00*/ 	.word	0xffffffff


	//   ....[79]....
        /*3e04*/ 	.word	0xffffffff


	//   ....[80]....
        /*3e08*/ 	.word	0xffffffff


	//   ....[81]....
        /*3e0c*/ 	.word	0xffffffff


	//   ....[82]....
        /*3e10*/ 	.word	0xffffffff


	//   ....[83]....
        /*3e14*/ 	.word	0xffffffff


	//   ....[84]....
        /*3e18*/ 	.word	0xffffffff


	//   ....[85]....
        /*3e1c*/ 	.word	0xffffffff


	//   ....[86]....
        /*3e20*/ 	.word	0xffffffff


	//   ....[87]....
        /*3e24*/ 	.word	0xffffffff


	//   ....[88]....
        /*3e28*/ 	.word	0xffffffff


	//   ....[89]....
        /*3e2c*/ 	.word	0xffffffff


	//   ....[90]....
        /*3e30*/ 	.word	0xffffffff


	//   ....[91]....
        /*3e34*/ 	.word	0xffffffff


	//   ....[92]....
        /*3e38*/ 	.word	0xffffffff


	//   ....[93]....
        /*3e3c*/ 	.word	0xffffffff


	//   ....[94]....
        /*3e40*/ 	.word	0xffffffff


	//   ....[95]....
        /*3e44*/ 	.word	0xffffffff


	//   ....[96]....
        /*3e48*/ 	.word	0xffffffff


	//   ....[97]....
        /*3e4c*/ 	.word	0xffffffff


	//   ....[98]....
        /*3e50*/ 	.word	0xffffffff


	//   ....[99]....
        /*3e54*/ 	.word	0xffffffff


	//   ....[100]....
        /*3e58*/ 	.word	0xffffffff


	//   ....[101]....
        /*3e5c*/ 	.word	0xffffffff


	//   ....[102]....
        /*3e60*/ 	.word	0xffffffff


	//   ....[103]....
        /*3e64*/ 	.word	0xffffffff


	//   ....[104]....
        /*3e68*/ 	.word	0xffffffff


	//   ....[105]....
        /*3e6c*/ 	.word	0xffffffff


	//   ....[106]....
        /*3e70*/ 	.word	0xffffffff


	//   ....[107]....
        /*3e74*/ 	.word	0xffffffff


	//   ....[108]....
        /*3e78*/ 	.word	0xffffffff


	//   ....[109]....
        /*3e7c*/ 	.word	0xffffffff


	//   ....[110]....
        /*3e80*/ 	.word	0xffffffff


	//   ....[111]....
        /*3e84*/ 	.word	0xffffffff


	//   ....[112]....
        /*3e88*/ 	.word	0xffffffff


	//   ....[113]....
        /*3e8c*/ 	.word	0xffffffff


	//   ....[114]....
        /*3e90*/ 	.word	0xffffffff


	//   ....[115]....
        /*3e94*/ 	.word	0xffffffff


	//   ....[116]....
        /*3e98*/ 	.word	0xffffffff


	//   ....[117]....
        /*3e9c*/ 	.word	0xffffffff


	//   ....[118]....
        /*3ea0*/ 	.word	0xffffffff


	//   ....[119]....
        /*3ea4*/ 	.word	0xffffffff


	//   ....[120]....
        /*3ea8*/ 	.word	0xffffffff


	//   ....[121]....
        /*3eac*/ 	.word	0xffffffff


	//   ....[122]....
        /*3eb0*/ 	.word	0xffffffff


	//   ....[123]....
        /*3eb4*/ 	.word	0xffffffff


	//   ....[124]....
        /*3eb8*/ 	.word	0xffffffff


	//   ....[125]....
        /*3ebc*/ 	.word	0xffffffff


	//   ....[126]....
        /*3ec0*/ 	.word	0xffffffff


	//   ....[127]....
        /*3ec4*/ 	.word	0xffffffff


	//   ....[128]....
        /*3ec8*/ 	.word	0xffffffff


	//   ....[129]....
        /*3ecc*/ 	.word	0xffffffff


	//   ....[130]....
        /*3ed0*/ 	.word	0xffffffff


	//   ....[131]....
        /*3ed4*/ 	.word	0xffffffff


	//   ....[132]....
        /*3ed8*/ 	.word	0xffffffff


	//   ....[133]....
        /*3edc*/ 	.word	0xffffffff


	//   ....[134]....
        /*3ee0*/ 	.word	0xffffffff


	//   ....[135]....
        /*3ee4*/ 	.word	0xffffffff


	//   ....[136]....
        /*3ee8*/ 	.word	0xffffffff


	//   ....[137]....
        /*3eec*/ 	.word	0xffffffff


	//   ....[138]....
        /*3ef0*/ 	.word	0xffffffff


	//   ....[139]....
        /*3ef4*/ 	.word	0xffffffff


	//   ....[140]....
        /*3ef8*/ 	.word	0xffffffff


	//   ....[141]....
        /*3efc*/ 	.word	0xffffffff


	//   ....[142]....
        /*3f00*/ 	.word	0xffffffff


	//   ....[143]....
        /*3f04*/ 	.word	0xffffffff


	//   ....[144]....
        /*3f08*/ 	.word	0xffffffff


	//   ....[145]....
        /*3f0c*/ 	.word	0xffffffff


	//   ....[146]....
        /*3f10*/ 	.word	0xffffffff


	//   ....[147]....
        /*3f14*/ 	.word	0xffffffff


	//   ....[148]....
        /*3f18*/ 	.word	0xffffffff


	//   ....[149]....
        /*3f1c*/ 	.word	0xffffffff


	//   ....[150]....
        /*3f20*/ 	.word	0xffffffff


	//   ....[151]....
        /*3f24*/ 	.word	0xffffffff


	//   ....[152]....
        /*3f28*/ 	.word	0xffffffff


	//   ....[153]....
        /*3f2c*/ 	.word	0xffffffff


	//   ....[154]....
        /*3f30*/ 	.word	0xffffffff


	//   ....[155]....
        /*3f34*/ 	.word	0xffffffff


	//   ....[156]....
        /*3f38*/ 	.word	0xffffffff


	//   ....[157]....
        /*3f3c*/ 	.word	0xffffffff


	//   ....[158]....
        /*3f40*/ 	.word	0xffffffff


	//   ....[159]....
        /*3f44*/ 	.word	0xffffffff


	//   ....[160]....
        /*3f48*/ 	.word	0xffffffff


	//   ....[161]....
        /*3f4c*/ 	.word	0xffffffff


	//   ....[162]....
        /*3f50*/ 	.word	0xffffffff


	//   ....[163]....
        /*3f54*/ 	.word	0xffffffff


	//   ....[164]....
        /*3f58*/ 	.word	0xffffffff


	//   ....[165]....
        /*3f5c*/ 	.word	0xffffffff


	//   ....[166]....
        /*3f60*/ 	.word	0xffffffff


	//   ....[167]....
        /*3f64*/ 	.word	0xffffffff


	//   ....[168]....
        /*3f68*/ 	.word	0xffffffff


	//   ....[169]....
        /*3f6c*/ 	.word	0xffffffff


	//   ....[170]....
        /*3f70*/ 	.word	0xffffffff


	//   ....[171]....
        /*3f74*/ 	.word	0xffffffff


	//   ....[172]....
        /*3f78*/ 	.word	0xffffffff


	//   ....[173]....
        /*3f7c*/ 	.word	0xffffffff


	//   ....[174]....
        /*3f80*/ 	.word	0xffffffff


	//   ....[175]....
        /*3f84*/ 	.word	0xffffffff


	//   ....[176]....
        /*3f88*/ 	.word	0xffffffff


	//   ....[177]....
        /*3f8c*/ 	.word	0xffffffff


	//   ....[178]....
        /*3f90*/ 	.word	0xffffffff


	//   ....[179]....
        /*3f94*/ 	.word	0xffffffff


	//   ....[180]....
        /*3f98*/ 	.word	0xffffffff


	//   ....[181]....
        /*3f9c*/ 	.word	0xffffffff


	//   ....[182]....
        /*3fa0*/ 	.word	0xffffffff


	//   ....[183]....
        /*3fa4*/ 	.word	0xffffffff


	//   ....[184]....
        /*3fa8*/ 	.word	0xffffffff


	//   ....[185]....
        /*3fac*/ 	.word	0xffffffff


	//   ....[186]....
        /*3fb0*/ 	.word	0xffffffff


	//   ....[187]....
        /*3fb4*/ 	.word	0xffffffff


	//   ....[188]....
        /*3fb8*/ 	.word	0xffffffff


	//   ....[189]....
        /*3fbc*/ 	.word	0xffffffff


	//   ....[190]....
        /*3fc0*/ 	.word	0xffffffff


	//   ....[191]....
        /*3fc4*/ 	.word	0xffffffff


	//   ....[192]....
        /*3fc8*/ 	.word	0xffffffff


	//   ....[193]....
        /*3fcc*/ 	.word	0xffffffff


	//   ....[194]....
        /*3fd0*/ 	.word	0xffffffff


	//   ....[195]....
        /*3fd4*/ 	.word	0xffffffff


	//   ....[196]....
        /*3fd8*/ 	.word	0xffffffff


	//   ....[197]....
        /*3fdc*/ 	.word	0xffffffff


	//   ....[198]....
        /*3fe0*/ 	.word	0xffffffff


	//   ....[199]....
        /*3fe4*/ 	.word	0xffffffff


	//   ....[200]....
        /*3fe8*/ 	.word	0xffffffff


	//   ....[201]....
        /*3fec*/ 	.word	0xffffffff


	//   ....[202]....
        /*3ff0*/ 	.word	0xffffffff


	//   ....[203]....
        /*3ff4*/ 	.word	0xffffffff


	//   ....[204]....
        /*3ff8*/ 	.word	0xffffffff


	//   ....[205]....
        /*3ffc*/ 	.word	0xffffffff


	//   ....[206]....
        /*4000*/ 	.word	0xffffffff


	//   ....[207]....
        /*4004*/ 	.word	0xffffffff


	//   ....[208]....
        /*4008*/ 	.word	0xffffffff


	//   ....[209]....
        /*400c*/ 	.word	0xffffffff


	//   ....[210]....
        /*4010*/ 	.word	0xffffffff


	//   ....[211]....
        /*4014*/ 	.word	0xffffffff


	//   ....[212]....
        /*4018*/ 	.word	0xffffffff


	//   ....[213]....
        /*401c*/ 	.word	0xffffffff


	//   ....[214]....
        /*4020*/ 	.word	0xffffffff


	//   ....[215]....
        /*4024*/ 	.word	0xffffffff


	//   ....[216]....
        /*4028*/ 	.word	0xffffffff


	//   ....[217]....
        /*402c*/ 	.word	0xffffffff


	//   ....[218]....
        /*4030*/ 	.word	0xffffffff


	//   ....[219]....
        /*4034*/ 	.word	0xffffffff


	//   ....[220]....
        /*4038*/ 	.word	0xffffffff


	//   ....[221]....
        /*403c*/ 	.word	0xffffffff


	//   ....[222]....
        /*4040*/ 	.word	0xffffffff


	//   ....[223]....
        /*4044*/ 	.word	0xffffffff


	//   ....[224]....
        /*4048*/ 	.word	0xffffffff


	//   ....[225]....
        /*404c*/ 	.word	0xffffffff


	//   ....[226]....
        /*4050*/ 	.word	0xffffffff


	//   ....[227]....
        /*4054*/ 	.word	0xffffffff


	//   ....[228]....
        /*4058*/ 	.word	0xffffffff


	//   ....[229]....
        /*405c*/ 	.word	0xffffffff


	//   ....[230]....
        /*4060*/ 	.word	0xffffffff


	//   ....[231]....
        /*4064*/ 	.word	0xffffffff


	//   ....[232]....
        /*4068*/ 	.word	0xffffffff


	//   ....[233]....
        /*406c*/ 	.word	0xffffffff


	//   ....[234]....
        /*4070*/ 	.word	0xffffffff


	//   ....[235]....
        /*4074*/ 	.word	0xffffffff


	//   ....[236]....
        /*4078*/ 	.word	0xffffffff


	//   ....[237]....
        /*407c*/ 	.word	0xffffffff


	//   ....[238]....
        /*4080*/ 	.word	0xffffffff


	//   ....[239]....
        /*4084*/ 	.word	0xffffffff


	//   ....[240]....
        /*4088*/ 	.word	0xffffffff


	//   ....[241]....
        /*408c*/ 	.word	0xffffffff


	//   ....[242]....
        /*4090*/ 	.word	0xffffffff


	//   ....[243]....
        /*4094*/ 	.word	0xffffffff


	//   ....[244]....
        /*4098*/ 	.word	0xffffffff


	//   ....[245]....
        /*409c*/ 	.word	0xffffffff


	//   ....[246]....
        /*40a0*/ 	.word	0xffffffff


	//   ....[247]....
        /*40a4*/ 	.word	0xffffffff


	//   ....[248]....
        /*40a8*/ 	.word	0xffffffff


	//   ....[249]....
        /*40ac*/ 	.word	0xffffffff


	//   ....[250]....
        /*40b0*/ 	.word	0xffffffff


	//   ....[251]....
        /*40b4*/ 	.word	0xffffffff


	//   ....[252]....
        /*40b8*/ 	.word	0xffffffff


	//   ....[253]....
        /*40bc*/ 	.word	0xffffffff


	//   ....[254]....
        /*40c0*/ 	.word	0xffffffff


	//----- nvinfo : EIATTR_COOP_GROUP_INSTR_OFFSETS
	.align		4
.L_39:
        /*40c4*/ 	.byte	0x04, 0x28
        /*40c6*/ 	.short	(.L_41 - .L_40)


	//   ....[0]....
.L_40:
        /*40c8*/ 	.word	0x000c0b90


	//   ....[1]....
        /*40cc*/ 	.word	0x000c0bf0


	//   ....[2]....
        /*40d0*/ 	.word	0x000c0c40


	//   ....[3]....
        /*40d4*/ 	.word	0x000c0ca0


	//   ....[4]....
        /*40d8*/ 	.word	0x000c0d20


	//   ....[5]....
        /*40dc*/ 	.word	0x000c0d50


	//   ....[6]....
        /*40e0*/ 	.word	0x000c0d90


	//   ....[7]....
        /*40e4*/ 	.word	0x000c0df0


	//   ....[8]....
        /*40e8*/ 	.word	0x000c0e10


	//   ....[9]....
        /*40ec*/ 	.word	0x000c0e70


	//   ....[10]....
        /*40f0*/ 	.word	0x000c0eb0


	//   ....[11]....
        /*40f4*/ 	.word	0x000c0f10


	//   ....[12]....
        /*40f8*/ 	.word	0x000c0f80


	//   ....[13]....
        /*40fc*/ 	.word	0x000c0fb0


	//   ....[14]....
        /*4100*/ 	.word	0x000c0ff0


	//   ....[15]....
        /*4104*/ 	.word	0x000c1050


	//   ....[16]....
        /*4108*/ 	.word	0x000c1090


	//   ....[17]....
        /*410c*/ 	.word	0x000c10f0


	//   ....[18]....
        /*4110*/ 	.word	0x000c1130


	//   ....[19]....
        /*4114*/ 	.word	0x000c1190


	//   ....[20]....
        /*4118*/ 	.word	0x000c1200


	//   ....[21]....
        /*411c*/ 	.word	0x000c1230


	//   ....[22]....
        /*4120*/ 	.word	0x000c1270


	//   ....[23]....
        /*4124*/ 	.word	0x000c12d0


	//   ....[24]....
        /*4128*/ 	.word	0x000c1310


	//   ....[25]....
        /*412c*/ 	.word	0x000c1370


	//   ....[26]....
        /*4130*/ 	.word	0x000c13b0


	//   ....[27]....
        /*4134*/ 	.word	0x000c1410


	//   ....[28]....
        /*4138*/ 	.word	0x000c1480


	//   ....[29]....
        /*413c*/ 	.word	0x000c14b0


	//   ....[30]....
        /*4140*/ 	.word	0x000c14f0


	//   ....[31]....
        /*4144*/ 	.word	0x000c1550


	//   ....[32]....
        /*4148*/ 	.word	0x000c1590


	//   ....[33]....
        /*414c*/ 	.word	0x000c15f0


	//   ....[34]....
        /*4150*/ 	.word	0x000c1630


	//   ....[35]....
        /*4154*/ 	.word	0x000c1690


	//   ....[36]....
        /*4158*/ 	.word	0x000c1700


	//   ....[37]....
        /*415c*/ 	.word	0x000c1730


	//   ....[38]....
        /*4160*/ 	.word	0x000c1770


	//   ....[39]....
        /*4164*/ 	.word	0x000c17d0


	//   ....[40]....
        /*4168*/ 	.word	0x000c1810


	//   ....[41]....
        /*416c*/ 	.word	0x000c1870


	//   ....[42]....
        /*4170*/ 	.word	0x000c18b0


	//   ....[43]....
        /*4174*/ 	.word	0x000c1910


	//   ....[44]....
        /*4178*/ 	.word	0x000c1950


	//   ....[45]....
        /*417c*/ 	.word	0x000c19b0


	//   ....[46]....
        /*4180*/ 	.word	0x000c19f0


	//   ....[47]....
        /*4184*/ 	.word	0x000c1a50


	//   ....[48]....
        /*4188*/ 	.word	0x000c1a90


	//   ....[49]....
        /*418c*/ 	.word	0x000c1af0


	//   ....[50]....
        /*4190*/ 	.word	0x000c1b30


	//   ....[51]....
        /*4194*/ 	.word	0x000c1b90


	//   ....[52]....
        /*4198*/ 	.word	0x000c1bd0


	//   ....[53]....
        /*419c*/ 	.word	0x000c1c30


	//   ....[54]....
        /*41a0*/ 	.word	0x000c1c70


	//   ....[55]....
        /*41a4*/ 	.word	0x000c1cd0


	//   ....[56]....
        /*41a8*/ 	.word	0x000c1d10


	//   ....[57]....
        /*41ac*/ 	.word	0x000c1d70


	//   ....[58]....
        /*41b0*/ 	.word	0x000c1db0


	//   ....[59]....
        /*41b4*/ 	.word	0x000c1e10


	//   ....[60]....
        /*41b8*/ 	.word	0x000c1e50


	//   ....[61]....
        /*41bc*/ 	.word	0x000c1eb0


	//   ....[62]....
        /*41c0*/ 	.word	0x000c1ef0


	//   ....[63]....
        /*41c4*/ 	.word	0x000c1f50


	//   ....[64]....
        /*41c8*/ 	.word	0x000c1f90


	//   ....[65]....
        /*41cc*/ 	.word	0x000c1ff0


	//   ....[66]....
        /*41d0*/ 	.word	0x000c2030


	//   ....[67]....
        /*41d4*/ 	.word	0x000c2090


	//   ....[68]....
        /*41d8*/ 	.word	0x000c20d0


	//   ....[69]....
        /*41dc*/ 	.word	0x000c2130


	//   ....[70]....
        /*41e0*/ 	.word	0x000c2190


	//   ....[71]....
        /*41e4*/ 	.word	0x000c2230


	//   ....[72]....
        /*41e8*/ 	.word	0x000c2250


	//   ....[73]....
        /*41ec*/ 	.word	0x000c2270


	//   ....[74]....
        /*41f0*/ 	.word	0x000c22b0


	//   ....[75]....
        /*41f4*/ 	.word	0x000c2310


	//   ....[76]....
        /*41f8*/ 	.word	0x000c2350


	//   ....[77]....
        /*41fc*/ 	.word	0x000c23b0


	//   ....[78]....
        /*4200*/ 	.word	0x000c23f0


	//   ....[79]....
        /*4204*/ 	.word	0x000c2450


	//   ....[80]....
        /*4208*/ 	.word	0x000c2490


	//   ....[81]....
        /*420c*/ 	.word	0x000c24f0


	//   ....[82]....
        /*4210*/ 	.word	0x000c2530


	//   ....[83]....
        /*4214*/ 	.word	0x000c2590


	//   ....[84]....
        /*4218*/ 	.word	0x000c25d0


	//   ....[85]....
        /*421c*/ 	.word	0x000c2630


	//   ....[86]....
        /*4220*/ 	.word	0x000c2670


	//   ....[87]....
        /*4224*/ 	.word	0x000c26d0


	//   ....[88]....
        /*4228*/ 	.word	0x000c2710


	//   ....[89]....
        /*422c*/ 	.word	0x000c2770


	//   ....[90]....
        /*4230*/ 	.word	0x000c27b0


	//   ....[91]....
        /*4234*/ 	.word	0x000c2810


	//   ....[92]....
        /*4238*/ 	.word	0x000c2850


	//   ....[93]....
        /*423c*/ 	.word	0x000c28b0


	//   ....[94]....
        /*4240*/ 	.word	0x000c28f0


	//   ....[95]....
        /*4244*/ 	.word	0x000c2950


	//   ....[96]....
        /*4248*/ 	.word	0x000c2990


	//   ....[97]....
        /*424c*/ 	.word	0x000c29f0


	//   ....[98]....
        /*4250*/ 	.word	0x000c2a30


	//   ....[99]....
        /*4254*/ 	.word	0x000c2a90


	//   ....[100]....
        /*4258*/ 	.word	0x000c2ad0


	//   ....[101]....
        /*425c*/ 	.word	0x000c2b30


	//   ....[102]....
        /*4260*/ 	.word	0x000c2b70


	//   ....[103]....
        /*4264*/ 	.word	0x000c2bd0


	//   ....[104]....
        /*4268*/ 	.word	0x000c2c10


	//   ....[105]....
        /*426c*/ 	.word	0x000c2c70


	//   ....[106]....
        /*4270*/ 	.word	0x000c2cb0


	//   ....[107]....
        /*4274*/ 	.word	0x000c2d10


	//   ....[108]....
        /*4278*/ 	.word	0x000c2d50


	//   ....[109]....
        /*427c*/ 	.word	0x000c2db0


	//   ....[110]....
        /*4280*/ 	.word	0x000c2df0


	//   ....[111]....
        /*4284*/ 	.word	0x000c2e50


	//   ....[112]....
        /*4288*/ 	.word	0x000c2e90


	//   ....[113]....
        /*428c*/ 	.word	0x000c2ef0


	//   ....[114]....
        /*4290*/ 	.word	0x000c2f30


	//   ....[115]....
        /*4294*/ 	.word	0x000c2f90


	//   ....[116]....
        /*4298*/ 	.word	0x000c2fd0


	//   ....[117]....
        /*429c*/ 	.word	0x000c3030


	//   ....[118]....
        /*42a0*/ 	.word	0x000c3070


	//   ....[119]....
        /*42a4*/ 	.word	0x000c30d0


	//   ....[120]....
        /*42a8*/ 	.word	0x000c3110


	//   ....[121]....
        /*42ac*/ 	.word	0x000c3170


	//   ....[122]....
        /*42b0*/ 	.word	0x000c31b0


	//   ....[123]....
        /*42b4*/ 	.word	0x000c3210


	//   ....[124]....
        /*42b8*/ 	.word	0x000c3250


	//   ....[125]....
        /*42bc*/ 	.word	0x000c32b0


	//   ....[126]....
        /*42c0*/ 	.word	0x000c32f0


	//   ....[127]....
        /*42c4*/ 	.word	0x000c3350


	//   ....[128]....
        /*42c8*/ 	.word	0x000c3390


	//   ....[129]....
        /*42cc*/ 	.word	0x000c33f0


	//   ....[130]....
        /*42d0*/ 	.word	0x000c3430


	//   ....[131]....
        /*42d4*/ 	.word	0x000c3490


	//   ....[132]....
        /*42d8*/ 	.word	0x000c34d0


	//   ....[133]....
        /*42dc*/ 	.word	0x000c3530


	//   ....[134]....
        /*42e0*/ 	.word	0x000c3570


	//   ....[135]....
        /*42e4*/ 	.word	0x000c35d0


	//   ....[136]....
        /*42e8*/ 	.word	0x000c3650


	//   ....[137]....
        /*42ec*/ 	.word	0x000c3670


	//   ....[138]....
        /*42f0*/ 	.word	0x000c36b0


	//   ....[139]....
        /*42f4*/ 	.word	0x000c3710


	//   ....[140]....
        /*42f8*/ 	.word	0x000c3770


	//   ....[141]....
        /*42fc*/ 	.word	0x000c37d0


	//   ....[142]....
        /*4300*/ 	.word	0x000c3870


	//   ....[143]....
        /*4304*/ 	.word	0x000c3890


	//   ....[144]....
        /*4308*/ 	.word	0x000c3950


	//   ....[145]....
        /*430c*/ 	.word	0x000c3970


	//   ....[146]....
        /*4310*/ 	.word	0x000c3990


	//   ....[147]....
        /*4314*/ 	.word	0x000c39b0


	//   ....[148]....
        /*4318*/ 	.word	0x000c39d0


	//   ....[149]....
        /*431c*/ 	.word	0x000c3a30


	//   ....[150]....
        /*4320*/ 	.word	0x000c3b10


	//   ....[151]....
        /*4324*/ 	.word	0x000c3b30


	//   ....[152]....
        /*4328*/ 	.word	0x000c3b50


	//   ....[153]....
        /*432c*/ 	.word	0x000c3b70


	//   ....[154]....
        /*4330*/ 	.word	0x000c3b90


	//   ....[155]....
        /*4334*/ 	.word	0x000c3bb0


	//   ....[156]....
        /*4338*/ 	.word	0x000c3bd0


	//   ....[157]....
        /*433c*/ 	.word	0x000c3c30


	//   ....[158]....
        /*4340*/ 	.word	0x000c3d10


	//   ....[159]....
        /*4344*/ 	.word	0x000c3d30


	//   ....[160]....
        /*4348*/ 	.word	0x000c3d50


	//   ....[161]....
        /*434c*/ 	.word	0x000c3d70


	//   ....[162]....
        /*4350*/ 	.word	0x000c3d90


	//   ....[163]....
        /*4354*/ 	.word	0x000c3db0


	//   ....[164]....
        /*4358*/ 	.word	0x000c3dd0


	//   ....[165]....
        /*435c*/ 	.word	0x000c3e30


	//   ....[166]....
        /*4360*/ 	.word	0x000c3f10


	//   ....[167]....
        /*4364*/ 	.word	0x000c3f30


	//   ....[168]....
        /*4368*/ 	.word	0x000c3f50


	//   ....[169]....
        /*436c*/ 	.word	0x000c3f70


	//   ....[170]....
        /*4370*/ 	.word	0x000c3f90


	//   ....[171]....
        /*4374*/ 	.word	0x000c3fb0


	//   ....[172]....
        /*4378*/ 	.word	0x000c3fd0


	//   ....[173]....
        /*437c*/ 	.word	0x000c4030


	//   ....[174]....
        /*4380*/ 	.word	0x000c4110


	//   ....[175]....
        /*4384*/ 	.word	0x000c4130


	//   ....[176]....
        /*4388*/ 	.word	0x000c4150


	//   ....[177]....
        /*438c*/ 	.word	0x000c4170


	//   ....[178]....
        /*4390*/ 	.word	0x000c4190


	//   ....[179]....
        /*4394*/ 	.word	0x000c41b0


	//   ....[180]....
        /*4398*/ 	.word	0x000c41d0


	//   ....[181]....
        /*439c*/ 	.word	0x000c4230


	//   ....[182]....
        /*43a0*/ 	.word	0x000c4310


	//   ....[183]....
        /*43a4*/ 	.word	0x000c4330


	//   ....[184]....
        /*43a8*/ 	.word	0x000c4350


	//   ....[185]....
        /*43ac*/ 	.word	0x000c4370


	//   ....[186]....
        /*43b0*/ 	.word	0x000c4390


	//   ....[187]....
        /*43b4*/ 	.word	0x000c43b0


	//   ....[188]....
        /*43b8*/ 	.word	0x000c43d0


	//   ....[189]....
        /*43bc*/ 	.word	0x000c4430


	//   ....[190]....
        /*43c0*/ 	.word	0x000c4510


	//   ....[191]....
        /*43c4*/ 	.word	0x000c4530


	//   ....[192]....
        /*43c8*/ 	.word	0x000c4550


	//   ....[193]....
        /*43cc*/ 	.word	0x000c4570


	//   ....[194]....
        /*43d0*/ 	.word	0x000c4590


	//   ....[195]....
        /*43d4*/ 	.word	0x000c45b0


	//   ....[196]....
        /*43d8*/ 	.word	0x000c45d0


	//   ....[197]....
        /*43dc*/ 	.word	0x000c4630


	//   ....[198]....
        /*43e0*/ 	.word	0x000c4710


	//   ....[199]....
        /*43e4*/ 	.word	0x000c4730


	//   ....[200]....
        /*43e8*/ 	.word	0x000c4750


	//   ....[201]....
        /*43ec*/ 	.word	0x000c4770


	//   ....[202]....
        /*43f0*/ 	.word	0x000c4790


	//   ....[203]....
        /*43f4*/ 	.word	0x000c47b0


	//   ....[204]....
        /*43f8*/ 	.word	0x000c47d0


	//   ....[205]....
        /*43fc*/ 	.word	0x000c4830


	//   ....[206]....
        /*4400*/ 	.word	0x000c4970


	//   ....[207]....
        /*4404*/ 	.word	0x000c4990


	//   ....[208]....
        /*4408*/ 	.word	0x000c49b0


	//   ....[209]....
        /*440c*/ 	.word	0x000c49d0


	//   ....[210]....
        /*4410*/ 	.word	0x000c49f0


	//   ....[211]....
        /*4414*/ 	.word	0x000c4a10


	//   ....[212]....
        /*4418*/ 	.word	0x000c4a30


	//   ....[213]....
        /*441c*/ 	.word	0x000c4a50


	//   ....[214]....
        /*4420*/ 	.word	0x000c4a70


	//   ....[215]....
        /*4424*/ 	.word	0x000c4a90


	//   ....[216]....
        /*4428*/ 	.word	0x000c4b10


	//   ....[217]....
        /*442c*/ 	.word	0x000c4b30


	//   ....[218]....
        /*4430*/ 	.word	0x000c4b50


	//   ....[219]....
        /*4434*/ 	.word	0x000c4b80


	//   ....[220]....
        /*4438*/ 	.word	0x000c4bf0


	//   ....[221]....
        /*443c*/ 	.word	0x000c4c10


	//   ....[222]....
        /*4440*/ 	.word	0x000c4c30


	//   ....[223]....
        /*4444*/ 	.word	0x000c4c50


	//   ....[224]....
        /*4448*/ 	.word	0x000c4cd0


	//   ....[225]....
        /*444c*/ 	.word	0x000c4cf0


	//   ....[226]....
        /*4450*/ 	.word	0x000c4d10


	//   ....[227]....
        /*4454*/ 	.word	0x000c4d40


	//   ....[228]....
        /*4458*/ 	.word	0x000c4db0


	//   ....[229]....
        /*445c*/ 	.word	0x000c4dd0


	//   ....[230]....
        /*4460*/ 	.word	0x000c4df0


	//   ....[231]....
        /*4464*/ 	.word	0x000c4e10


	//   ....[232]....
        /*4468*/ 	.word	0x000c4e90


	//   ....[233]....
        /*446c*/ 	.word	0x000c4eb0


	//   ....[234]....
        /*4470*/ 	.word	0x000c4ed0


	//   ....[235]....
        /*4474*/ 	.word	0x000c4f00


	//   ....[236]....
        /*4478*/ 	.word	0x000c4f70


	//   ....[237]....
        /*447c*/ 	.word	0x000c4f90


	//   ....[238]....
        /*4480*/ 	.word	0x000c4fb0


	//   ....[239]....
        /*4484*/ 	.word	0x000c4fd0


	//   ....[240]....
        /*4488*/ 	.word	0x000c50c0


	//   ....[241]....
        /*448c*/ 	.word	0x000c50e0


	//   ....[242]....
        /*4490*/ 	.word	0x000c5100


	//   ....[243]....
        /*4494*/ 	.word	0x000c5120


	//   ....[244]....
        /*4498*/ 	.word	0x000c5160


	//   ....[245]....
        /*449c*/ 	.word	0x000c5180


	//   ....[246]....
        /*44a0*/ 	.word	0x000c51a0


	//   ....[247]....
        /*44a4*/ 	.word	0x000c51c0


	//   ....[248]....
        /*44a8*/ 	.word	0x000c51e0


	//   ....[249]....
        /*44ac*/ 	.word	0x000c5200


	//   ....[250]....
        /*44b0*/ 	.word	0x000c5220


	//   ....[251]....
        /*44b4*/ 	.word	0x000c52c0


	//   ....[252]....
        /*44b8*/ 	.word	0x000c5440


	//   ....[253]....
        /*44bc*/ 	.word	0x000c5460


	//   ....[254]....
        /*44c0*/ 	.word	0x000c5510


	//----- nvinfo : EIATTR_EXIT_INSTR_OFFSETS
	.align		4
.L_41:
        /*44c4*/ 	.byte	0x04, 0x1c
        /*44c6*/ 	.short	(.L_43 - .L_42)


	//   ....[0]....
.L_42:
        /*44c8*/ 	.word	0x000d32a0


	//   ....[1]....
        /*44cc*/ 	.word	0x000d32c0


	//----- nvinfo : EIATTR_REQNTID
	.align		4
.L_43:
        /*44d0*/ 	.byte	0x04, 0x10
        /*44d2*/ 	.short	(.L_45 - .L_44)
.L_44:
        /*44d4*/ 	.word	0x00000020
        /*44d8*/ 	.word	0x00000001
        /*44dc*/ 	.word	0x00000001


	//----- nvinfo : EIATTR_CBANK_PARAM_SIZE
	.align		4
.L_45:
        /*44e0*/ 	.byte	0x03, 0x19
        /*44e2*/ 	.short	0x0050


	//----- nvinfo : EIATTR_PARAM_CBANK
	.align		4
        /*44e4*/ 	.byte	0x04, 0x0a
        /*44e6*/ 	.short	(.L_47 - .L_46)
	.align		4
.L_46:
        /*44e8*/ 	.word	index@(.nv.constant0.matmul_kernel)
        /*44ec*/ 	.short	0x0210
        /*44ee*/ 	.short	0x0050


	//----- nvinfo : EIATTR_SW_WAR
	.align		4
.L_47:
        /*44f0*/ 	.byte	0x04, 0x36
        /*44f2*/ 	.short	(.L_49 - .L_48)
.L_48:
        /*44f4*/ 	.word	0x00000008
.L_49:


//--------------------- .nv.callgraph             --------------------------
	.section	.nv.callgraph,"",@"SHT_CUDA_CALLGRAPH"
	.align	4
	.sectionentsize	8
	.align		4
        /*0000*/ 	.word	0x00000000
	.align		4
        /*0004*/ 	.word	0xffffffff
	.align		4
        /*0008*/ 	.word	0x00000000
	.align		4
        /*000c*/ 	.word	0xfffffffe
	.align		4
        /*0010*/ 	.word	0x00000000
	.align		4
        /*0014*/ 	.word	0xfffffffd
	.align		4
        /*0018*/ 	.word	0x00000000
	.align		4
        /*001c*/ 	.word	0xfffffffc


//--------------------- .text.matmul_kernel       --------------------------
	.section	.text.matmul_kernel,"ax",@progbits
	.align	128
        .global         matmul_kernel
        .type           matmul_kernel,@function
        .size           matmul_kernel,(.L_x_3 - matmul_kernel)
        .other          matmul_kernel,@"STO_CUDA_ENTRY STV_DEFAULT"
matmul_kernel:
.text.matmul_kernel:
[----:B------:R-:W1:Y:S08]  /*0000*/  LDC R1, c[0x0][0x28] ;  /* 0x00000a00ff017b82 */ /* 0x000e700000000800 */
[----:B------:R-:W2:Y:S01]  /*0010*/  LDC.64 R122, c[0x0][0x228] ;  /* 0x00008a00ff7a7b82 */ /* 0x000ea20000000a00 */
[----:B------:R-:W3:Y:S01]  /*0020*/  S2R R5, SR_CTAID.X ;  /* 0x0000000000057919 */ /* 0x000ee20000002500 */
[----:B-1----:R-:W-:Y:S01]  /*0030*/  VIADD R1, R1, 0xffff9590 ;  /* 0xffff959001017836 */ /* 0x002fe20000000000 */
[----:B------:R-:W-:Y:S01]  /*0040*/  ULDC UR8, c[0x0][0x230] ;  /* 0x00008c0000087ab9 */ /* 0x000fe20000000800 */
[----:B------:R-:W-:Y:S01]  /*0050*/  ULDC UR5, c[0x0][0x230] ;  /* 0x00008c0000057ab9 */ /* 0x000fe20000000800 */
[----:B------:R-:W1:Y:S01]  /*0060*/  S2R R14, SR_TID.X ;  /* 0x00000000000e7919 */ /* 0x000e620000002100 */
[----:B------:R-:W-:Y:S01]  /*0070*/  UIADD3 UR8, UR8, 0x7f, URZ ;  /* 0x0000007f08087890 */ /* 0x000fe2000fffe03f */
[----:B------:R-:W-:Y:S01]  /*0080*/  ULDC UR6, c[0x0][0x230] ;  /* 0x00008c0000067ab9 */ /* 0x000fe20000000800 */
[----:B------:R-:W-:-:S02]  /*0090*/  ULDC UR39, c[0x0][0x240] ;  /* 0x0000900000277ab9 */ /* 0x000fc40000000800 */
[----:B------:R-:W-:Y:S01]  /*00a0*/  UISETP.GT.AND UP0, UPT, UR8, 0x7f, UPT ;  /* 0x0000007f0800788c */ /* 0x000fe2000bf04270 */
[----:B------:R-:W-:Y:S01]  /*00b0*/  ULDC UR42, c[0x0][0x240] ;  /* 0x00009000002a7ab9 */ /* 0x000fe20000000800 */
[----:B------:R-:W-:Y:S02]  /*00c0*/  ULDC UR40, c[0x0][0x240] ;  /* 0x0000900000287ab9 */ /* 0x000fe40000000800 */
[----:B------:R-:W-:Y:S01]  /*00d0*/  USEL UR4, URZ, 0x4, !UP0 ;  /* 0x000000043f047887 */ /* 0x000fe2000c000000 */
[----:B------:R-:W-:Y:S01]  /*00e0*/  ULDC UR41, c[0x0][0x240] ;  /* 0x0000900000297ab9 */ /* 0x000fe20000000800 */
[----:B------:R-:W-:Y:S01]  /*00f0*/  ULDC UR43, c[0x0][0x240] ;  /* 0x00009000002b7ab9 */ /* 0x000fe20000000800 */
[----:B------:R-:W-:Y:S01]  /*0100*/  ULDC UR44, c[0x0][0x240] ;  /* 0x00009000002c7ab9 */ /* 0x000fe20000000800 */
[----:B------:R-:W-:Y:S01]  /*0110*/  ULDC UR45, c[0x0][0x240] ;  /* 0x00009000002d7ab9 */ /* 0x000fe20000000800 */
[----:B------:R-:W-:Y:S01]  /*0120*/  ULDC UR48, c[0x0][0x240] ;  /* 0x0000900000307ab9 */ /* 0x000fe20000000800 */
[----:B------:R-:W-:Y:S01]  /*0130*/  ULDC UR49, c[0x0][0x240] ;  /* 0x0000900000317ab9 */ /* 0x000fe20000000800 */
[----:B------:R-:W-:Y:S01]  /*0140*/  ULDC UR50, c[0x0][0x240] ;  /* 0x0000900000327ab9 */ /* 0x000fe20000000800 */
[----:B------:R-:W-:Y:S01]  /*0150*/  ULDC UR51, c[0x0][0x240] ;  /* 0x0000900000337ab9 */ /* 0x000fe20000000800 */
[----:B--2---:R-:W-:Y:S01]  /*0160*/  VIADD R0, R123, 0xff ;  /* 0x000000ff7b007836 */ /* 0x004fe20000000000 */
[----:B------:R-:W-:Y:S01]  /*0170*/  IABS R246, R123 ;  /* 0x0000007b00f67213 */ /* 0x000fe20000000000 */
[----:B------:R-:W-:Y:S01]  /*0180*/  STL [R1+0x40f8], R122 ;  /* 0x0040f87a01007387 */ /* 0x000fe20000100800 */
[----:B------:R-:W-:Y:S01]  /*0190*/  IABS R13, R122 ;  /* 0x0000007a000d7213 */ /* 0x000fe20000000000 */
[----:B------:R-:W-:Y:S01]  /*01a0*/  ULDC UR52, c[0x0][0x240] ;  /* 0x0000900000347ab9 */ /* 0x000fe20000000800 */
[----:B------:R-:W-:Y:S01]  /*01b0*/  SHF.R.S32.HI R3, RZ, 0x1f, R0 ;  /* 0x0000001fff037819 */ /* 0x000fe20000011400 */
[----:B------:R-:W-:Y:S01]  /*01c0*/  ULDC UR53, c[0x0][0x240] ;  /* 0x0000900000357ab9 */ /* 0x000fe20000000800 */
[----:B------:R-:W-:Y:S01]  /*01d0*/  ULDC UR56, c[0x0][0x240] ;  /* 0x0000900000387ab9 */ /* 0x000fe20000000800 */
[----:B------:R-:W-:Y:S01]  /*01e0*/  ULDC UR7, c[0x0][0x240] ;  /* 0x0000900000077ab9 */ /* 0x000fe20000000800 */
[----:B------:R-:W-:Y:S01]  /*01f0*/  LEA.HI R3, R3, R0, RZ, 0x8 ;  /* 0x0000000003037211 */ /* 0x000fe200078f40ff */
[----:B------:R-:W-:Y:S01]  /*0200*/  ULDC UR9, c[0x0][0x240] ;  /* 0x0000900000097ab9 */ /* 0x000fe20000000800 */
[----:B---3--:R-:W-:Y:S01]  /*0210*/  IABS R8, R5 ;  /* 0x0000000500087213 */ /* 0x008fe20000000000 */
[----:B------:R-:W-:Y:S01]  /*0220*/  ULDC UR10, c[0x0][0x240] ;  /* 0x00009000000a7ab9 */ /* 0x000fe20000000800 */
[----:B------:R-:W-:Y:S01]  /*0230*/  SHF.R.S32.HI R3, RZ, 0x8, R3 ;  /* 0x00000008ff037819 */ /* 0x000fe20000011403 */
[----:B------:R-:W-:Y:S01]  /*0240*/  ULDC UR11, c[0x0][0x240] ;  /* 0x00009000000b7ab9 */ /* 0x000fe20000000800 */
[----:B-1----:R-:W-:Y:S01]  /*0250*/  LOP3.LUT R12, R14, 0x1f, RZ, 0xc0, !PT ;  /* 0x0000001f0e0c7812 */ /* 0x002fe200078ec0ff */
[----:B------:R-:W-:Y:S01]  /*0260*/  ULDC UR12, c[0x0][0x240] ;  /* 0x00009000000c7ab9 */ /* 0x000fe20000000800 */
[----:B------:R-:W-:Y:S01]  /*0270*/  SHF.L.U32 R4, R3, 0x3, RZ ;  /* 0x0000000303047819 */ /* 0x000fe200000006ff */
[----:B------:R-:W-:Y:S01]  /*0280*/  ULDC UR13, c[0x0][0x240] ;  /* 0x00009000000d7ab9 */ /* 0x000fe20000000800 */
[----:B------:R-:W-:Y:S01]  /*0290*/  ULDC UR16, c[0x0][0x240] ;  /* 0x0000900000107ab9 */ /* 0x000fe20000000800 */
[----:B------:R-:W-:Y:S01]  /*02a0*/  ULDC UR17, c[0x0][0x240] ;  /* 0x0000900000117ab9 */ /* 0x000fe20000000800 */
[-C--:B------:R-:W-:Y:S01]  /*02b0*/  IABS R7, R4.reuse ;  /* 0x0000000400077213 */ /* 0x080fe20000000000 */
[----:B------:R-:W-:Y:S01]  /*02c0*/  ULDC UR55, c[0x0][0x240] ;  /* 0x0000900000377ab9 */ /* 0x000fe20000000800 */
[----:B------:R-:W-:Y:S01]  /*02d0*/  IABS R10, R4 ;  /* 0x00000004000a7213 */ /* 0x000fe20000000000 */
[----:B------:R-:W-:Y:S01]  /*02e0*/  ULDC UR61, c[0x0][0x240] ;  /* 0x00009000003d7ab9 */ /* 0x000fe20000000800 */
[----:B------:R-:W1:Y:S01]  /*02f0*/  I2F.RP R0, R7 ;  /* 0x0000000700007306 */ /* 0x000e620000209400 */
        /* <DEDUP_REMOVED lines=14> */
[----:B-1----:R-:W1:Y:S01]  /*03e0*/  MUFU.RCP R0, R0 ;  /* 0x0000000000007308 */ /* 0x002e620000001000 */
        /* <DEDUP_REMOVED lines=16> */
[----:B-1----:R-:W-:-:S02]  /*04f0*/  VIADD R2, R0, 0xffffffe ;  /* 0x0ffffffe00027836 */ /* 0x002fc40000000000 */
[----:B------:R-:W-:Y:S02]  /*0500*/  IMAD.MOV R0, RZ, RZ, -R10 ;  /* 0x000000ffff007224 */ /* 0x000fe400078e0a0a */
[----:B------:R1:W2:Y:S02]  /*0510*/  F2I.FTZ.U32.TRUNC.NTZ R3, R2 ;  /* 0x0000000200037305 */ /* 0x0002a4000021f000 */
[----:B-1----:R-:W-:Y:S02]  /*0520*/  IMAD.MOV.U32 R2, RZ, RZ, RZ ;  /* 0x000000ffff027224 */ /* 0x002fe400078e00ff */
[----:B--2---:R-:W-:-:S04]  /*0530*/  IMAD.MOV R6, RZ, RZ, -R3 ;  /* 0x000000ffff067224 */ /* 0x004fc800078e0a03 */
[----:B------:R-:W-:Y:S01]  /*0540*/  IMAD R9, R6, R7, RZ ;  /* 0x0000000706097224 */ /* 0x000fe200078e02ff */
[----:B------:R-:W-:-:S03]  /*0550*/  MOV R6, R8 ;  /* 0x0000000800067202 */ /* 0x000fc60000000f00 */
[----:B------:R-:W-:-:S06]  /*0560*/  IMAD.HI.U32 R3, R3, R9, R2 ;  /* 0x0000000903037227 */ /* 0x000fcc00078e0002 */
[----:B------:R-:W-:-:S04]  /*0570*/  IMAD.HI.U32 R3, R3, R6, RZ ;  /* 0x0000000603037227 */ /* 0x000fc800078e00ff */
[----:B------:R-:W-:-:S05]  /*0580*/  IMAD R0, R3, R0, R6 ;  /* 0x0000000003007224 */ /* 0x000fca00078e0206 */
[----:B------:R-:W-:-:S13]  /*0590*/  ISETP.GT.U32.AND P1, PT, R7, R0, PT ;  /* 0x000000000700720c */ /* 0x000fda0003f24070 */
[-C--:B------:R-:W-:Y:S01]  /*05a0*/  @!P1 IADD3 R0, R0, -R7.reuse, RZ ;  /* 0x8000000700009210 */ /* 0x080fe20007ffe0ff */
[----:B------:R-:W-:Y:S01]  /*05b0*/  @!P1 VIADD R3, R3, 0x1 ;  /* 0x0000000103039836 */ /* 0x000fe20000000000 */
[----:B------:R-:W-:Y:S02]  /*05c0*/  ISETP.NE.AND P1, PT, R4, RZ, PT ;  /* 0x000000ff0400720c */ /* 0x000fe40003f25270 */
[----:B------:R-:W-:Y:S02]  /*05d0*/  ISETP.GE.U32.AND P0, PT, R0, R7, PT ;  /* 0x000000070000720c */ /* 0x000fe40003f06070 */
[----:B------:R-:W-:-:S04]  /*05e0*/  LOP3.LUT R0, R5, R4, RZ, 0x3c, !PT ;  /* 0x0000000405007212 */ /* 0x000fc800078e3cff */
[----:B------:R-:W-:Y:S01]  /*05f0*/  ISETP.GE.AND P2, PT, R0, RZ, PT ;  /* 0x000000ff0000720c */ /* 0x000fe20003f46270 */
[----:B------:R-:W-:-:S06]  /*0600*/  VIADD R0, R122, 0x3f ;  /* 0x0000003f7a007836 */ /* 0x000fcc0000000000 */
[----:B------:R-:W-:-:S05]  /*0610*/  @P0 VIADD R3, R3, 0x1 ;  /* 0x0000000103030836 */ /* 0x000fca0000000000 */
[----:B------:R-:W-:Y:S02]  /*0620*/  MOV R2, R3 ;  /* 0x0000000300027202 */ /* 0x000fe40000000f00 */
[----:B------:R-:W-:-:S03]  /*0630*/  SHF.R.S32.HI R3, RZ, 0x1f, R0 ;  /* 0x0000001fff037819 */ /* 0x000fc60000011400 */
[----:B------:R-:W-:Y:S01]  /*0640*/  @!P2 IMAD.MOV R2, RZ, RZ, -R2 ;  /* 0x000000ffff02a224 */ /* 0x000fe200078e0a02 */
[----:B------:R-:W-:Y:S02]  /*0650*/  @!P1 LOP3.LUT R2, RZ, R4, RZ, 0x33, !PT ;  /* 0x00000004ff029212 */ /* 0x000fe400078e33ff */
[----:B------:R-:W-:Y:S02]  /*0660*/  LEA.HI R3, R3, R0, RZ, 0x6 ;  /* 0x0000000003037211 */ /* 0x000fe400078f30ff */
[----:B------:R-:W-:Y:S01]  /*0670*/  SHF.L.U32 R6, R2, 0x3, RZ ;  /* 0x0000000302067819 */ /* 0x000fe200000006ff */
[----:B------:R-:W-:-:S03]  /*0680*/  IMAD.MOV R2, RZ, RZ, -R2 ;  /* 0x000000ffff027224 */ /* 0x000fc600078e0a02 */
[----:B------:R-:W-:Y:S01]  /*0690*/  LEA.HI.SX32 R3, R3, -R6, 0x1a ;  /* 0x8000000603037211 */ /* 0x000fe200078fd2ff */
[----:B------:R-:W-:Y:S02]  /*06a0*/  IMAD R8, R4, R2, R5 ;  /* 0x0000000204087224 */ /* 0x000fe400078e0205 */
[----:B------:R-:W-:Y:S01]  /*06b0*/  IMAD.MOV.U32 R2, RZ, RZ, RZ ;  /* 0x000000ffff027224 */ /* 0x000fe200078e00ff */
[----:B------:R-:W-:Y:S01]  /*06c0*/  VIMNMX R11, R3, 0x8, PT ;  /* 0x00000008030b7848 */ /* 0x000fe20003fe0100 */
[----:B------:R-:W1:Y:S03]  /*06d0*/  I2F.RP R5, R246 ;  /* 0x000000f600057306 */ /* 0x000e660000209400 */
[-C--:B------:R-:W-:Y:S02]  /*06e0*/  IABS R7, R11.reuse ;  /* 0x0000000b00077213 */ /* 0x080fe40000000000 */
[----:B------:R-:W-:-:S03]  /*06f0*/  IABS R4, R11 ;  /* 0x0000000b00047213 */ /* 0x000fc60000000000 */
[----:B------:R-:W2:Y:S08]  /*0700*/  I2F.RP R0, R7 ;  /* 0x0000000700007306 */ /* 0x000eb00000209400 */
[----:B-1----:R-:W1:Y:S08]  /*0710*/  MUFU.RCP R5, R5 ;  /* 0x0000000500057308 */ /* 0x002e700000001000 */
[----:B--2---:R-:W2:Y:S01]  /*0720*/  MUFU.RCP R0, R0 ;  /* 0x0000000000007308 */ /* 0x004ea20000001000 */
[----:B-1----:R-:W-:-:S07]  /*0730*/  VIADD R238, R5, 0xffffffe ;  /* 0x0ffffffe05ee7836 */ /* 0x002fce0000000000 */
[----:B------:R1:W3:Y:S01]  /*0740*/  F2I.FTZ.U32.TRUNC.NTZ R239, R238 ;  /* 0x000000ee00ef7305 */ /* 0x0002e2000021f000 */
[----:B--2---:R-:W-:Y:S01]  /*0750*/  VIADD R3, R0, 0xffffffe ;  /* 0x0ffffffe00037836 */ /* 0x004fe20000000000 */
[----:B------:R-:W-:Y:S01]  /*0760*/  IABS R0, R8 ;  /* 0x0000000800007213 */ /* 0x000fe20000000000 */
[----:B-1----:R-:W-:-:S05]  /*0770*/  IMAD.MOV.U32 R238, RZ, RZ, RZ ;  /* 0x000000ffffee7224 */ /* 0x002fca00078e00ff */
[----:B------:R-:W1:Y:S01]  /*0780*/  F2I.FTZ.U32.TRUNC.NTZ R3, R3 ;  /* 0x0000000300037305 */ /* 0x000e62000021f000 */
[----:B---3--:R-:W-:-:S04]  /*0790*/  IMAD.MOV R5, RZ, RZ, -R239 ;  /* 0x000000ffff057224 */ /* 0x008fc800078e0aef */
[----:B------:R-:W-:-:S04]  /*07a0*/  IMAD R5, R5, R246, RZ ;  /* 0x000000f605057224 */ /* 0x000fc800078e02ff */
[----:B------:R-:W-:Y:S01]  /*07b0*/  IMAD.HI.U32 R238, R239, R5, R238 ;  /* 0x00000005efee7227 */ /* 0x000fe200078e00ee */
[----:B-1----:R-:W-:-:S05]  /*07c0*/  IADD3 R10, RZ, -R3, RZ ;  /* 0x80000003ff0a7210 */ /* 0x002fca0007ffe0ff */
[----:B------:R-:W-:-:S04]  /*07d0*/  IMAD R9, R10, R7, RZ ;  /* 0x000000070a097224 */ /* 0x000fc800078e02ff */
[----:B------:R-:W-:-:S04]  /*07e0*/  IMAD.HI.U32 R2, R3, R9, R2 ;  /* 0x0000000903027227 */ /* 0x000fc800078e0002 */
[----:B------:R-:W-:Y:S01]  /*07f0*/  IMAD.MOV.U32 R3, RZ, RZ, R0 ;  /* 0x000000ffff037224 */ /* 0x000fe200078e0000 */
[----:B------:R-:W-:Y:S02]  /*0800*/  IADD3 R0, RZ, -R4, RZ ;  /* 0x80000004ff007210 */ /* 0x000fe40007ffe0ff */
[----:B------:R-:W1:Y:S01]  /*0810*/  I2F.RP R4, R13 ;  /* 0x0000000d00047306 */ /* 0x000e620000209400 */
[----:B------:R-:W-:-:S04]  /*0820*/  IMAD.HI.U32 R2, R2, R3, RZ ;  /* 0x0000000302027227 */ /* 0x000fc800078e00ff */
[----:B------:R-:W-:-:S05]  /*0830*/  IMAD R0, R2, R0, R3 ;  /* 0x0000000002007224 */ /* 0x000fca00078e0203 */
[----:B------:R-:W-:Y:S01]  /*0840*/  ISETP.GT.U32.AND P1, PT, R7, R0, PT ;  /* 0x000000000700720c */ /* 0x000fe20003f24070 */
[----:B-1----:R-:W1:-:S12]  /*0850*/  MUFU.RCP R4, R4 ;  /* 0x0000000400047308 */ /* 0x002e580000001000 */
[----:B------:R-:W-:Y:S02]  /*0860*/  @!P1 IMAD.IADD R0, R0, 0x1, -R7 ;  /* 0x0000000100009824 */ /* 0x000fe400078e0a07 */
[----:B------:R-:W-:Y:S01]  /*0870*/  @!P1 VIADD R2, R2, 0x1 ;  /* 0x0000000102029836 */ /* 0x000fe20000000000 */
[----:B------:R-:W-:Y:S02]  /*0880*/  ISETP.NE.AND P1, PT, R11, RZ, PT ;  /* 0x000000ff0b00720c */ /* 0x000fe40003f25270 */
[----:B------:R-:W-:Y:S02]  /*0890*/  ISETP.GE.U32.AND P0, PT, R0, R7, PT ;  /* 0x000000070000720c */ /* 0x000fe40003f06070 */
[----:B------:R-:W-:Y:S02]  /*08a0*/  LOP3.LUT R0, R8, R11, RZ, 0x3c, !PT ;  /* 0x0000000b08007212 */ /* 0x000fe400078e3cff */
[----:B-1----:R-:W-:Y:S02]  /*08b0*/  IADD3 R3, R4, 0xffffffe, RZ ;  /* 0x0ffffffe04037810 */ /* 0x002fe40007ffe0ff */
[----:B------:R-:W-:-:S04]  /*08c0*/  ISETP.GE.AND P2, PT, R0, RZ, PT ;  /* 0x000000ff0000720c */ /* 0x000fc80003f46270 */
[----:B------:R-:W1:Y:S03]  /*08d0*/  F2I.FTZ.U32.TRUNC.NTZ R3, R3 ;  /* 0x0000000300037305 */ /* 0x000e66000021f000 */
[----:B------:R-:W-:-:S06]  /*08e0*/  @P0 VIADD R2, R2, 0x1 ;  /* 0x0000000102020836 */ /* 0x000fcc0000000000 */
[----:B------:R-:W-:Y:S02]  /*08f0*/  @!P2 IADD3 R2, -R2, RZ, RZ ;  /* 0x000000ff0202a210 */ /* 0x000fe40007ffe1ff */
[----:B------:R-:W-:-:S04]  /*0900*/  @!P1 LOP3.LUT R2, RZ, R11, RZ, 0x33, !PT ;  /* 0x0000000bff029212 */ /* 0x000fc800078e33ff */
[C---:B------:R-:W-:Y:S01]  /*0910*/  IADD3 R0, -R2.reuse, RZ, RZ ;  /* 0x000000ff02007210 */ /* 0x040fe20007ffe1ff */
[--C-:B-1----:R-:W-:Y:S01]  /*0920*/  IMAD.MOV R4, RZ, RZ, -R3.reuse ;  /* 0x000000ffff047224 */ /* 0x102fe200078e0a03 */
[----:B------:R-:W-:Y:S01]  /*0930*/  SHF.L.U32 R252, R2, 0x8, RZ ;  /* 0x0000000802fc7819 */ /* 0x000fe200000006ff */
[----:B------:R-:W-:Y:S02]  /*0940*/  IMAD.MOV.U32 R2, RZ, RZ, RZ ;  /* 0x000000ffff027224 */ /* 0x000fe400078e00ff */
[----:B------:R-:W-:Y:S01]  /*0950*/  IMAD R0, R11, R0, R8 ;  /* 0x000000000b007224 */ /* 0x000fe200078e0208 */
[----:B------:R-:W-:Y:S01]  /*0960*/  IADD3 R9, R252, 0xff, RZ ;  /* 0x000000fffc097810 */ /* 0x000fe20007ffe0ff */
[----:B------:R-:W-:Y:S01]  /*0970*/  IMAD R5, R4, R13, RZ ;  /* 0x0000000d04057224 */ /* 0x000fe200078e02ff */
[----:B------:R-:W-:Y:S01]  /*0980*/  IADD3 R10, R252, 0x2, RZ ;  /* 0x00000002fc0a7810 */ /* 0x000fe20007ffe0ff */
[----:B------:R-:W-:Y:S01]  /*0990*/  IMAD.IADD R0, R6, 0x1, R0 ;  /* 0x0000000106007824 */ /* 0x000fe200078e0200 */
[----:B------:R-:W-:Y:S01]  /*09a0*/  IABS R11, R9 ;  /* 0x00000009000b7213 */ /* 0x000fe20000000000 */
[----:B------:R-:W-:Y:S01]  /*09b0*/  VIADD R8, R252, 0x1 ;  /* 0x00000001fc087836 */ /* 0x000fe20000000000 */
[----:B------:R-:W-:Y:S01]  /*09c0*/  ISETP.GE.AND P2, PT, R9, RZ, PT ;  /* 0x000000ff0900720c */ /* 0x000fe20003f46270 */
[----:B------:R-:W-:Y:S01]  /*09d0*/  IMAD.SHL.U32 R0, R0, 0x40, RZ ;  /* 0x0000004000007824 */ /* 0x000fe200078e00ff */
[----:B------:R-:W-:Y:S01]  /*09e0*/  IADD3 R22, R252, 0x1c, RZ ;  /* 0x0000001cfc167810 */ /* 0x000fe20007ffe0ff */
[----:B------:R-:W-:Y:S01]  /*09f0*/  IMAD.HI.U32 R2, R3, R5, R2 ;  /* 0x0000000503027227 */ /* 0x000fe200078e0002 */
[----:B------:R-:W-:-:S02]  /*0a00*/  IABS R7, R8 ;  /* 0x0000000800077213 */ /* 0x000fc40000000000 */
[----:B------:R-:W-:Y:S01]  /*0a10*/  LOP3.LUT R4, R0, 0x1f, R14, 0xf8, !PT ;  /* 0x0000001f00047812 */ /* 0x000fe200078ef80e */
[----:B------:R-:W-:Y:S01]  /*0a20*/  VIADD R14, R252, 0x4 ;  /* 0x00000004fc0e7836 */ /* 0x000fe20000000000 */
[----:B------:R-:W-:Y:S01]  /*0a30*/  LOP3.LUT R3, R0, 0x20, R12, 0xfe, !PT ;  /* 0x0000002000037812 */ /* 0x000fe200078efe0c */
[C---:B------:R-:W-:Y:S01]  /*0a40*/  VIADD R12, R252.reuse, 0x3 ;  /* 0x00000003fc0c7836 */ /* 0x040fe20000000000 */
[----:B------:R-:W-:Y:S01]  /*0a50*/  IABS R5, R4 ;  /* 0x0000000400057213 */ /* 0x000fe20000000000 */
[----:B------:R1:W-:Y:S01]  /*0a60*/  STL [R1+0xca0], R4 ;  /* 0x000ca00401007387 */ /* 0x0003e20000100800 */
[----:B------:R-:W-:Y:S01]  /*0a70*/  IABS R6, R3 ;  /* 0x0000000300067213 */ /* 0x000fe20000000000 */
[----:B------:R-:W-:Y:S01]  /*0a80*/  VIADD R16, R252, 0x9 ;  /* 0x00000009fc107836 */ /* 0x000fe20000000000 */
[----:B------:R-:W-:Y:S01]  /*0a90*/  IABS R15, R14 ;  /* 0x0000000e000f7213 */ /* 0x000fe20000000000 */
[----:B------:R2:W-:Y:S01]  /*0aa0*/  STL [R1+0xca4], R3 ;  /* 0x000ca40301007387 */ /* 0x0005e20000100800 */
[----:B------:R-:W-:Y:S01]  /*0ab0*/  IMAD.HI.U32 R0, R2, R5, RZ ;  /* 0x0000000502007227 */ /* 0x000fe200078e00ff */
[----:B------:R-:W-:-:S02]  /*0ac0*/  IABS R9, R12 ;  /* 0x0000000c00097213 */ /* 0x000fc40000000000 */
[----:B------:R-:W-:Y:S01]  /*0ad0*/  ISETP.GE.AND P4, PT, R8, RZ, PT ;  /* 0x000000ff0800720c */ /* 0x000fe20003f86270 */
[----:B------:R-:W-:Y:S01]  /*0ae0*/  IMAD.HI.U32 R2, R2, R6, RZ ;  /* 0x0000000602027227 */ /* 0x000fe200078e00ff */
[----:B------:R-:W-:Y:S02]  /*0af0*/  IABS R21, R16 ;  /* 0x0000001000157213 */ /* 0x000fe40000000000 */
[----:B------:R-:W-:Y:S01]  /*0b00*/  IABS R23, R22 ;  /* 0x0000001600177213 */ /* 0x000fe20000000000 */
[----:B-1----:R-:W-:Y:S01]  /*0b10*/  IMAD.HI.U32 R4, R238, R11, RZ ;  /* 0x0000000bee047227 */ /* 0x002fe200078e00ff */
[C---:B------:R-:W-:Y:S02]  /*0b20*/  IADD3 R28, R252.reuse, 0x1e, RZ ;  /* 0x0000001efc1c7810 */ /* 0x040fe40007ffe0ff */
[----:B------:R-:W-:Y:S01]  /*0b30*/  IADD3 R32, R252, 0x21, RZ ;  /* 0x00000021fc207810 */ /* 0x000fe20007ffe0ff */
[----:B--2---:R-:W-:Y:S01]  /*0b40*/  IMAD.HI.U32 R3, R238, R7, RZ ;  /* 0x00000007ee037227 */ /* 0x004fe200078e00ff */
[----:B------:R-:W-:-:S02]  /*0b50*/  IADD3 R34, R252, 0x23, RZ ;  /* 0x00000023fc227810 */ /* 0x000fc40007ffe0ff */
[----:B------:R-:W-:Y:S01]  /*0b60*/  IABS R29, R32 ;  /* 0x00000020001d7213 */ /* 0x000fe20000000000 */
[----:B------:R-:W-:Y:S01]  /*0b70*/  IMAD.MOV R4, RZ, RZ, -R4 ;  /* 0x000000ffff047224 */ /* 0x000fe200078e0a04 */
[----:B------:R-:W-:Y:S01]  /*0b80*/  IADD3 R3, -R3, RZ, RZ ;  /* 0x000000ff03037210 */ /* 0x000fe20007ffe1ff */
[----:B------:R-:W-:Y:S01]  /*0b90*/  IMAD.MOV R0, RZ, RZ, -R0 ;  /* 0x000000ffff007224 */ /* 0x000fe200078e0a00 */
[----:B------:R-:W-:Y:S01]  /*0ba0*/  IADD3 R36, R252, 0x2a, RZ ;  /* 0x0000002afc247810 */ /* 0x000fe20007ffe0ff */
[----:B------:R-:W-:Y:S01]  /*0bb0*/  IMAD R11, R246, R4, R11 ;  /* 0x00000004f60b7224 */ /* 0x000fe200078e020b */
[----:B------:R-:W-:Y:S01]  /*0bc0*/  IADD3 R40, R252, 0x2c, RZ ;  /* 0x0000002cfc287810 */ /* 0x000fe20007ffe0ff */
[C---:B------:R-:W-:Y:S01]  /*0bd0*/  IMAD R3, R246.reuse, R3, R7 ;  /* 0x00000003f6037224 */ /* 0x040fe200078e0207 */
[----:B------:R-:W-:Y:S01]  /*0be0*/  IABS R7, R10 ;  /* 0x0000000a00077213 */ /* 0x000fe20000000000 */
[----:B------:R-:W-:Y:S01]  /*0bf0*/  IMAD.MOV R4, RZ, RZ, -R2 ;  /* 0x000000ffff047224 */ /* 0x000fe200078e0a02 */
[C---:B------:R-:W-:Y:S01]  /*0c00*/  ISETP.GT.U32.AND P1, PT, R246.reuse, R11, PT ;  /* 0x0000000bf600720c */ /* 0x040fe20003f24070 */
[C---:B------:R-:W-:Y:S01]  /*0c10*/  IMAD R2, R13.reuse, R0, R5 ;  /* 0x000000000d027224 */ /* 0x040fe200078e0205 */
[----:B------:R-:W-:Y:S01]  /*0c20*/  ISETP.GT.U32.AND P0, PT, R246, R3, PT ;  /* 0x00000003f600720c */ /* 0x000fe20003f04070 */
[C---:B------:R-:W-:Y:S01]  /*0c30*/  IMAD R0, R13.reuse, R4, R6 ;  /* 0x000000040d007224 */ /* 0x040fe200078e0206 */
[----:B------:R-:W-:Y:S01]  /*0c40*/  IABS R39, R40 ;  /* 0x0000002800277213 */ /* 0x000fe20000000000 */
[----:B------:R-:W-:Y:S01]  /*0c50*/  IMAD.HI.U32 R4, R238, R7, RZ ;  /* 0x00000007ee047227 */ /* 0x000fe200078e00ff */
[----:B------:R-:W-:-:S02]  /*0c60*/  ISETP.GT.U32.AND P3, PT, R13, R2, PT ;  /* 0x000000020d00720c */ /* 0x000fc40003f64070 */
[----:B------:R-:W-:Y:S01]  /*0c70*/  ISETP.GT.U32.AND P5, PT, R13, R0, PT ;  /* 0x000000000d00720c */ /* 0x000fe20003fa4070 */
[----:B------:R-:W-:Y:S01]  /*0c80*/  IMAD.HI.U32 R6, R238, R15, RZ ;  /* 0x0000000fee067227 */ /* 0x000fe200078e00ff */
[C---:B------:R-:W-:Y:S02]  /*0c90*/  IADD3 R46, R252.reuse, 0x32, RZ ;  /* 0x00000032fc2e7810 */ /* 0x040fe40007ffe0ff */
[----:B------:R-:W-:Y:S01]  /*0ca0*/  IADD3 R47, R252, 0x33, RZ ;  /* 0x00000033fc2f7810 */ /* 0x000fe20007ffe0ff */
[----:B------:R-:W-:Y:S01]  /*0cb0*/  IMAD.HI.U32 R5, R238, R9, RZ ;  /* 0x00000009ee057227 */ /* 0x000fe200078e00ff */
[----:B------:R-:W-:Y:S02]  /*0cc0*/  @!P1 IADD3 R11, R11, -R246, RZ ;  /* 0x800000f60b0b9210 */ /* 0x000fe40007ffe0ff */
[----:B------:R-:W-:Y:S01]  /*0cd0*/  IADD3 R6, -R6, RZ, RZ ;  /* 0x000000ff06067210 */ /* 0x000fe20007ffe1ff */
[----:B------:R-:W-:Y:S01]  /*0ce0*/  @!P0 IMAD.IADD R3, R3, 0x1, -R246 ;  /* 0x0000000103038824 */ /* 0x000fe200078e0af6 */
[----:B------:R-:W-:Y:S01]  /*0cf0*/  ISETP.GT.U32.AND P1, PT, R246, R11, PT ;  /* 0x0000000bf600720c */ /* 0x000fe20003f24070 */
[----:B------:R-:W-:Y:S01]  /*0d00*/  @!P3 IMAD.IADD R2, R2, 0x1, -R13 ;  /* 0x000000010202b824 */ /* 0x000fe200078e0a0d */
[----:B------:R-:W-:Y:S01]  /*0d10*/  IADD3 R48, R252, 0x34, RZ ;  /* 0x00000034fc307810 */ /* 0x000fe20007ffe0ff */
[----:B------:R-:W-:Y:S01]  /*0d20*/  IMAD.MOV R4, RZ, RZ, -R4 ;  /* 0x000000ffff047224 */ /* 0x000fe200078e0a04 */
[----:B------:R-:W-:Y:S01]  /*0d30*/  @!P5 IADD3 R0, R0, -R13, RZ ;  /* 0x8000000d0000d210 */ /* 0x000fe20007ffe0ff */
[----:B------:R-:W-:Y:S01]  /*0d40*/  IMAD.MOV R8, RZ, RZ, -R5 ;  /* 0x000000ffff087224 */ /* 0x000fe200078e0a05 */
[C---:B------:R-:W-:Y:S01]  /*0d50*/  ISETP.GT.U32.AND P5, PT, R246.reuse, R3, PT ;  /* 0x00000003f600720c */ /* 0x040fe20003fa4070 */
[C---:B------:R-:W-:Y:S01]  /*0d60*/  IMAD R5, R246.reuse, R4, R7 ;  /* 0x00000004f6057224 */ /* 0x040fe200078e0207 */
[C---:B------:R-:W-:Y:S01]  /*0d70*/  ISETP.GT.U32.AND P6, PT, R13.reuse, R2, PT ;  /* 0x000000020d00720c */ /* 0x040fe20003fc4070 */
[C---:B------:R-:W-:Y:S01]  /*0d80*/  IMAD R7, R246.reuse, R8, R9 ;  /* 0x00000008f6077224 */ /* 0x040fe200078e0209 */
[----:B------:R-:W-:Y:S01]  /*0d90*/  ISETP.GT.U32.AND P0, PT, R13, R0, PT ;  /* 0x000000000d00720c */ /* 0x000fe20003f04070 */
[C---:B------:R-:W-:Y:S01]  /*0da0*/  IMAD R9, R246.reuse, R6, R15 ;  /* 0x00000006f6097224 */ /* 0x040fe200078e020f */
[----:B------:R-:W-:Y:S01]  /*0db0*/  ISETP.GT.U32.AND P3, PT, R246, R5, PT ;  /* 0x00000005f600720c */ /* 0x000fe20003f64070 */
[----:B------:R-:W-:Y:S01]  /*0dc0*/  VIADD R8, R252, 0x5 ;  /* 0x00000005fc087836 */ /* 0x000fe20000000000 */
[----:B------:R-:W-:Y:S01]  /*0dd0*/  IABS R45, R48 ;  /* 0x00000030002d7213 */ /* 0x000fe20000000000 */
[--C-:B------:R-:W-:Y:S01]  /*0de0*/  @!P1 IMAD.IADD R11, R11, 0x1, -R246.reuse ;  /* 0x000000010b0b9824 */ /* 0x100fe200078e0af6 */
[----:B------:R-:W-:Y:S01]  /*0df0*/  ISETP.GE.AND P1, PT, R10, RZ, PT ;  /* 0x000000ff0a00720c */ /* 0x000fe20003f26270 */
[----:B------:R-:W-:Y:S01]  /*0e00*/  VIADD R10, R252, 0x6 ;  /* 0x00000006fc0a7836 */ /* 0x000fe20000000000 */
[----:B------:R-:W-:Y:S01]  /*0e10*/  IABS R4, R8 ;  /* 0x0000000800047213 */ /* 0x000fe20000000000 */
[--C-:B------:R-:W-:Y:S01]  /*0e20*/  @!P5 IMAD.IADD R3, R3, 0x1, -R246.reuse ;  /* 0x000000010303d824 */ /* 0x100fe200078e0af6 */
[----:B------:R-:W-:Y:S01]  /*0e30*/  ISETP.GT.U32.AND P5, PT, R246, R9, PT ;  /* 0x00000009f600720c */ /* 0x000fe20003fa4070 */
[----:B------:R-:W-:Y:S01]  /*0e40*/  VIADD R26, R252, 0x1d ;  /* 0x0000001dfc1a7836 */ /* 0x000fe20000000000 */
[----:B------:R-:W-:Y:S01]  /*0e50*/  @!P6 IADD3 R2, R2, -R13, RZ ;  /* 0x8000000d0202e210 */ /* 0x000fe20007ffe0ff */
[----:B------:R-:W-:Y:S01]  /*0e60*/  @!P0 IMAD.IADD R0, R0, 0x1, -R13 ;  /* 0x0000000100008824 */ /* 0x000fe200078e0a0d */
[----:B------:R-:W-:Y:S01]  /*0e70*/  MOV R13, R4 ;  /* 0x00000004000d7202 */ /* 0x000fe20000000f00 */
[----:B------:R-:W-:Y:S01]  /*0e80*/  IMAD.MOV.U32 R4, RZ, RZ, R11 ;  /* 0x000000ffff047224 */ /* 0x000fe200078e000b */
[----:B------:R-:W-:Y:S01]  /*0e90*/  IABS R15, R10 ;  /* 0x0000000a000f7213 */ /* 0x000fe20000000000 */
[----:B------:R-:W-:Y:S01]  /*0ea0*/  @!P3 IMAD.IADD R5, R5, 0x1, -R246 ;  /* 0x000000010505b824 */ /* 0x000fe200078e0af6 */
[----:B------:R-:W-:Y:S01]  /*0eb0*/  ISETP.GT.U32.AND P6, PT, R246, R7, PT ;  /* 0x00000007f600720c */ /* 0x000fe20003fc4070 */
[----:B------:R-:W-:Y:S01]  /*0ec0*/  IMAD.HI.U32 R6, R238, R13, RZ ;  /* 0x0000000dee067227 */ /* 0x000fe200078e00ff */
[----:B------:R-:W-:Y:S01]  /*0ed0*/  @!P2 IADD3 R4, -R4, RZ, RZ ;  /* 0x000000ff0404a210 */ /* 0x000fe20007ffe1ff */
[----:B------:R1:W-:Y:S01]  /*0ee0*/  STL [R1+0x40fc], R2 ;  /* 0x0040fc0201007387 */ /* 0x0003e20000100800 */
[----:B------:R-:W-:Y:S01]  /*0ef0*/  ISETP.GE.AND P0, PT, R12, RZ, PT ;  /* 0x000000ff0c00720c */ /* 0x000fe20003f06270 */
[----:B------:R-:W-:Y:S01]  /*0f00*/  IMAD.MOV R11, RZ, RZ, -R6 ;  /* 0x000000ffff0b7224 */ /* 0x000fe200078e0a06 */
[----:B------:R-:W-:Y:S01]  /*0f10*/  @!P5 IADD3 R9, R9, -R246, RZ ;  /* 0x800000f60909d210 */ /* 0x000fe20007ffe0ff */
[----:B------:R-:W-:Y:S01]  /*0f20*/  IMAD.HI.U32 R6, R238, R15, RZ ;  /* 0x0000000fee067227 */ /* 0x000fe200078e00ff */
[----:B------:R-:W-:Y:S01]  /*0f30*/  IADD3 R12, R252, 0x7, RZ ;  /* 0x00000007fc0c7810 */ /* 0x000fe20007ffe0ff */
[----:B------:R2:W-:Y:S01]  /*0f40*/  STL [R1+0x4100], R0 ;  /* 0x0041000001007387 */ /* 0x0005e20000100800 */
[----:B------:R-:W-:Y:S01]  /*0f50*/  ISETP.GT.U32.AND P5, PT, R246, R9, PT ;  /* 0x00000009f600720c */ /* 0x000fe20003fa4070 */
[----:B------:R-:W-:Y:S01]  /*0f60*/  IMAD.MOV R6, RZ, RZ, -R6 ;  /* 0x000000ffff067224 */ /* 0x000fe200078e0a06 */
[----:B------:R-:W-:Y:S01]  /*0f70*/  ISETP.GE.AND P3, PT, R14, RZ, PT ;  /* 0x000000ff0e00720c */ /* 0x000fe20003f66270 */
[C---:B------:R-:W-:Y:S01]  /*0f80*/  IMAD R11, R246.reuse, R11, R13 ;  /* 0x0000000bf60b7224 */ /* 0x040fe200078e020d */
[----:B------:R-:W-:Y:S01]  /*0f90*/  IABS R17, R12 ;  /* 0x0000000c00117213 */ /* 0x000fe20000000000 */
[C---:B------:R-:W-:Y:S01]  /*0fa0*/  IMAD R13, R246.reuse, R6, R15 ;  /* 0x00000006f60d7224 */ /* 0x040fe200078e020f */
[----:B------:R-:W-:Y:S01]  /*0fb0*/  STL [R1+0x4118], R4 ;  /* 0x0041180401007387 */ /* 0x000fe20000100800 */
[--C-:B------:R-:W-:Y:S01]  /*0fc0*/  @!P6 IMAD.IADD R7, R7, 0x1, -R246.reuse ;  /* 0x000000010707e824 */ /* 0x100fe200078e0af6 */
[----:B------:R-:W-:Y:S01]  /*0fd0*/  ISETP.GT.U32.AND P6, PT, R246, R5, PT ;  /* 0x00000005f600720c */ /* 0x000fe20003fc4070 */
[----:B------:R-:W-:Y:S01]  /*0fe0*/  IMAD.MOV.U32 R20, RZ, RZ, R3 ;  /* 0x000000ffff147224 */ /* 0x000fe200078e0003 */
[C---:B------:R-:W-:Y:S01]  /*0ff0*/  IADD3 R49, R252.reuse, 0x35, RZ ;  /* 0x00000035fc317810 */ /* 0x040fe20007ffe0ff */
[----:B------:R-:W-:Y:S01]  /*1000*/  VIADD R14, R252, 0x8 ;  /* 0x00000008fc0e7836 */ /* 0x000fe20000000000 */
[C---:B------:R-:W-:Y:S01]  /*1010*/  ISETP.GT.U32.AND P2, PT, R246.reuse, R7, PT ;  /* 0x00000007f600720c */ /* 0x040fe20003f44070 */
[----:B------:R-:W-:Y:S01]  /*1020*/  @!P5 IMAD.IADD R9, R9, 0x1, -R246 ;  /* 0x000000010909d824 */ /* 0x000fe200078e0af6 */
[----:B------:R-:W-:Y:S01]  /*1030*/  ISETP.GT.U32.AND P5, PT, R246, R13, PT ;  /* 0x0000000df600720c */ /* 0x000fe20003fa4070 */
[----:B------:R-:W-:Y:S01]  /*1040*/  IMAD.HI.U32 R3, R238, R21, RZ ;  /* 0x00000015ee037227 */ /* 0x000fe200078e00ff */
[----:B------:R-:W-:-:S02]  /*1050*/  IABS R19, R14 ;  /* 0x0000000e00137213 */ /* 0x000fc40000000000 */
[C---:B------:R-:W-:Y:S01]  /*1060*/  IADD3 R52, R252.reuse, 0x39, RZ ;  /* 0x00000039fc347810 */ /* 0x040fe20007ffe0ff */
[----:B------:R-:W-:Y:S01]  /*1070*/  IMAD.MOV R3, RZ, RZ, -R3 ;  /* 0x000000ffff037224 */ /* 0x000fe200078e0a03 */
[----:B------:R-:W-:Y:S01]  /*1080*/  IADD3 R56, R252, 0x3c, RZ ;  /* 0x0000003cfc387810 */ /* 0x000fe20007ffe0ff */
[--C-:B------:R-:W-:Y:S01]  /*1090*/  @!P6 IMAD.IADD R5, R5, 0x1, -R246.reuse ;  /* 0x000000010505e824 */ /* 0x100fe200078e0af6 */
[----:B------:R-:W-:Y:S01]  /*10a0*/  ISETP.GT.U32.AND P6, PT, R246, R11, PT ;  /* 0x0000000bf600720c */ /* 0x000fe20003fc4070 */
[----:B------:R-:W-:Y:S01]  /*10b0*/  IMAD.HI.U32 R6, R238, R17, RZ ;  /* 0x00000011ee067227 */ /* 0x000fe200078e00ff */
[----:B------:R-:W-:Y:S02]  /*10c0*/  IABS R53, R56 ;  /* 0x0000003800357213 */ /* 0x000fe40000000000 */
[----:B------:R-:W-:Y:S01]  /*10d0*/  @!P2 IADD3 R7, R7, -R246, RZ ;  /* 0x800000f60707a210 */ /* 0x000fe20007ffe0ff */
[----:B------:R-:W-:Y:S01]  /*10e0*/  @!P5 IMAD.IADD R13, R13, 0x1, -R246 ;  /* 0x000000010d0dd824 */ /* 0x000fe200078e0af6 */
[----:B------:R-:W-:Y:S01]  /*10f0*/  ISETP.GE.AND P2, PT, R8, RZ, PT ;  /* 0x000000ff0800720c */ /* 0x000fe20003f46270 */
[----:B------:R-:W-:Y:S01]  /*1100*/  IMAD R3, R246, R3, R21 ;  /* 0x00000003f6037224 */ /* 0x000fe200078e0215 */
[----:B------:R-:W-:Y:S01]  /*1110*/  IADD3 R6, -R6, RZ, RZ ;  /* 0x000000ff06067210 */ /* 0x000fe20007ffe1ff */
[----:B------:R-:W-:Y:S01]  /*1120*/  IMAD.HI.U32 R8, R238, R19, RZ ;  /* 0x00000013ee087227 */ /* 0x000fe200078e00ff */
[----:B------:R-:W-:-:S02]  /*1130*/  ISETP.GT.U32.AND P5, PT, R246, R13, PT ;  /* 0x0000000df600720c */ /* 0x000fc40003fa4070 */
[----:B------:R-:W-:Y:S01]  /*1140*/  MOV R18, R5 ;  /* 0x0000000500127202 */ /* 0x000fe20000000f00 */
[----:B------:R-:W-:Y:S01]  /*1150*/  @!P6 IMAD.IADD R11, R11, 0x1, -R246 ;  /* 0x000000010b0be824 */ /* 0x000fe200078e0af6 */
[----:B------:R-:W-:Y:S01]  /*1160*/  ISETP.GE.AND P6, PT, R10, RZ, PT ;  /* 0x000000ff0a00720c */ /* 0x000fe20003fc6270 */
[----:B------:R-:W-:Y:S01]  /*1170*/  IMAD.MOV R8, RZ, RZ, -R8 ;  /* 0x000000ffff087224 */ /* 0x000fe200078e0a08 */
[----:B------:R-:W-:Y:S01]  /*1180*/  IADD3 R10, R252, 0xa, RZ ;  /* 0x0000000afc0a7810 */ /* 0x000fe20007ffe0ff */
[----:B------:R-:W-:Y:S01]  /*1190*/  @!P4 IMAD.MOV R20, RZ, RZ, -R20 ;  /* 0x000000ffff14c224 */ /* 0x000fe200078e0a14 */
[C---:B------:R-:W-:Y:S01]  /*11a0*/  ISETP.GT.U32.AND P4, PT, R246.reuse, R11, PT ;  /* 0x0000000bf600720c */ /* 0x040fe20003f84070 */
[C---:B------:R-:W-:Y:S01]  /*11b0*/  IMAD R15, R246.reuse, R6, R17 ;  /* 0x00000006f60f7224 */ /* 0x040fe200078e0211 */
[----:B------:R-:W-:Y:S01]  /*11c0*/  IABS R6, R10 ;  /* 0x0000000a00067213 */ /* 0x000fe20000000000 */
[C---:B------:R-:W-:Y:S01]  /*11d0*/  IMAD R17, R246.reuse, R8, R19 ;  /* 0x00000008f6117224 */ /* 0x040fe200078e0213 */
[----:B-1----:R-:W-:Y:S01]  /*11e0*/  MOV R2, R7 ;  /* 0x0000000700027202 */ /* 0x002fe20000000f00 */
[----:B------:R-:W-:Y:S01]  /*11f0*/  @!P5 IMAD.IADD R13, R13, 0x1, -R246 ;  /* 0x000000010d0dd824 */ /* 0x000fe200078e0af6 */
[----:B------:R-:W-:Y:S01]  /*1200*/  ISETP.GT.U32.AND P5, PT, R246, R3, PT ;  /* 0x00000003f600720c */ /* 0x000fe20003fa4070 */
[----:B------:R-:W-:Y:S01]  /*1210*/  VIADD R8, R252, 0xb ;  /* 0x0000000bfc087836 */ /* 0x000fe20000000000 */
[----:B------:R-:W-:Y:S01]  /*1220*/  @!P0 IADD3 R2, -R2, RZ, RZ ;  /* 0x000000ff02028210 */ /* 0x000fe20007ffe1ff */
[----:B------:R-:W-:Y:S01]  /*1230*/  @!P1 IMAD.MOV R18, RZ, RZ, -R18 ;  /* 0x000000ffff129224 */ /* 0x000fe200078e0a12 */
[----:B------:R-:W-:Y:S01]  /*1240*/  ISETP.GT.U32.AND P1, PT, R246, R15, PT ;  /* 0x0000000ff600720c */ /* 0x000fe20003f24070 */
[----:B--2---:R-:W-:Y:S01]  /*1250*/  IMAD.MOV.U32 R0, RZ, RZ, R9 ;  /* 0x000000ffff007224 */ /* 0x004fe200078e0009 */
[----:B------:R-:W-:Y:S01]  /*1260*/  IABS R9, R8 ;  /* 0x0000000800097213 */ /* 0x000fe20000000000 */
[----:B------:R-:W-:Y:S01]  /*1270*/  IMAD.MOV.U32 R7, RZ, RZ, R6 ;  /* 0x000000ffff077224 */ /* 0x000fe200078e0006 */
[----:B------:R-:W-:Y:S01]  /*1280*/  @!P4 IADD3 R11, R11, -R246, RZ ;  /* 0x800000f60b0bc210 */ /* 0x000fe20007ffe0ff */
[----:B------:R-:W-:Y:S01]  /*1290*/  @!P3 IMAD.MOV R0, RZ, RZ, -R0 ;  /* 0x000000ffff00b224 */ /* 0x000fe200078e0a00 */
[----:B------:R-:W-:Y:S01]  /*12a0*/  STL [R1+0x30], R20 ;  /* 0x0000301401007387 */ /* 0x000fe20000100800 */
[----:B------:R-:W-:Y:S01]  /*12b0*/  IMAD.HI.U32 R5, R238, R7, RZ ;  /* 0x00000007ee057227 */ /* 0x000fe200078e00ff */
[----:B------:R-:W-:-:S02]  /*12c0*/  ISETP.GT.U32.AND P3, PT, R246, R17, PT ;  /* 0x00000011f600720c */ /* 0x000fc40003f64070 */
[-C--:B------:R-:W-:Y:S01]  /*12d0*/  @!P5 IADD3 R3, R3, -R246.reuse, RZ ;  /* 0x800000f60303d210 */ /* 0x080fe20007ffe0ff */
[----:B------:R-:W-:Y:S01]  /*12e0*/  IMAD.HI.U32 R6, R238, R9, RZ ;  /* 0x00000009ee067227 */ /* 0x000fe200078e00ff */
[----:B------:R-:W-:Y:S01]  /*12f0*/  STL [R1+0x2c], R18 ;  /* 0x00002c1201007387 */ /* 0x000fe20000100800 */
[----:B------:R-:W-:Y:S02]  /*1300*/  IADD3 R5, -R5, RZ, RZ ;  /* 0x000000ff05057210 */ /* 0x000fe40007ffe1ff */
[C---:B------:R-:W-:Y:S01]  /*1310*/  ISETP.GT.U32.AND P5, PT, R246.reuse, R3, PT ;  /* 0x00000003f600720c */ /* 0x040fe20003fa4070 */
[----:B------:R-:W-:Y:S01]  /*1320*/  STL [R1+0x28], R2 ;  /* 0x0000280201007387 */ /* 0x000fe20000100800 */
[----:B------:R-:W-:Y:S01]  /*1330*/  @!P1 IADD3 R15, R15, -R246, RZ ;  /* 0x800000f60f0f9210 */ /* 0x000fe20007ffe0ff */
[----:B------:R-:W-:Y:S01]  /*1340*/  IMAD R5, R246, R5, R7 ;  /* 0x00000005f6057224 */ /* 0x000fe200078e0207 */
[----:B------:R-:W-:Y:S01]  /*1350*/  IADD3 R6, -R6, RZ, RZ ;  /* 0x000000ff06067210 */ /* 0x000fe20007ffe1ff */
[----:B------:R1:W-:Y:S01]  /*1360*/  STL [R1+0x24], R0 ;  /* 0x0000240001007387 */ /* 0x0003e20000100800 */
[----:B------:R-:W-:Y:S01]  /*1370*/  ISETP.GE.AND P0, PT, R12, RZ, PT ;  /* 0x000000ff0c00720c */ /* 0x000fe20003f06270 */
[----:B------:R-:W-:Y:S01]  /*1380*/  VIADD R12, R252, 0xc ;  /* 0x0000000cfc0c7836 */ /* 0x000fe20000000000 */
[----:B------:R-:W-:Y:S01]  /*1390*/  ISETP.GE.AND P4, PT, R14, RZ, PT ;  /* 0x000000ff0e00720c */ /* 0x000fe20003f86270 */
[----:B------:R-:W-:Y:S01]  /*13a0*/  IMAD R7, R246, R6, R9 ;  /* 0x00000006f6077224 */ /* 0x000fe200078e0209 */
[----:B------:R-:W-:Y:S01]  /*13b0*/  ISETP.GE.AND P1, PT, R16, RZ, PT ;  /* 0x000000ff1000720c */ /* 0x000fe20003f26270 */
[--C-:B------:R-:W-:Y:S01]  /*13c0*/  @!P3 IMAD.IADD R17, R17, 0x1, -R246.reuse ;  /* 0x000000011111b824 */ /* 0x100fe200078e0af6 */
[----:B------:R-:W-:Y:S01]  /*13d0*/  IADD3 R16, R252, 0x14, RZ ;  /* 0x00000014fc107810 */ /* 0x000fe20007ffe0ff */
[----:B------:R-:W-:Y:S01]  /*13e0*/  @!P5 IMAD.IADD R3, R3, 0x1, -R246 ;  /* 0x000000010303d824 */ /* 0x000fe200078e0af6 */
[----:B------:R-:W-:Y:S01]  /*13f0*/  ISETP.GT.U32.AND P5, PT, R246, R7, PT ;  /* 0x00000007f600720c */ /* 0x000fe20003fa4070 */
[----:B-1----:R-:W-:Y:S01]  /*1400*/  IMAD.MOV.U32 R0, RZ, RZ, R11 ;  /* 0x000000ffff007224 */ /* 0x002fe200078e000b */
[----:B------:R-:W-:Y:S01]  /*1410*/  IABS R11, R12 ;  /* 0x0000000c000b7213 */ /* 0x000fe20000000000 */
[----:B------:R-:W-:Y:S01]  /*1420*/  VIADD R14, R252, 0xe ;  /* 0x0000000efc0e7836 */ /* 0x000fe20000000000 */
[C---:B------:R-:W-:Y:S01]  /*1430*/  ISETP.GT.U32.AND P3, PT, R246.reuse, R17, PT ;  /* 0x00000011f600720c */ /* 0x040fe20003f64070 */
[----:B------:R-:W-:Y:S01]  /*1440*/  @!P2 IMAD.MOV R0, RZ, RZ, -R0 ;  /* 0x000000ffff00a224 */ /* 0x000fe200078e0a00 */
[----:B------:R-:W-:Y:S01]  /*1450*/  ISETP.GT.U32.AND P2, PT, R246, R15, PT ;  /* 0x0000000ff600720c */ /* 0x000fe20003f44070 */
[----:B------:R-:W-:Y:S01]  /*1460*/  IMAD.HI.U32 R6, R238, R11, RZ ;  /* 0x0000000bee067227 */ /* 0x000fe200078e00ff */
[----:B------:R-:W-:-:S02]  /*1470*/  IABS R251, R14 ;  /* 0x0000000e00fb7213 */ /* 0x000fc40000000000 */
[----:B------:R1:W-:Y:S01]  /*1480*/  STL [R1+0x20], R0 ;  /* 0x0000200001007387 */ /* 0x0003e20000100800 */
[----:B------:R-:W-:Y:S01]  /*1490*/  IMAD.MOV R6, RZ, RZ, -R6 ;  /* 0x000000ffff067224 */ /* 0x000fe200078e0a06 */
[C---:B------:R-:W-:Y:S01]  /*14a0*/  IADD3 R59, R252.reuse, 0x3e, RZ ;  /* 0x0000003efc3b7810 */ /* 0x040fe20007ffe0ff */
[--C-:B------:R-:W-:Y:S01]  /*14b0*/  @!P5 IMAD.IADD R7, R7, 0x1, -R246.reuse ;  /* 0x000000010707d824 */ /* 0x100fe200078e0af6 */
[----:B------:R-:W-:Y:S01]  /*14c0*/  IADD3 R64, R252, 0x45, RZ ;  /* 0x00000045fc407810 */ /* 0x000fe20007ffe0ff */
[C---:B------:R-:W-:Y:S01]  /*14d0*/  IMAD R9, R246.reuse, R6, R11 ;  /* 0x00000006f6097224 */ /* 0x040fe200078e020b */
[----:B------:R-:W-:Y:S01]  /*14e0*/  IABS R57, R59 ;  /* 0x0000003b00397213 */ /* 0x000fe20000000000 */
[--C-:B------:R-:W-:Y:S01]  /*14f0*/  @!P3 IMAD.IADD R17, R17, 0x1, -R246.reuse ;  /* 0x000000011111b824 */ /* 0x100fe200078e0af6 */
[C---:B------:R-:W-:Y:S01]  /*1500*/  ISETP.GT.U32.AND P5, PT, R246.reuse, R7, PT ;  /* 0x00000007f600720c */ /* 0x040fe20003fa4070 */
[----:B------:R-:W-:Y:S01]  /*1510*/  @!P2 IMAD.IADD R15, R15, 0x1, -R246 ;  /* 0x000000010f0fa824 */ /* 0x000fe200078e0af6 */
[----:B------:R-:W-:Y:S01]  /*1520*/  ISETP.GT.U32.AND P2, PT, R246, R5, PT ;  /* 0x00000005f600720c */ /* 0x000fe20003f44070 */
[----:B-1----:R-:W-:Y:S01]  /*1530*/  IMAD.MOV.U32 R0, RZ, RZ, R13 ;  /* 0x000000ffff007224 */ /* 0x002fe200078e000d */
[----:B------:R-:W-:Y:S01]  /*1540*/  ISETP.GE.AND P3, PT, R8, RZ, PT ;  /* 0x000000ff0800720c */ /* 0x000fe20003f66270 */
[----:B------:R-:W-:Y:S01]  /*1550*/  IMAD.MOV.U32 R2, RZ, RZ, R17 ;  /* 0x000000ffff027224 */ /* 0x000fe200078e0011 */
[----:B------:R-:W-:Y:S01]  /*1560*/  IADD3 R70, R252, 0x49, RZ ;  /* 0x00000049fc467810 */ /* 0x000fe20007ffe0ff */
[----:B------:R-:W-:Y:S01]  /*1570*/  @!P6 IMAD.MOV R0, RZ, RZ, -R0 ;  /* 0x000000ffff00e224 */ /* 0x000fe200078e0a00 */
[----:B------:R-:W-:Y:S01]  /*1580*/  ISETP.GE.AND P6, PT, R10, RZ, PT ;  /* 0x000000ff0a00720c */ /* 0x000fe20003fc6270 */
[----:B------:R-:W-:Y:S01]  /*1590*/  @!P4 IMAD.MOV R2, RZ, RZ, -R2 ;  /* 0x000000ffff02c224 */ /* 0x000fe200078e0a02 */
[----:B------:R-:W-:Y:S01]  /*15a0*/  IADD3 R10, R252, 0xd, RZ ;  /* 0x0000000dfc0a7810 */ /* 0x000fe20007ffe0ff */
[----:B------:R-:W-:Y:S01]  /*15b0*/  IMAD.HI.U32 R8, R238, R251, RZ ;  /* 0x000000fbee087227 */ /* 0x000fe200078e00ff */
[----:B------:R1:W-:Y:S01]  /*15c0*/  STL [R1+0x1c], R0 ;  /* 0x00001c0001007387 */ /* 0x0003e20000100800 */
[----:B------:R-:W-:-:S02]  /*15d0*/  ISETP.GT.U32.AND P4, PT, R246, R9, PT ;  /* 0x00000009f600720c */ /* 0x000fc40003f84070 */
[----:B------:R-:W-:Y:S01]  /*15e0*/  IABS R13, R10 ;  /* 0x0000000a000d7213 */ /* 0x000fe20000000000 */
[--C-:B------:R-:W-:Y:S01]  /*15f0*/  @!P2 IMAD.IADD R5, R5, 0x1, -R246.reuse ;  /* 0x000000010505a824 */ /* 0x100fe200078e0af6 */
[----:B------:R-:W-:Y:S01]  /*1600*/  ISETP.GE.AND P2, PT, R12, RZ, PT ;  /* 0x000000ff0c00720c */ /* 0x000fe20003f46270 */
[----:B------:R-:W-:Y:S01]  /*1610*/  @!P5 IMAD.IADD R7, R7, 0x1, -R246 ;  /* 0x000000010707d824 */ /* 0x000fe200078e0af6 */
[----:B------:R-:W-:Y:S01]  /*1620*/  IABS R67, R70 ;  /* 0x0000004600437213 */ /* 0x000fe20000000000 */
[----:B------:R-:W-:Y:S01]  /*1630*/  IMAD.HI.U32 R6, R238, R13, RZ ;  /* 0x0000000dee067227 */ /* 0x000fe200078e00ff */
[----:B------:R-:W-:Y:S02]  /*1640*/  IADD3 R72, R252, 0x4d, RZ ;  /* 0x0000004dfc487810 */ /* 0x000fe40007ffe0ff */
[----:B-1----:R-:W-:Y:S01]  /*1650*/  MOV R0, R15 ;  /* 0x0000000f00007202 */ /* 0x002fe20000000f00 */
[----:B------:R-:W-:Y:S01]  /*1660*/  IMAD.MOV R8, RZ, RZ, -R8 ;  /* 0x000000ffff087224 */ /* 0x000fe200078e0a08 */
[----:B------:R-:W-:Y:S01]  /*1670*/  IADD3 R6, -R6, RZ, RZ ;  /* 0x000000ff06067210 */ /* 0x000fe20007ffe1ff */
[----:B------:R-:W-:Y:S01]  /*1680*/  VIADD R18, R252, 0x15 ;  /* 0x00000015fc127836 */ /* 0x000fe20000000000 */
[----:B------:R-:W-:Y:S01]  /*1690*/  @!P0 IADD3 R0, -R0, RZ, RZ ;  /* 0x000000ff00008210 */ /* 0x000fe20007ffe1ff */
[C---:B------:R-:W-:Y:S01]  /*16a0*/  IMAD R251, R246.reuse, R8, R251 ;  /* 0x00000008f6fb7224 */ /* 0x040fe200078e02fb */
[----:B------:R-:W-:Y:S01]  /*16b0*/  ISETP.GT.U32.AND P0, PT, R246, R5, PT ;  /* 0x00000005f600720c */ /* 0x000fe20003f04070 */
[C---:B------:R-:W-:Y:S01]  /*16c0*/  VIADD R8, R252.reuse, 0x11 ;  /* 0x00000011fc087836 */ /* 0x040fe20000000000 */
[----:B------:R-:W-:Y:S01]  /*16d0*/  @!P4 IADD3 R9, R9, -R246, RZ ;  /* 0x800000f60909c210 */ /* 0x000fe20007ffe0ff */
[----:B------:R1:W-:Y:S01]  /*16e0*/  STL [R1+0x18], R0 ;  /* 0x0000180001007387 */ /* 0x0003e20000100800 */
[C---:B------:R-:W-:Y:S01]  /*16f0*/  VIADD R19, R252.reuse, 0x18 ;  /* 0x00000018fc137836 */ /* 0x040fe20000000000 */
[----:B------:R-:W-:Y:S01]  /*1700*/  IABS R71, R72 ;  /* 0x0000004800477213 */ /* 0x000fe20000000000 */
[----:B------:R-:W-:Y:S01]  /*1710*/  VIADD R20, R252, 0x1b ;  /* 0x0000001bfc147836 */ /* 0x000fe20000000000 */
[----:B------:R2:W-:Y:S01]  /*1720*/  STL [R1+0x14], R2 ;  /* 0x0000140201007387 */ /* 0x0005e20000100800 */
[----:B------:R-:W-:Y:S01]  /*1730*/  ISETP.GT.U32.AND P4, PT, R246, R9, PT ;  /* 0x00000009f600720c */ /* 0x000fe20003f84070 */
[C---:B------:R-:W-:Y:S01]  /*1740*/  VIADD R30, R252.reuse, 0x1f ;  /* 0x0000001ffc1e7836 */ /* 0x040fe20000000000 */
[----:B------:R-:W-:Y:S01]  /*1750*/  IABS R15, R8 ;  /* 0x00000008000f7213 */ /* 0x000fe20000000000 */
[----:B------:R-:W-:Y:S01]  /*1760*/  VIADD R31, R252, 0x20 ;  /* 0x00000020fc1f7836 */ /* 0x000fe20000000000 */
[----:B------:R-:W-:Y:S01]  /*1770*/  IABS R17, R19 ;  /* 0x0000001300117213 */ /* 0x000fe20000000000 */
[----:B------:R-:W-:Y:S01]  /*1780*/  @!P0 IMAD.IADD R5, R5, 0x1, -R246 ;  /* 0x0000000105058824 */ /* 0x000fe200078e0af6 */
[----:B-1----:R-:W-:Y:S01]  /*1790*/  MOV R0, R3 ;  /* 0x0000000300007202 */ /* 0x002fe20000000f00 */
[----:B------:R-:W-:Y:S01]  /*17a0*/  IMAD R3, R246, R6, R13 ;  /* 0x00000006f6037224 */ /* 0x000fe200078e020d */
[----:B------:R-:W-:Y:S01]  /*17b0*/  ISETP.GE.AND P0, PT, R14, RZ, PT ;  /* 0x000000ff0e00720c */ /* 0x000fe20003f06270 */
[----:B--2---:R-:W-:Y:S01]  /*17c0*/  IMAD.MOV.U32 R2, RZ, RZ, R5 ;  /* 0x000000ffff027224 */ /* 0x004fe200078e0005 */
[----:B------:R-:W-:Y:S01]  /*17d0*/  IABS R21, R20 ;  /* 0x0000001400157213 */ /* 0x000fe20000000000 */
[----:B------:R-:W-:Y:S01]  /*17e0*/  VIADD R6, R252, 0x10 ;  /* 0x00000010fc067836 */ /* 0x000fe20000000000 */
[C---:B------:R-:W-:Y:S01]  /*17f0*/  ISETP.GT.U32.AND P5, PT, R246.reuse, R3, PT ;  /* 0x00000003f600720c */ /* 0x040fe20003fa4070 */
[----:B------:R-:W-:Y:S01]  /*1800*/  @!P6 IMAD.MOV R2, RZ, RZ, -R2 ;  /* 0x000000ffff02e224 */ /* 0x000fe200078e0a02 */
[----:B------:R-:W-:Y:S01]  /*1810*/  ISETP.GT.U32.AND P6, PT, R246, R251, PT ;  /* 0x000000fbf600720c */ /* 0x000fe20003fc4070 */
[----:B------:R-:W-:Y:S01]  /*1820*/  @!P1 IMAD.MOV R0, RZ, RZ, -R0 ;  /* 0x000000ffff009224 */ /* 0x000fe200078e0a00 */
[----:B------:R-:W-:Y:S01]  /*1830*/  IABS R13, R6 ;  /* 0x00000006000d7213 */ /* 0x000fe20000000000 */
[----:B------:R-:W-:Y:S01]  /*1840*/  @!P4 IMAD.IADD R9, R9, 0x1, -R246 ;  /* 0x000000010909c824 */ /* 0x000fe200078e0af6 */
[----:B------:R-:W-:Y:S01]  /*1850*/  ISETP.GE.AND P1, PT, R10, RZ, PT ;  /* 0x000000ff0a00720c */ /* 0x000fe20003f26270 */
[----:B------:R-:W-:Y:S01]  /*1860*/  VIADD R14, R252, 0x13 ;  /* 0x00000013fc0e7836 */ /* 0x000fe20000000000 */
[----:B------:R-:W-:Y:S01]  /*1870*/  ISETP.GE.AND P4, PT, R6, RZ, PT ;  /* 0x000000ff0600720c */ /* 0x000fe20003f86270 */
[----:B------:R-:W-:Y:S01]  /*1880*/  IMAD.HI.U32 R6, R238, R13, RZ ;  /* 0x0000000dee067227 */ /* 0x000fe200078e00ff */
[C---:B------:R-:W-:Y:S01]  /*1890*/  IADD3 R10, R252.reuse, 0xf, RZ ;  /* 0x0000000ffc0a7810 */ /* 0x040fe20007ffe0ff */
[----:B------:R1:W-:Y:S01]  /*18a0*/  STL [R1+0x10], R0 ;  /* 0x0000100001007387 */ /* 0x0003e20000100800 */
[----:B------:R-:W-:Y:S01]  /*18b0*/  IABS R25, R30 ;  /* 0x0000001e00197213 */ /* 0x000fe20000000000 */
[----:B------:R-:W-:Y:S01]  /*18c0*/  IMAD.MOV R6, RZ, RZ, -R6 ;  /* 0x000000ffff067224 */ /* 0x000fe200078e0a06 */
[-C--:B------:R-:W-:Y:S01]  /*18d0*/  @!P5 IADD3 R3, R3, -R246.reuse, RZ ;  /* 0x800000f60303d210 */ /* 0x080fe20007ffe0ff */
[----:B------:R-:W-:Y:S01]  /*18e0*/  VIADD R33, R252, 0x22 ;  /* 0x00000022fc217836 */ /* 0x000fe20000000000 */
[----:B------:R-:W-:Y:S01]  /*18f0*/  @!P6 IADD3 R251, R251, -R246, RZ ;  /* 0x800000f6fbfbe210 */ /* 0x000fe20007ffe0ff */
[C---:B------:R-:W-:Y:S01]  /*1900*/  IMAD R6, R246.reuse, R6, R13 ;  /* 0x00000006f6067224 */ /* 0x040fe200078e020d */
[----:B------:R-:W-:Y:S01]  /*1910*/  ISETP.GT.U32.AND P5, PT, R246, R3, PT ;  /* 0x00000003f600720c */ /* 0x000fe20003fa4070 */
[C---:B------:R-:W-:Y:S01]  /*1920*/  VIADD R38, R252.reuse, 0x2b ;  /* 0x0000002bfc267836 */ /* 0x040fe20000000000 */
[----:B------:R-:W-:Y:S01]  /*1930*/  IABS R11, R10 ;  /* 0x0000000a000b7213 */ /* 0x000fe20000000000 */
[----:B------:R-:W-:Y:S01]  /*1940*/  VIADD R42, R252, 0x30 ;  /* 0x00000030fc2a7836 */ /* 0x000fe20000000000 */
[----:B------:R-:W-:Y:S01]  /*1950*/  ISETP.GT.U32.AND P6, PT, R246, R251, PT ;  /* 0x000000fbf600720c */ /* 0x000fe20003fc4070 */
[----:B------:R-:W-:Y:S01]  /*1960*/  VIADD R44, R252, 0x31 ;  /* 0x00000031fc2c7836 */ /* 0x000fe20000000000 */
[----:B-1----:R-:W-:Y:S01]  /*1970*/  MOV R0, R7 ;  /* 0x0000000700007202 */ /* 0x002fe20000000f00 */
[----:B------:R-:W-:Y:S01]  /*1980*/  IMAD.HI.U32 R7, R238, R15, RZ ;  /* 0x0000000fee077227 */ /* 0x000fe200078e00ff */
[----:B------:R-:W-:-:S02]  /*1990*/  IABS R13, R16 ;  /* 0x00000010000d7213 */ /* 0x000fc40000000000 */
[----:B------:R-:W-:Y:S01]  /*19a0*/  IABS R27, R31 ;  /* 0x0000001f001b7213 */ /* 0x000fe20000000000 */
[----:B------:R-:W-:Y:S01]  /*19b0*/  IMAD.HI.U32 R5, R238, R11, RZ ;  /* 0x0000000bee057227 */ /* 0x000fe200078e00ff */
[----:B------:R-:W-:Y:S02]  /*19c0*/  IADD3 R7, -R7, RZ, RZ ;  /* 0x000000ff07077210 */ /* 0x000fe40007ffe1ff */
[----:B------:R-:W-:Y:S01]  /*19d0*/  IABS R37, R38 ;  /* 0x0000002600257213 */ /* 0x000fe20000000000 */
[----:B------:R-:W-:Y:S01]  /*19e0*/  @!P5 IMAD.IADD R3, R3, 0x1, -R246 ;  /* 0x000000010303d824 */ /* 0x000fe200078e0af6 */
[----:B------:R-:W-:Y:S01]  /*19f0*/  IABS R41, R42 ;  /* 0x0000002a00297213 */ /* 0x000fe20000000000 */
[----:B------:R-:W-:Y:S01]  /*1a00*/  IMAD.MOV R5, RZ, RZ, -R5 ;  /* 0x000000ffff057224 */ /* 0x000fe200078e0a05 */
[----:B------:R-:W-:Y:S01]  /*1a10*/  @!P6 IADD3 R251, R251, -R246, RZ ;  /* 0x800000f6fbfbe210 */ /* 0x000fe20007ffe0ff */
[C---:B------:R-:W-:Y:S01]  /*1a20*/  IMAD R7, R246.reuse, R7, R15 ;  /* 0x00000007f6077224 */ /* 0x040fe200078e020f */
[----:B------:R-:W-:Y:S01]  /*1a30*/  MOV R122, R3 ;  /* 0x00000003007a7202 */ /* 0x000fe20000000f00 */
[C---:B------:R-:W-:Y:S01]  /*1a40*/  IMAD R5, R246.reuse, R5, R11 ;  /* 0x00000005f6057224 */ /* 0x040fe200078e020b */
[----:B------:R-:W-:Y:S01]  /*1a50*/  @!P0 IADD3 R251, -R251, RZ, RZ ;  /* 0x000000fffbfb8210 */ /* 0x000fe20007ffe1ff */
[----:B------:R-:W-:Y:S01]  /*1a60*/  @!P3 IMAD.MOV R0, RZ, RZ, -R0 ;  /* 0x000000ffff00b224 */ /* 0x000fe200078e0a00 */
[C---:B------:R-:W-:Y:S01]  /*1a70*/  ISETP.GT.U32.AND P0, PT, R246.reuse, R7, PT ;  /* 0x00000007f600720c */ /* 0x040fe20003f04070 */
[----:B------:R-:W-:Y:S01]  /*1a80*/  @!P1 IMAD.MOV R122, RZ, RZ, -R122 ;  /* 0x000000ffff7a9224 */ /* 0x000fe200078e0a7a */
[----:B------:R-:W-:Y:S01]  /*1a90*/  ISETP.GT.U32.AND P1, PT, R246, R6, PT ;  /* 0x00000006f600720c */ /* 0x000fe20003f24070 */
[----:B------:R-:W-:Y:S01]  /*1aa0*/  VIADD R3, R252, 0x12 ;  /* 0x00000012fc037836 */ /* 0x000fe20000000000 */
[----:B------:R-:W-:Y:S01]  /*1ab0*/  ISETP.GT.U32.AND P5, PT, R246, R5, PT ;  /* 0x00000005f600720c */ /* 0x000fe20003fa4070 */
[----:B------:R-:W-:Y:S01]  /*1ac0*/  STL [R1+0x4104], R0 ;  /* 0x0041040001007387 */ /* 0x000fe20000100800 */
[----:B------:R-:W-:Y:S01]  /*1ad0*/  IABS R11, R14 ;  /* 0x0000000e000b7213 */ /* 0x000fe20000000000 */
[----:B------:R-:W-:Y:S01]  /*1ae0*/  VIADD R50, R252, 0x36 ;  /* 0x00000036fc327836 */ /* 0x000fe20000000000 */
[----:B------:R-:W-:Y:S01]  /*1af0*/  ISETP.GE.AND P6, PT, R3, RZ, PT ;  /* 0x000000ff0300720c */ /* 0x000fe20003fc6270 */
[----:B------:R1:W-:Y:S01]  /*1b00*/  STL [R1+0xc], R2 ;  /* 0x00000c0201007387 */ /* 0x0003e20000100800 */
[----:B------:R-:W-:Y:S01]  /*1b10*/  ISETP.GE.AND P3, PT, R10, RZ, PT ;  /* 0x000000ff0a00720c */ /* 0x000fe20003f66270 */
[C---:B------:R-:W-:Y:S01]  /*1b20*/  VIADD R54, R252.reuse, 0x3a ;  /* 0x0000003afc367836 */ /* 0x040fe20000000000 */
[----:B------:R-:W-:Y:S01]  /*1b30*/  IABS R15, R18 ;  /* 0x00000012000f7213 */ /* 0x000fe20000000000 */
[----:B------:R-:W-:Y:S01]  /*1b40*/  VIADD R58, R252, 0x3d ;  /* 0x0000003dfc3a7836 */ /* 0x000fe20000000000 */
[----:B------:R-:W-:Y:S01]  /*1b50*/  @!P0 IADD3 R7, R7, -R246, RZ ;  /* 0x800000f607078210 */ /* 0x000fe20007ffe0ff */
[--C-:B------:R-:W-:Y:S01]  /*1b60*/  @!P1 IMAD.IADD R6, R6, 0x1, -R246.reuse ;  /* 0x0000000106069824 */ /* 0x100fe200078e0af6 */
[----:B------:R-:W-:Y:S01]  /*1b70*/  IABS R43, R44 ;  /* 0x0000002c002b7213 */ /* 0x000fe20000000000 */
[----:B------:R-:W-:Y:S01]  /*1b80*/  @!P5 IMAD.IADD R5, R5, 0x1, -R246 ;  /* 0x000000010505d824 */ /* 0x000fe200078e0af6 */
[----:B------:R-:W-:Y:S01]  /*1b90*/  ISETP.GT.U32.AND P0, PT, R246, R7, PT ;  /* 0x00000007f600720c */ /* 0x000fe20003f04070 */
[----:B-1----:R-:W-:Y:S01]  /*1ba0*/  IMAD.MOV.U32 R2, RZ, RZ, R9 ;  /* 0x000000ffff027224 */ /* 0x002fe200078e0009 */
[----:B------:R-:W-:Y:S01]  /*1bb0*/  IABS R9, R3 ;  /* 0x0000000300097213 */ /* 0x000fe20000000000 */
[----:B------:R-:W-:Y:S01]  /*1bc0*/  VIADD R66, R252, 0x46 ;  /* 0x00000046fc427836 */ /* 0x000fe20000000000 */
[----:B------:R-:W-:Y:S01]  /*1bd0*/  ISETP.GT.U32.AND P1, PT, R246, R6, PT ;  /* 0x00000006f600720c */ /* 0x000fe20003f24070 */
[----:B------:R-:W-:Y:S01]  /*1be0*/  @!P2 IMAD.MOV R2, RZ, RZ, -R2 ;  /* 0x000000ffff02a224 */ /* 0x000fe200078e0a02 */
[----:B------:R-:W-:Y:S01]  /*1bf0*/  ISETP.GE.AND P2, PT, R8, RZ, PT ;  /* 0x000000ff0800720c */ /* 0x000fe20003f46270 */
[----:B------:R-:W-:Y:S01]  /*1c00*/  IMAD.HI.U32 R3, R238, R9, RZ ;  /* 0x00000009ee037227 */ /* 0x000fe200078e00ff */
[----:B------:R-:W-:-:S02]  /*1c10*/  ISETP.GT.U32.AND P5, PT, R246, R5, PT ;  /* 0x00000005f600720c */ /* 0x000fc40003fa4070 */
[----:B------:R-:W-:Y:S01]  /*1c20*/  IABS R51, R54 ;  /* 0x0000003600337213 */ /* 0x000fe20000000000 */
[----:B------:R-:W-:Y:S01]  /*1c30*/  IMAD.HI.U32 R8, R238, R11, RZ ;  /* 0x0000000bee087227 */ /* 0x000fe200078e00ff */
[----:B------:R-:W-:Y:S01]  /*1c40*/  IABS R55, R58 ;  /* 0x0000003a00377213 */ /* 0x000fe20000000000 */
[----:B------:R-:W-:Y:S01]  /*1c50*/  STL [R1+0x4108], R2 ;  /* 0x0041080201007387 */ /* 0x000fe20000100800 */
[C---:B------:R-:W-:Y:S01]  /*1c60*/  IADD3 R74, R252.reuse, 0x4f, RZ ;  /* 0x0000004ffc4a7810 */ /* 0x040fe20007ffe0ff */
[----:B------:R-:W-:Y:S01]  /*1c70*/  IMAD.MOV R10, RZ, RZ, -R3 ;  /* 0x000000ffff0a7224 */ /* 0x000fe200078e0a03 */
[C---:B------:R-:W-:Y:S01]  /*1c80*/  IADD3 R82, R252.reuse, 0x56, RZ ;  /* 0x00000056fc527810 */ /* 0x040fe20007ffe0ff */
[----:B------:R-:W-:Y:S01]  /*1c90*/  IMAD.MOV R12, RZ, RZ, -R8 ;  /* 0x000000ffff0c7224 */ /* 0x000fe200078e0a08 */
[----:B------:R-:W-:Y:S01]  /*1ca0*/  IADD3 R84, R252, 0x57, RZ ;  /* 0x00000057fc547810 */ /* 0x000fe20007ffe0ff */
[----:B------:R-:W-:Y:S01]  /*1cb0*/  IMAD R8, R246, R10, R9 ;  /* 0x0000000af6087224 */ /* 0x000fe200078e0209 */
[----:B------:R-:W-:Y:S01]  /*1cc0*/  IADD3 R90, R252, 0x5f, RZ ;  /* 0x0000005ffc5a7810 */ /* 0x000fe20007ffe0ff */
[----:B------:R-:W-:Y:S01]  /*1cd0*/  @!P1 IMAD.IADD R6, R6, 0x1, -R246 ;  /* 0x0000000106069824 */ /* 0x000fe200078e0af6 */
[----:B------:R-:W-:Y:S01]  /*1ce0*/  @!P5 IADD3 R5, R5, -R246, RZ ;  /* 0x800000f60505d210 */ /* 0x000fe20007ffe0ff */
[----:B------:R-:W-:Y:S01]  /*1cf0*/  IMAD.HI.U32 R10, R238, R15, RZ ;  /* 0x0000000fee0a7227 */ /* 0x000fe200078e00ff */
[----:B------:R-:W-:Y:S01]  /*1d00*/  ISETP.GT.U32.AND P1, PT, R246, R8, PT ;  /* 0x00000008f600720c */ /* 0x000fe20003f24070 */
[----:B------:R-:W-:Y:S01]  /*1d10*/  STL [R1+0x410c], R122 ;  /* 0x00410c7a01007387 */ /* 0x000fe20000100800 */
[----:B------:R-:W-:Y:S01]  /*1d20*/  ISETP.GE.AND P5, PT, R14, RZ, PT ;  /* 0x000000ff0e00720c */ /* 0x000fe20003fa6270 */
[----:B------:R-:W-:Y:S01]  /*1d30*/  IMAD R9, R246, R12, R11 ;  /* 0x0000000cf6097224 */ /* 0x000fe200078e020b */
[----:B------:R-:W-:Y:S01]  /*1d40*/  @!P4 IADD3 R6, -R6, RZ, RZ ;  /* 0x000000ff0606c210 */ /* 0x000fe20007ffe1ff */
[----:B------:R-:W-:Y:S01]  /*1d50*/  IMAD.MOV R11, RZ, RZ, -R10 ;  /* 0x000000ffff0b7224 */ /* 0x000fe200078e0a0a */
[----:B------:R-:W-:Y:S01]  /*1d60*/  ISETP.GE.AND P4, PT, R16, RZ, PT ;  /* 0x000000ff1000720c */ /* 0x000fe20003f86270 */
[----:B------:R-:W-:Y:S01]  /*1d70*/  IMAD.HI.U32 R3, R238, R13, RZ ;  /* 0x0000000dee037227 */ /* 0x000fe200078e00ff */
[C---:B------:R-:W-:Y:S01]  /*1d80*/  IADD3 R16, R252.reuse, 0x17, RZ ;  /* 0x00000017fc107810 */ /* 0x040fe20007ffe0ff */
[----:B------:R-:W-:Y:S01]  /*1d90*/  STL [R1+0x4110], R251 ;  /* 0x004110fb01007387 */ /* 0x000fe20000100800 */
[----:B------:R-:W-:Y:S01]  /*1da0*/  IADD3 R100, R252, 0x65, RZ ;  /* 0x00000065fc647810 */ /* 0x000fe20007ffe0ff */
[----:B------:R-:W-:Y:S01]  /*1db0*/  IMAD R11, R246, R11, R15 ;  /* 0x0000000bf60b7224 */ /* 0x000fe200078e020f */
[----:B------:R-:W-:Y:S01]  /*1dc0*/  IABS R15, R16 ;  /* 0x00000010000f7213 */ /* 0x000fe20000000000 */
[--C-:B------:R-:W-:Y:S01]  /*1dd0*/  @!P0 IMAD.IADD R7, R7, 0x1, -R246.reuse ;  /* 0x0000000107078824 */ /* 0x100fe200078e0af6 */
[----:B------:R-:W-:Y:S01]  /*1de0*/  IABS R97, R100 ;  /* 0x0000006400617213 */ /* 0x000fe20000000000 */
[----:B------:R-:W-:Y:S01]  /*1df0*/  IMAD.MOV R3, RZ, RZ, -R3 ;  /* 0x000000ffff037224 */ /* 0x000fe200078e0a03 */
[C---:B------:R-:W-:Y:S01]  /*1e00*/  IADD3 R104, R252.reuse, 0x69, RZ ;  /* 0x00000069fc687810 */ /* 0x040fe20007ffe0ff */
[C---:B------:R-:W-:Y:S01]  /*1e10*/  VIADD R14, R252.reuse, 0x16 ;  /* 0x00000016fc0e7836 */ /* 0x040fe20000000000 */
[----:B------:R-:W-:Y:S01]  /*1e20*/  IADD3 R106, R252, 0x72, RZ ;  /* 0x00000072fc6a7810 */ /* 0x000fe20007ffe0ff */
[----:B------:R-:W-:Y:S01]  /*1e30*/  @!P2 IMAD.MOV R7, RZ, RZ, -R7 ;  /* 0x000000ffff07a224 */ /* 0x000fe200078e0a07 */
[----:B------:R-:W-:Y:S01]  /*1e40*/  ISETP.GT.U32.AND P2, PT, R246, R11, PT ;  /* 0x0000000bf600720c */ /* 0x000fe20003f44070 */
[----:B------:R-:W-:Y:S01]  /*1e50*/  @!P1 IMAD.IADD R8, R8, 0x1, -R246 ;  /* 0x0000000108089824 */ /* 0x000fe200078e0af6 */
[----:B------:R-:W-:Y:S01]  /*1e60*/  IABS R107, R106 ;  /* 0x0000006a006b7213 */ /* 0x000fe20000000000 */
[C---:B------:R-:W-:Y:S01]  /*1e70*/  IMAD R10, R246.reuse, R3, R13 ;  /* 0x00000003f60a7224 */ /* 0x040fe200078e020d */
[----:B------:R-:W-:Y:S01]  /*1e80*/  IABS R13, R14 ;  /* 0x0000000e000d7213 */ /* 0x000fe20000000000 */
[----:B------:R-:W-:Y:S01]  /*1e90*/  @!P3 IMAD.MOV R5, RZ, RZ, -R5 ;  /* 0x000000ffff05b224 */ /* 0x000fe200078e0a05 */
[----:B------:R-:W-:Y:S01]  /*1ea0*/  ISETP.GT.U32.AND P1, PT, R246, R8, PT ;  /* 0x00000008f600720c */ /* 0x000fe20003f24070 */
[----:B------:R-:W-:Y:S01]  /*1eb0*/  VIADD R68, R252, 0x47 ;  /* 0x00000047fc447836 */ /* 0x000fe20000000000 */
[----:B------:R-:W-:Y:S01]  /*1ec0*/  ISETP.GT.U32.AND P3, PT, R246, R9, PT ;  /* 0x00000009f600720c */ /* 0x000fe20003f64070 */
[----:B------:R-:W-:Y:S01]  /*1ed0*/  IMAD.HI.U32 R3, R238, R13, RZ ;  /* 0x0000000dee037227 */ /* 0x000fe200078e00ff */
[----:B------:R-:W-:Y:S01]  /*1ee0*/  ISETP.GT.U32.AND P0, PT, R246, R10, PT ;  /* 0x0000000af600720c */ /* 0x000fe20003f04070 */
[----:B------:R-:W-:Y:S01]  /*1ef0*/  STL [R1+0x4114], R5 ;  /* 0x0041140501007387 */ /* 0x000fe20000100800 */
[----:B------:R-:W-:Y:S01]  /*1f00*/  IABS R62, R68 ;  /* 0x00000044003e7213 */ /* 0x000fe20000000000 */
[----:B------:R-:W-:Y:S01]  /*1f10*/  IMAD.MOV R3, RZ, RZ, -R3 ;  /* 0x000000ffff037224 */ /* 0x000fe200078e0a03 */
[-C--:B------:R-:W-:Y:S01]  /*1f20*/  @!P2 IADD3 R11, R11, -R246.reuse, RZ ;  /* 0x800000f60b0ba210 */ /* 0x080fe20007ffe0ff */
[C---:B------:R-:W-:Y:S01]  /*1f30*/  VIADD R69, R252.reuse, 0x48 ;  /* 0x00000048fc457836 */ /* 0x040fe20000000000 */
[----:B------:R-:W-:Y:S01]  /*1f40*/  IADD3 R108, R252, 0x73, RZ ;  /* 0x00000073fc6c7810 */ /* 0x000fe20007ffe0ff */
[C---:B------:R-:W-:Y:S01]  /*1f50*/  IMAD R12, R246.reuse, R3, R13 ;  /* 0x00000003f60c7224 */ /* 0x040fe200078e020d */
[----:B------:R-:W-:Y:S01]  /*1f60*/  ISETP.GT.U32.AND P2, PT, R246, R11, PT ;  /* 0x0000000bf600720c */ /* 0x000fe20003f44070 */
[----:B------:R-:W-:Y:S01]  /*1f70*/  IMAD.HI.U32 R3, R238, R15, RZ ;  /* 0x0000000fee037227 */ /* 0x000fe200078e00ff */
[-C--:B------:R-:W-:Y:S01]  /*1f80*/  @!P1 IADD3 R8, R8, -R246.reuse, RZ ;  /* 0x800000f608089210 */ /* 0x080fe20007ffe0ff */
[----:B------:R1:W-:Y:S01]  /*1f90*/  STL [R1+0x411c], R6 ;  /* 0x00411c0601007387 */ /* 0x0003e20000100800 */
[----:B------:R-:W-:Y:S01]  /*1fa0*/  @!P3 IADD3 R9, R9, -R246, RZ ;  /* 0x800000f60909b210 */ /* 0x000fe20007ffe0ff */
[----:B------:R-:W-:Y:S01]  /*1fb0*/  IMAD.HI.U32 R13, R238, R17, RZ ;  /* 0x00000011ee0d7227 */ /* 0x000fe200078e00ff */
[----:B------:R-:W-:-:S02]  /*1fc0*/  IADD3 R3, -R3, RZ, RZ ;  /* 0x000000ff03037210 */ /* 0x000fc40007ffe1ff */
[----:B------:R-:W-:Y:S01]  /*1fd0*/  ISETP.GT.U32.AND P3, PT, R246, R9, PT ;  /* 0x00000009f600720c */ /* 0x000fe20003f64070 */
[----:B------:R-:W-:Y:S01]  /*1fe0*/  @!P6 IMAD.MOV R8, RZ, RZ, -R8 ;  /* 0x000000ffff08e224 */ /* 0x000fe200078e0a08 */
[----:B------:R-:W-:Y:S01]  /*1ff0*/  ISETP.GE.AND P6, PT, R14, RZ, PT ;  /* 0x000000ff0e00720c */ /* 0x000fe20003fc6270 */
[----:B------:R-:W-:Y:S01]  /*2000*/  IMAD.MOV R14, RZ, RZ, -R13 ;  /* 0x000000ffff0e7224 */ /* 0x000fe200078e0a0d */
[----:B------:R-:W-:Y:S01]  /*2010*/  ISETP.GE.AND P1, PT, R18, RZ, PT ;  /* 0x000000ff1200720c */ /* 0x000fe20003f26270 */
[--C-:B------:R-:W-:Y:S01]  /*2020*/  @!P0 IMAD.IADD R10, R10, 0x1, -R246.reuse ;  /* 0x000000010a0a8824 */ /* 0x100fe200078e0af6 */
[----:B------:R-:W-:Y:S01]  /*2030*/  IABS R65, R69 ;  /* 0x0000004500417213 */ /* 0x000fe20000000000 */
[----:B------:R-:W-:Y:S01]  /*2040*/  IMAD R13, R246, R3, R15 ;  /* 0x00000003f60d7224 */ /* 0x000fe200078e020f */
[----:B------:R-:W-:Y:S01]  /*2050*/  IADD3 R15, R252, 0x1a, RZ ;  /* 0x0000001afc0f7810 */ /* 0x000fe20007ffe0ff */
[--C-:B------:R-:W-:Y:S01]  /*2060*/  @!P2 IMAD.IADD R11, R11, 0x1, -R246.reuse ;  /* 0x000000010b0ba824 */ /* 0x100fe200078e0af6 */
[----:B------:R-:W-:Y:S01]  /*2070*/  ISETP.GT.U32.AND P0, PT, R246, R10, PT ;  /* 0x0000000af600720c */ /* 0x000fe20003f04070 */
[----:B------:R-:W-:Y:S01]  /*2080*/  VIADD R3, R252, 0x19 ;  /* 0x00000019fc037836 */ /* 0x000fe20000000000 */
[C---:B------:R-:W-:Y:S01]  /*2090*/  ISETP.GT.U32.AND P2, PT, R246.reuse, R13, PT ;  /* 0x0000000df600720c */ /* 0x040fe20003f44070 */
[--C-:B------:R-:W-:Y:S01]  /*20a0*/  @!P3 IMAD.IADD R9, R9, 0x1, -R246.reuse ;  /* 0x000000010909b824 */ /* 0x100fe200078e0af6 */
[C---:B------:R-:W-:Y:S01]  /*20b0*/  ISETP.GT.U32.AND P3, PT, R246.reuse, R12, PT ;  /* 0x0000000cf600720c */ /* 0x040fe20003f64070 */
[----:B------:R-:W-:Y:S01]  /*20c0*/  IMAD R14, R246, R14, R17 ;  /* 0x0000000ef60e7224 */ /* 0x000fe200078e0211 */
[----:B------:R-:W-:Y:S01]  /*20d0*/  IABS R17, R3 ;  /* 0x0000000300117213 */ /* 0x000fe20000000000 */
[----:B------:R-:W-:Y:S01]  /*20e0*/  @!P1 IMAD.MOV R11, RZ, RZ, -R11 ;  /* 0x000000ffff0b9224 */ /* 0x000fe200078e0a0b */
[----:B------:R-:W-:Y:S01]  /*20f0*/  ISETP.GE.AND P1, PT, R15, RZ, PT ;  /* 0x000000ff0f00720c */ /* 0x000fe20003f26270 */
[----:B------:R-:W-:Y:S01]  /*2100*/  @!P5 IMAD.MOV R9, RZ, RZ, -R9 ;  /* 0x000000ffff09d224 */ /* 0x000fe200078e0a09 */
[----:B------:R-:W-:Y:S01]  /*2110*/  ISETP.GE.AND P5, PT, R16, RZ, PT ;  /* 0x000000ff1000720c */ /* 0x000fe20003fa6270 */
[----:B------:R-:W-:Y:S01]  /*2120*/  VIADD R73, R252, 0x4e ;  /* 0x0000004efc497836 */ /* 0x000fe20000000000 */
[----:B------:R-:W-:Y:S01]  /*2130*/  IABS R109, R108 ;  /* 0x0000006c006d7213 */ /* 0x000fe20000000000 */
[--C-:B------:R-:W-:Y:S01]  /*2140*/  @!P0 IMAD.IADD R10, R10, 0x1, -R246.reuse ;  /* 0x000000010a0a8824 */ /* 0x100fe200078e0af6 */
[----:B------:R-:W-:Y:S01]  /*2150*/  ISETP.GE.AND P0, PT, R19, RZ, PT ;  /* 0x000000ff1300720c */ /* 0x000fe20003f06270 */
[----:B------:R-:W-:Y:S01]  /*2160*/  @!P2 IMAD.IADD R13, R13, 0x1, -R246 ;  /* 0x000000010d0da824 */ /* 0x000fe200078e0af6 */
[----:B------:R-:W-:Y:S01]  /*2170*/  IABS R19, R15 ;  /* 0x0000000f00137213 */ /* 0x000fe20000000000 */
[----:B------:R-:W-:Y:S01]  /*2180*/  @!P4 IMAD.MOV R10, RZ, RZ, -R10 ;  /* 0x000000ffff0ac224 */ /* 0x000fe200078e0a0a */
[----:B------:R-:W-:Y:S01]  /*2190*/  ISETP.GE.AND P4, PT, R3, RZ, PT ;  /* 0x000000ff0300720c */ /* 0x000fe20003f86270 */
[----:B------:R-:W-:Y:S01]  /*21a0*/  IMAD.HI.U32 R3, R238, R17, RZ ;  /* 0x00000011ee037227 */ /* 0x000fe200078e00ff */
[----:B------:R-:W-:Y:S01]  /*21b0*/  ISETP.GT.U32.AND P2, PT, R246, R13, PT ;  /* 0x0000000df600720c */ /* 0x000fe20003f44070 */
[----:B-1----:R-:W2:Y:S01]  /*21c0*/  LDL R6, [R1+0xca0] ;  /* 0x000ca00001067983 */ /* 0x002ea20000100800 */
[----:B------:R-:W-:Y:S01]  /*21d0*/  @!P3 IADD3 R12, R12, -R246, RZ ;  /* 0x800000f60c0cb210 */ /* 0x000fe20007ffe0ff */
[----:B------:R-:W-:Y:S01]  /*21e0*/  IMAD.HI.U32 R15, R238, R19, RZ ;  /* 0x00000013ee0f7227 */ /* 0x000fe200078e00ff */
[----:B------:R-:W-:-:S02]  /*21f0*/  IADD3 R112, R252, 0x75, RZ ;  /* 0x00000075fc707810 */ /* 0x000fc40007ffe0ff */
[----:B------:R-:W-:Y:S01]  /*2200*/  ISETP.GT.U32.AND P3, PT, R246, R12, PT ;  /* 0x0000000cf600720c */ /* 0x000fe20003f64070 */
[----:B------:R-:W-:Y:S01]  /*2210*/  IMAD.MOV R3, RZ, RZ, -R3 ;  /* 0x000000ffff037224 */ /* 0x000fe200078e0a03 */
[C---:B------:R-:W-:Y:S01]  /*2220*/  IADD3 R118, R252.reuse, 0x7a, RZ ;  /* 0x0000007afc767810 */ /* 0x040fe20007ffe0ff */
[----:B------:R-:W-:Y:S01]  /*2230*/  IMAD.MOV R16, RZ, RZ, -R15 ;  /* 0x000000ffff107224 */ /* 0x000fe200078e0a0f */
[----:B------:R-:W-:Y:S01]  /*2240*/  IADD3 R126, R252, 0x84, RZ ;  /* 0x00000084fc7e7810 */ /* 0x000fe20007ffe0ff */
[----:B------:R-:W-:Y:S01]  /*2250*/  IMAD R15, R246, R3, R17 ;  /* 0x00000003f60f7224 */ /* 0x000fe200078e0211 */
[----:B------:R-:W-:Y:S01]  /*2260*/  IADD3 R130, R252, 0x86, RZ ;  /* 0x00000086fc827810 */ /* 0x000fe20007ffe0ff */
[----:B------:R-:W-:Y:S01]  /*2270*/  @!P2 IMAD.IADD R13, R13, 0x1, -R246 ;  /* 0x000000010d0da824 */ /* 0x000fe200078e0af6 */
[----:B------:R-:W-:Y:S01]  /*2280*/  IABS R129, R126 ;  /* 0x0000007e00817213 */ /* 0x000fe20000000000 */
[C---:B------:R-:W-:Y:S01]  /*2290*/  IMAD R16, R246.reuse, R16, R19 ;  /* 0x00000010f6107224 */ /* 0x040fe200078e0213 */
[----:B------:R-:W-:Y:S01]  /*22a0*/  ISETP.GT.U32.AND P2, PT, R246, R15, PT ;  /* 0x0000000ff600720c */ /* 0x000fe20003f44070 */
[----:B------:R-:W-:Y:S01]  /*22b0*/  IMAD.HI.U32 R3, R238, R21, RZ ;  /* 0x00000015ee037227 */ /* 0x000fe200078e00ff */
[----:B------:R-:W-:-:S02]  /*22c0*/  IABS R19, R26 ;  /* 0x0000001a00137213 */ /* 0x000fc40000000000 */
[----:B------:R-:W-:Y:S01]  /*22d0*/  @!P3 IADD3 R12, R12, -R246, RZ ;  /* 0x800000f60c0cb210 */ /* 0x000fe20007ffe0ff */
[----:B------:R-:W-:Y:S01]  /*22e0*/  IMAD.HI.U32 R17, R238, R23, RZ ;  /* 0x00000017ee117227 */ /* 0x000fe200078e00ff */
[----:B------:R-:W-:Y:S02]  /*22f0*/  ISETP.GT.U32.AND P3, PT, R246, R14, PT ;  /* 0x0000000ef600720c */ /* 0x000fe40003f64070 */
[----:B------:R-:W-:Y:S01]  /*2300*/  IADD3 R134, R252, 0x88, RZ ;  /* 0x00000088fc867810 */ /* 0x000fe20007ffe0ff */
[----:B------:R-:W-:Y:S01]  /*2310*/  @!P6 IMAD.MOV R12, RZ, RZ, -R12 ;  /* 0x000000ffff0ce224 */ /* 0x000fe200078e0a0c */
[C---:B------:R-:W-:Y:S01]  /*2320*/  ISETP.GT.U32.AND P6, PT, R246.reuse, R16, PT ;  /* 0x00000010f600720c */ /* 0x040fe20003fc4070 */
[----:B------:R-:W-:Y:S01]  /*2330*/  IMAD.MOV R3, RZ, RZ, -R3 ;  /* 0x000000ffff037224 */ /* 0x000fe200078e0a03 */
[----:B------:R-:W-:Y:S01]  /*2340*/  IADD3 R18, -R17, RZ, RZ ;  /* 0x000000ff11127210 */ /* 0x000fe20007ffe1ff */
[----:B------:R-:W-:Y:S01]  /*2350*/  @!P2 IMAD.IADD R15, R15, 0x1, -R246 ;  /* 0x000000010f0fa824 */ /* 0x000fe200078e0af6 */
[----:B------:R-:W-:Y:S01]  /*2360*/  IABS R133, R134 ;  /* 0x0000008600857213 */ /* 0x000fe20000000000 */
[----:B------:R-:W-:Y:S01]  /*2370*/  IMAD R17, R246, R3, R21 ;  /* 0x00000003f6117224 */ /* 0x000fe200078e0215 */
[----:B------:R-:W-:Y:S01]  /*2380*/  IADD3 R148, R252, 0x93, RZ ;  /* 0x00000093fc947810 */ /* 0x000fe20007ffe0ff */
[----:B------:R-:W-:Y:S01]  /*2390*/  IMAD.HI.U32 R3, R238, R19, RZ ;  /* 0x00000013ee037227 */ /* 0x000fe200078e00ff */
[----:B------:R-:W-:-:S02]  /*23a0*/  ISETP.GT.U32.AND P2, PT, R246, R15, PT ;  /* 0x0000000ff600720c */ /* 0x000fc40003f44070 */
[----:B------:R-:W-:Y:S01]  /*23b0*/  @!P3 IADD3 R14, R14, -R246, RZ ;  /* 0x800000f60e0eb210 */ /* 0x000fe20007ffe0ff */
[----:B------:R-:W-:Y:S01]  /*23c0*/  IMAD R18, R246, R18, R23 ;  /* 0x00000012f6127224 */ /* 0x000fe200078e0217 */
[----:B------:R-:W-:Y:S01]  /*23d0*/  IADD3 R21, -R3, RZ, RZ ;  /* 0x000000ff03157210 */ /* 0x000fe20007ffe1ff */
[----:B------:R-:W-:Y:S01]  /*23e0*/  @!P6 IMAD.IADD R16, R16, 0x1, -R246 ;  /* 0x000000011010e824 */ /* 0x000fe200078e0af6 */
[C---:B------:R-:W-:Y:S01]  /*23f0*/  ISETP.GT.U32.AND P3, PT, R246.reuse, R14, PT ;  /* 0x0000000ef600720c */ /* 0x040fe20003f64070 */
[----:B------:R-:W-:Y:S01]  /*2400*/  @!P5 IMAD.MOV R13, RZ, RZ, -R13 ;  /* 0x000000ffff0dd224 */ /* 0x000fe200078e0a0d */
[----:B------:R-:W-:Y:S01]  /*2410*/  IABS R23, R28 ;  /* 0x0000001c00177213 */ /* 0x000fe20000000000 */
[C---:B------:R-:W-:Y:S01]  /*2420*/  IMAD R19, R246.reuse, R21, R19 ;  /* 0x00000015f6137224 */ /* 0x040fe200078e0213 */
[----:B------:R-:W-:Y:S01]  /*2430*/  ISETP.GT.U32.AND P6, PT, R246, R16, PT ;  /* 0x00000010f600720c */ /* 0x000fe20003fc4070 */
[----:B------:R-:W-:Y:S01]  /*2440*/  IMAD.HI.U32 R21, R238, R27, RZ ;  /* 0x0000001bee157227 */ /* 0x000fe200078e00ff */
[----:B------:R-:W-:-:S02]  /*2450*/  ISETP.GE.AND P5, PT, R20, RZ, PT ;  /* 0x000000ff1400720c */ /* 0x000fc40003fa6270 */
[----:B------:R-:W-:Y:S01]  /*2460*/  IABS R145, R148 ;  /* 0x0000009400917213 */ /* 0x000fe20000000000 */
[--C-:B------:R-:W-:Y:S01]  /*2470*/  @!P2 IMAD.IADD R15, R15, 0x1, -R246.reuse ;  /* 0x000000010f0fa824 */ /* 0x100fe200078e0af6 */
[----:B------:R-:W-:Y:S01]  /*2480*/  ISETP.GT.U32.AND P2, PT, R246, R17, PT ;  /* 0x00000011f600720c */ /* 0x000fe20003f44070 */
[----:B------:R-:W-:Y:S01]  /*2490*/  IMAD.HI.U32 R3, R238, R23, RZ ;  /* 0x00000017ee037227 */ /* 0x000fe200078e00ff */
[----:B------:R-:W-:Y:S02]  /*24a0*/  IADD3 R150, R252, 0x95, RZ ;  /* 0x00000095fc967810 */ /* 0x000fe40007ffe0ff */
[----:B------:R-:W-:Y:S01]  /*24b0*/  @!P3 IADD3 R14, R14, -R246, RZ ;  /* 0x800000f60e0eb210 */ /* 0x000fe20007ffe0ff */
[----:B------:R-:W-:Y:S01]  /*24c0*/  IMAD.HI.U32 R20, R238, R25, RZ ;  /* 0x00000019ee147227 */ /* 0x000fe200078e00ff */
[----:B------:R-:W-:Y:S02]  /*24d0*/  ISETP.GE.AND P3, PT, R22, RZ, PT ;  /* 0x000000ff1600720c */ /* 0x000fe40003f66270 */
[----:B------:R-:W-:Y:S01]  /*24e0*/  IADD3 R158, R252, 0xa3, RZ ;  /* 0x000000a3fc9e7810 */ /* 0x000fe20007ffe0ff */
[--C-:B------:R-:W-:Y:S01]  /*24f0*/  @!P6 IMAD.IADD R16, R16, 0x1, -R246.reuse ;  /* 0x000000011010e824 */ /* 0x100fe200078e0af6 */
[----:B------:R-:W-:Y:S01]  /*2500*/  ISETP.GT.U32.AND P6, PT, R246, R18, PT ;  /* 0x00000012f600720c */ /* 0x000fe20003fc4070 */
[----:B------:R-:W-:Y:S01]  /*2510*/  IMAD.MOV R22, RZ, RZ, -R3 ;  /* 0x000000ffff167224 */ /* 0x000fe200078e0a03 */
[----:B------:R-:W-:Y:S01]  /*2520*/  IADD3 R24, -R20, RZ, RZ ;  /* 0x000000ff14187210 */ /* 0x000fe20007ffe1ff */
[----:B------:R-:W-:Y:S01]  /*2530*/  @!P2 IMAD.IADD R17, R17, 0x1, -R246 ;  /* 0x000000011111a824 */ /* 0x000fe200078e0af6 */
[C---:B------:R-:W-:Y:S01]  /*2540*/  ISETP.GT.U32.AND P2, PT, R246.reuse, R19, PT ;  /* 0x00000013f600720c */ /* 0x040fe20003f44070 */
[----:B------:R-:W-:Y:S01]  /*2550*/  IMAD R20, R246, R22, R23 ;  /* 0x00000016f6147224 */ /* 0x000fe200078e0217 */
[----:B------:R-:W-:Y:S01]  /*2560*/  IABS R159, R158 ;  /* 0x0000009e009f7213 */ /* 0x000fe20000000000 */
[----:B------:R-:W-:Y:S01]  /*2570*/  IMAD.MOV R22, RZ, RZ, -R21 ;  /* 0x000000ffff167224 */ /* 0x000fe200078e0a15 */
[----:B------:R-:W-:Y:S01]  /*2580*/  IADD3 R167, R252, 0xa9, RZ ;  /* 0x000000a9fca77810 */ /* 0x000fe20007ffe0ff */
[----:B------:R-:W-:Y:S01]  /*2590*/  IMAD R21, R246, R24, R25 ;  /* 0x00000018f6157224 */ /* 0x000fe200078e0219 */
[----:B------:R-:W-:Y:S01]  /*25a0*/  IABS R25, R33 ;  /* 0x0000002100197213 */ /* 0x000fe20000000000 */
[----:B------:R-:W-:Y:S01]  /*25b0*/  @!P1 IMAD.MOV R16, RZ, RZ, -R16 ;  /* 0x000000ffff109224 */ /* 0x000fe200078e0a10 */
[----:B------:R-:W-:Y:S01]  /*25c0*/  IADD3 R168, R252, 0xac, RZ ;  /* 0x000000acfca87810 */ /* 0x000fe20007ffe0ff */
[----:B------:R-:W-:Y:S01]  /*25d0*/  @!P6 IMAD.IADD R18, R18, 0x1, -R246 ;  /* 0x000000011212e824 */ /* 0x000fe200078e0af6 */
[----:B------:R-:W-:Y:S01]  /*25e0*/  ISETP.GT.U32.AND P6, PT, R246, R20, PT ;  /* 0x00000014f600720c */ /* 0x000fe20003fc4070 */
[----:B------:R-:W-:Y:S01]  /*25f0*/  IMAD.HI.U32 R3, R238, R29, RZ ;  /* 0x0000001dee037227 */ /* 0x000fe200078e00ff */
[----:B------:R-:W-:-:S02]  /*2600*/  ISETP.GT.U32.AND P1, PT, R246, R21, PT ;  /* 0x00000015f600720c */ /* 0x000fc40003f24070 */
[----:B------:R-:W-:Y:S01]  /*2610*/  IADD3 R174, R252, 0xaf, RZ ;  /* 0x000000affcae7810 */ /* 0x000fe20007ffe0ff */
[----:B------:R-:W-:Y:S01]  /*2620*/  @!P2 IMAD.IADD R19, R19, 0x1, -R246 ;  /* 0x000000011313a824 */ /* 0x000fe200078e0af6 */
[C---:B------:R-:W-:Y:S01]  /*2630*/  ISETP.GT.U32.AND P2, PT, R246.reuse, R17, PT ;  /* 0x00000011f600720c */ /* 0x040fe20003f44070 */
[----:B------:R-:W-:Y:S01]  /*2640*/  @!P0 IMAD.MOV R14, RZ, RZ, -R14 ;  /* 0x000000ffff0e8224 */ /* 0x000fe200078e0a0e */
[C---:B------:R-:W-:Y:S01]  /*2650*/  ISETP.GT.U32.AND P0, PT, R246.reuse, R18, PT ;  /* 0x00000012f600720c */ /* 0x040fe20003f04070 */
[----:B------:R-:W-:Y:S01]  /*2660*/  IMAD R22, R246, R22, R27 ;  /* 0x00000016f6167224 */ /* 0x000fe200078e021b */
[----:B------:R-:W-:Y:S01]  /*2670*/  IADD3 R3, -R3, RZ, RZ ;  /* 0x000000ff03037210 */ /* 0x000fe20007ffe1ff */
[----:B------:R-:W-:Y:S01]  /*2680*/  @!P4 IMAD.MOV R15, RZ, RZ, -R15 ;  /* 0x000000ffff0fc224 */ /* 0x000fe200078e0a0f */
[----:B------:R-:W-:Y:S01]  /*2690*/  IABS R27, R34 ;  /* 0x00000022001b7213 */ /* 0x000fe20000000000 */
[----:B------:R-:W-:Y:S01]  /*26a0*/  VIADD R76, R252, 0x51 ;  /* 0x00000051fc4c7836 */ /* 0x000fe20000000000 */
[-C--:B------:R-:W-:Y:S01]  /*26b0*/  @!P6 IADD3 R20, R20, -R246.reuse, RZ ;  /* 0x800000f61414e210 */ /* 0x080fe20007ffe0ff */
[----:B------:R-:W-:Y:S01]  /*26c0*/  IMAD R23, R246, R3, R29 ;  /* 0x00000003f6177224 */ /* 0x000fe200078e021d */
[----:B------:R-:W-:Y:S01]  /*26d0*/  @!P1 IADD3 R21, R21, -R246, RZ ;  /* 0x800000f615159210 */ /* 0x000fe20007ffe0ff */
[----:B------:R-:W-:Y:S01]  /*26e0*/  IMAD.HI.U32 R3, R238, R25, RZ ;  /* 0x00000019ee037227 */ /* 0x000fe200078e00ff */
[----:B------:R-:W-:-:S02]  /*26f0*/  ISETP.GT.U32.AND P6, PT, R246, R19, PT ;  /* 0x00000013f600720c */ /* 0x000fc40003fc4070 */
[----:B------:R-:W-:Y:S01]  /*2700*/  @!P2 IADD3 R17, R17, -R246, RZ ;  /* 0x800000f61111a210 */ /* 0x000fe20007ffe0ff */
[----:B------:R-:W-:Y:S01]  /*2710*/  IMAD.HI.U32 R24, R238, R27, RZ ;  /* 0x0000001bee187227 */ /* 0x000fe200078e00ff */
[C---:B------:R-:W-:Y:S02]  /*2720*/  ISETP.GT.U32.AND P4, PT, R246.reuse, R20, PT ;  /* 0x00000014f600720c */ /* 0x040fe40003f84070 */
[C---:B------:R-:W-:Y:S01]  /*2730*/  ISETP.GT.U32.AND P2, PT, R246.reuse, R22, PT ;  /* 0x00000016f600720c */ /* 0x040fe20003f44070 */
[----:B------:R-:W-:Y:S01]  /*2740*/  @!P5 IMAD.MOV R17, RZ, RZ, -R17 ;  /* 0x000000ffff11d224 */ /* 0x000fe200078e0a11 */
[----:B------:R-:W-:Y:S01]  /*2750*/  ISETP.GT.U32.AND P5, PT, R246, R21, PT ;  /* 0x00000015f600720c */ /* 0x000fe20003fa4070 */
[----:B------:R-:W-:Y:S01]  /*2760*/  @!P0 IMAD.IADD R18, R18, 0x1, -R246 ;  /* 0x0000000112128824 */ /* 0x000fe200078e0af6 */
[----:B------:R-:W-:Y:S01]  /*2770*/  ISETP.GE.AND P0, PT, R26, RZ, PT ;  /* 0x000000ff1a00720c */ /* 0x000fe20003f06270 */
[----:B------:R-:W-:Y:S01]  /*2780*/  IMAD.MOV R3, RZ, RZ, -R3 ;  /* 0x000000ffff037224 */ /* 0x000fe200078e0a03 */
[----:B------:R-:W-:Y:S01]  /*2790*/  ISETP.GE.AND P1, PT, R30, RZ, PT ;  /* 0x000000ff1e00720c */ /* 0x000fe20003f26270 */
[----:B------:R-:W-:Y:S01]  /*27a0*/  IMAD.MOV R26, RZ, RZ, -R24 ;  /* 0x000000ffff1a7224 */ /* 0x000fe200078e0a18 */
[----:B------:R-:W-:Y:S01]  /*27b0*/  IADD3 R30, R252, 0x25, RZ ;  /* 0x00000025fc1e7810 */ /* 0x000fe20007ffe0ff */
[----:B------:R-:W-:Y:S01]  /*27c0*/  IMAD R24, R246, R3, R25 ;  /* 0x00000003f6187224 */ /* 0x000fe200078e0219 */
[----:B------:R-:W-:Y:S01]  /*27d0*/  IADD3 R176, R252, 0xb1, RZ ;  /* 0x000000b1fcb07810 */ /* 0x000fe20007ffe0ff */
[----:B------:R-:W-:Y:S01]  /*27e0*/  IMAD R25, R246, R26, R27 ;  /* 0x0000001af6197224 */ /* 0x000fe200078e021b */
[-C--:B------:R-:W-:Y:S01]  /*27f0*/  @!P4 IADD3 R20, R20, -R246.reuse, RZ ;  /* 0x800000f61414c210 */ /* 0x080fe20007ffe0ff */
[--C-:B------:R-:W-:Y:S01]  /*2800*/  @!P6 IMAD.IADD R19, R19, 0x1, -R246.reuse ;  /* 0x000000011313e824 */ /* 0x100fe200078e0af6 */
[----:B------:R-:W-:Y:S01]  /*2810*/  ISETP.GT.U32.AND P6, PT, R246, R23, PT ;  /* 0x00000017f600720c */ /* 0x000fe20003fc4070 */
[----:B------:R-:W-:Y:S01]  /*2820*/  VIADD R26, R252, 0x24 ;  /* 0x00000024fc1a7836 */ /* 0x000fe20000000000 */
[----:B------:R-:W-:Y:S01]  /*2830*/  @!P5 IADD3 R21, R21, -R246, RZ ;  /* 0x800000f61515d210 */ /* 0x000fe20007ffe0ff */
[----:B------:R-:W-:Y:S01]  /*2840*/  @!P0 IMAD.MOV R19, RZ, RZ, -R19 ;  /* 0x000000ffff138224 */ /* 0x000fe200078e0a13 */
[----:B------:R-:W-:Y:S01]  /*2850*/  ISETP.GT.U32.AND P5, PT, R246, R25, PT ;  /* 0x00000019f600720c */ /* 0x000fe20003fa4070 */
[----:B------:R-:W-:Y:S01]  /*2860*/  @!P2 IMAD.IADD R22, R22, 0x1, -R246 ;  /* 0x000000011616a824 */ /* 0x000fe200078e0af6 */
[----:B------:R-:W-:Y:S01]  /*2870*/  ISETP.GE.AND P4, PT, R28, RZ, PT ;  /* 0x000000ff1c00720c */ /* 0x000fe20003f86270 */
[----:B------:R-:W-:Y:S01]  /*2880*/  @!P3 IMAD.MOV R18, RZ, RZ, -R18 ;  /* 0x000000ffff12b224 */ /* 0x000fe200078e0a12 */
[----:B------:R-:W-:Y:S01]  /*2890*/  ISETP.GT.U32.AND P0, PT, R246, R24, PT ;  /* 0x00000018f600720c */ /* 0x000fe20003f04070 */
[C---:B------:R-:W-:Y:S01]  /*28a0*/  VIADD R78, R252.reuse, 0x52 ;  /* 0x00000052fc4e7836 */ /* 0x040fe20000000000 */
[----:B------:R-:W-:Y:S01]  /*28b0*/  IABS R27, R26 ;  /* 0x0000001a001b7213 */ /* 0x000fe20000000000 */
[C---:B------:R-:W-:Y:S01]  /*28c0*/  VIADD R80, R252.reuse, 0x54 ;  /* 0x00000054fc507836 */ /* 0x040fe20000000000 */
[----:B------:R-:W-:Y:S01]  /*28d0*/  IABS R29, R30 ;  /* 0x0000001e001d7213 */ /* 0x000fe20000000000 */
[----:B------:R-:W-:Y:S01]  /*28e0*/  VIADD R81, R252, 0x55 ;  /* 0x00000055fc517836 */ /* 0x000fe20000000000 */
[----:B------:R-:W-:Y:S01]  /*28f0*/  @!P6 IADD3 R23, R23, -R246, RZ ;  /* 0x800000f61717e210 */ /* 0x000fe20007ffe0ff */
[----:B------:R-:W-:Y:S01]  /*2900*/  IMAD.HI.U32 R3, R238, R27, RZ ;  /* 0x0000001bee037227 */ /* 0x000fe200078e00ff */
[----:B------:R-:W-:-:S02]  /*2910*/  ISETP.GT.U32.AND P3, PT, R246, R22, PT ;  /* 0x00000016f600720c */ /* 0x000fc40003f64070 */
[----:B------:R-:W-:Y:S01]  /*2920*/  ISETP.GT.U32.AND P6, PT, R246, R23, PT ;  /* 0x00000017f600720c */ /* 0x000fe20003fc4070 */
[----:B------:R-:W-:Y:S01]  /*2930*/  @!P5 IMAD.IADD R25, R25, 0x1, -R246 ;  /* 0x000000011919d824 */ /* 0x000fe200078e0af6 */
[----:B------:R-:W-:Y:S01]  /*2940*/  @!P1 IADD3 R21, -R21, RZ, RZ ;  /* 0x000000ff15159210 */ /* 0x000fe20007ffe1ff */
[----:B------:R-:W-:Y:S01]  /*2950*/  @!P4 IMAD.MOV R20, RZ, RZ, -R20 ;  /* 0x000000ffff14c224 */ /* 0x000fe200078e0a14 */
[----:B------:R-:W-:Y:S01]  /*2960*/  @!P0 IADD3 R24, R24, -R246, RZ ;  /* 0x800000f618188210 */ /* 0x000fe20007ffe0ff */
[----:B------:R-:W-:Y:S01]  /*2970*/  IMAD.MOV R3, RZ, RZ, -R3 ;  /* 0x000000ffff037224 */ /* 0x000fe200078e0a03 */
[----:B------:R-:W-:Y:S01]  /*2980*/  ISETP.GE.AND P4, PT, R32, RZ, PT ;  /* 0x000000ff2000720c */ /* 0x000fe20003f86270 */
[----:B------:R-:W-:Y:S01]  /*2990*/  VIADD R86, R252, 0x58 ;  /* 0x00000058fc567836 */ /* 0x000fe20000000000 */
[----:B------:R-:W-:Y:S01]  /*29a0*/  ISETP.GE.AND P0, PT, R26, RZ, PT ;  /* 0x000000ff1a00720c */ /* 0x000fe20003f06270 */
[----:B------:R-:W-:Y:S01]  /*29b0*/  IMAD.HI.U32 R26, R238, R29, RZ ;  /* 0x0000001dee1a7227 */ /* 0x000fe200078e00ff */
[----:B------:R-:W-:-:S02]  /*29c0*/  ISETP.GT.U32.AND P5, PT, R246, R25, PT ;  /* 0x00000019f600720c */ /* 0x000fc40003fa4070 */
[C---:B------:R-:W-:Y:S01]  /*29d0*/  ISETP.GT.U32.AND P1, PT, R246.reuse, R24, PT ;  /* 0x00000018f600720c */ /* 0x040fe20003f24070 */
[----:B------:R-:W-:Y:S01]  /*29e0*/  IMAD.MOV R28, RZ, RZ, -R26 ;  /* 0x000000ffff1c7224 */ /* 0x000fe200078e0a1a */
[----:B------:R-:W-:Y:S01]  /*29f0*/  ISETP.GE.AND P2, PT, R31, RZ, PT ;  /* 0x000000ff1f00720c */ /* 0x000fe20003f46270 */
[----:B------:R-:W-:Y:S01]  /*2a00*/  IMAD R26, R246, R3, R27 ;  /* 0x00000003f61a7224 */ /* 0x000fe200078e021b */
[C---:B------:R-:W-:Y:S01]  /*2a10*/  IADD3 R3, R252.reuse, 0x26, RZ ;  /* 0x00000026fc037810 */ /* 0x040fe20007ffe0ff */
[--C-:B------:R-:W-:Y:S01]  /*2a20*/  @!P6 IMAD.IADD R23, R23, 0x1, -R246.reuse ;  /* 0x000000011717e824 */ /* 0x100fe200078e0af6 */
[----:B------:R-:W-:Y:S01]  /*2a30*/  IADD3 R32, R252, 0x28, RZ ;  /* 0x00000028fc207810 */ /* 0x000fe20007ffe0ff */
[C---:B------:R-:W-:Y:S01]  /*2a40*/  IMAD R27, R246.reuse, R28, R29 ;  /* 0x0000001cf61b7224 */ /* 0x040fe200078e021d */
[----:B------:R-:W-:Y:S01]  /*2a50*/  IABS R31, R3 ;  /* 0x00000003001f7213 */ /* 0x000fe20000000000 */
[----:B------:R-:W-:Y:S01]  /*2a60*/  @!P4 IMAD.MOV R23, RZ, RZ, -R23 ;  /* 0x000000ffff17c224 */ /* 0x000fe200078e0a17 */
[C---:B------:R-:W-:Y:S01]  /*2a70*/  ISETP.GT.U32.AND P4, PT, R246.reuse, R26, PT ;  /* 0x0000001af600720c */ /* 0x040fe20003f84070 */
[--C-:B------:R-:W-:Y:S01]  /*2a80*/  @!P5 IMAD.IADD R25, R25, 0x1, -R246.reuse ;  /* 0x000000011919d824 */ /* 0x100fe200078e0af6 */
[----:B------:R-:W-:Y:S01]  /*2a90*/  ISETP.GT.U32.AND P5, PT, R246, R27, PT ;  /* 0x0000001bf600720c */ /* 0x000fe20003fa4070 */
[--C-:B------:R-:W-:Y:S01]  /*2aa0*/  @!P3 IMAD.IADD R22, R22, 0x1, -R246.reuse ;  /* 0x000000011616b824 */ /* 0x100fe200078e0af6 */
[----:B------:R-:W-:Y:S01]  /*2ab0*/  ISETP.GE.AND P3, PT, R33, RZ, PT ;  /* 0x000000ff2100720c */ /* 0x000fe20003f66270 */
[----:B------:R-:W-:Y:S01]  /*2ac0*/  VIADD R28, R252, 0x27 ;  /* 0x00000027fc1c7836 */ /* 0x000fe20000000000 */
[----:B------:R-:W-:Y:S01]  /*2ad0*/  IABS R35, R32 ;  /* 0x0000002000237213 */ /* 0x000fe20000000000 */
[----:B------:R-:W-:Y:S01]  /*2ae0*/  @!P1 IMAD.IADD R24, R24, 0x1, -R246 ;  /* 0x0000000118189824 */ /* 0x000fe200078e0af6 */
[----:B------:R-:W-:Y:S01]  /*2af0*/  ISETP.GE.AND P1, PT, R3, RZ, PT ;  /* 0x000000ff0300720c */ /* 0x000fe20003f26270 */
[----:B------:R-:W-:Y:S01]  /*2b00*/  IMAD.HI.U32 R3, R238, R31, RZ ;  /* 0x0000001fee037227 */ /* 0x000fe200078e00ff */
[----:B------:R-:W-:-:S02]  /*2b10*/  IABS R33, R28 ;  /* 0x0000001c00217213 */ /* 0x000fc40000000000 */
[----:B------:R-:W-:Y:S01]  /*2b20*/  ISETP.GE.AND P6, PT, R34, RZ, PT ;  /* 0x000000ff2200720c */ /* 0x000fe20003fc6270 */
[----:B------:R-:W-:Y:S01]  /*2b30*/  IMAD.HI.U32 R29, R238, R35, RZ ;  /* 0x00000023ee1d7227 */ /* 0x000fe200078e00ff */
[----:B------:R-:W-:Y:S02]  /*2b40*/  @!P4 IADD3 R26, R26, -R246, RZ ;  /* 0x800000f61a1ac210 */ /* 0x000fe40007ffe0ff */
[----:B------:R-:W-:Y:S01]  /*2b50*/  ISETP.GE.AND P4, PT, R28, RZ, PT ;  /* 0x000000ff1c00720c */ /* 0x000fe20003f86270 */
[----:B------:R-:W-:Y:S01]  /*2b60*/  @!P5 IMAD.IADD R27, R27, 0x1, -R246 ;  /* 0x000000011b1bd824 */ /* 0x000fe200078e0af6 */
[----:B------:R-:W-:Y:S01]  /*2b70*/  IADD3 R3, -R3, RZ, RZ ;  /* 0x000000ff03037210 */ /* 0x000fe20007ffe1ff */
[----:B------:R-:W-:Y:S01]  /*2b80*/  @!P3 IMAD.MOV R24, RZ, RZ, -R24 ;  /* 0x000000ffff18b224 */ /* 0x000fe200078e0a18 */
[----:B------:R-:W-:Y:S01]  /*2b90*/  ISETP.GT.U32.AND P3, PT, R246, R26, PT ;  /* 0x0000001af600720c */ /* 0x000fe20003f64070 */
[----:B------:R-:W-:Y:S01]  /*2ba0*/  IMAD.HI.U32 R28, R238, R33, RZ ;  /* 0x00000021ee1c7227 */ /* 0x000fe200078e00ff */
[----:B------:R-:W-:-:S02]  /*2bb0*/  ISETP.GT.U32.AND P5, PT, R246, R27, PT ;  /* 0x0000001bf600720c */ /* 0x000fc40003fa4070 */
[----:B------:R-:W-:Y:S01]  /*2bc0*/  IABS R75, R78 ;  /* 0x0000004e004b7213 */ /* 0x000fe20000000000 */
[----:B------:R-:W-:Y:S01]  /*2bd0*/  @!P2 IMAD.MOV R22, RZ, RZ, -R22 ;  /* 0x000000ffff16a224 */ /* 0x000fe200078e0a16 */
[----:B------:R-:W-:Y:S01]  /*2be0*/  ISETP.GE.AND P2, PT, R30, RZ, PT ;  /* 0x000000ff1e00720c */ /* 0x000fe20003f46270 */
[----:B------:R-:W-:Y:S01]  /*2bf0*/  IMAD.MOV R30, RZ, RZ, -R28 ;  /* 0x000000ffff1e7224 */ /* 0x000fe200078e0a1c */
[----:B------:R-:W-:Y:S01]  /*2c00*/  IABS R79, R80 ;  /* 0x00000050004f7213 */ /* 0x000fe20000000000 */
[C---:B------:R-:W-:Y:S01]  /*2c10*/  IMAD R28, R246.reuse, R3, R31 ;  /* 0x00000003f61c7224 */ /* 0x040fe200078e021f */
[----:B------:R-:W-:Y:S01]  /*2c20*/  IADD3 R3, -R29, RZ, RZ ;  /* 0x000000ff1d037210 */ /* 0x000fe20007ffe1ff */
[----:B------:R-:W-:Y:S01]  /*2c30*/  IMAD R29, R246, R30, R33 ;  /* 0x0000001ef61d7224 */ /* 0x000fe200078e0221 */
[----:B------:R-:W-:Y:S01]  /*2c40*/  IABS R173, R176 ;  /* 0x000000b000ad7213 */ /* 0x000fe20000000000 */
[--C-:B------:R-:W-:Y:S01]  /*2c50*/  @!P3 IMAD.IADD R26, R26, 0x1, -R246.reuse ;  /* 0x000000011a1ab824 */ /* 0x100fe200078e0af6 */
[C---:B------:R-:W-:Y:S01]  /*2c60*/  ISETP.GT.U32.AND P3, PT, R246.reuse, R28, PT ;  /* 0x0000001cf600720c */ /* 0x040fe20003f64070 */
[----:B------:R-:W-:Y:S01]  /*2c70*/  IMAD R30, R246, R3, R35 ;  /* 0x00000003f61e7224 */ /* 0x000fe200078e0223 */
[----:B------:R-:W-:Y:S01]  /*2c80*/  IABS R35, R36 ;  /* 0x0000002400237213 */ /* 0x000fe20000000000 */
[----:B------:R-:W-:Y:S01]  /*2c90*/  @!P6 IMAD.MOV R25, RZ, RZ, -R25 ;  /* 0x000000ffff19e224 */ /* 0x000fe200078e0a19 */
[----:B------:R-:W-:Y:S01]  /*2ca0*/  ISETP.GE.AND P6, PT, R32, RZ, PT ;  /* 0x000000ff2000720c */ /* 0x000fe20003fc6270 */
[----:B------:R-:W-:Y:S01]  /*2cb0*/  @!P5 IMAD.IADD R27, R27, 0x1, -R246 ;  /* 0x000000011b1bd824 */ /* 0x000fe200078e0af6 */
[----:B------:R-:W-:Y:S01]  /*2cc0*/  ISETP.GT.U32.AND P5, PT, R246, R29, PT ;  /* 0x0000001df600720c */ /* 0x000fe20003fa4070 */
[C---:B------:R-:W-:Y:S01]  /*2cd0*/  VIADD R32, R252.reuse, 0x29 ;  /* 0x00000029fc207836 */ /* 0x040fe20000000000 */
[----:B------:R-:W-:Y:S01]  /*2ce0*/  IADD3 R182, R252, 0xb8, RZ ;  /* 0x000000b8fcb67810 */ /* 0x000fe20007ffe0ff */
[----:B------:R-:W-:Y:S01]  /*2cf0*/  @!P0 IMAD.MOV R26, RZ, RZ, -R26 ;  /* 0x000000ffff1a8224 */ /* 0x000fe200078e0a1a */
[----:B------:R-:W-:Y:S01]  /*2d00*/  ISETP.GT.U32.AND P0, PT, R246, R30, PT ;  /* 0x0000001ef600720c */ /* 0x000fe20003f04070 */
[----:B------:R-:W-:Y:S01]  /*2d10*/  @!P2 IMAD.MOV R27, RZ, RZ, -R27 ;  /* 0x000000ffff1ba224 */ /* 0x000fe200078e0a1b */
[----:B------:R-:W-:Y:S01]  /*2d20*/  IABS R31, R32 ;  /* 0x00000020001f7213 */ /* 0x000fe20000000000 */
[----:B------:R-:W-:Y:S01]  /*2d30*/  @!P3 IMAD.IADD R28, R28, 0x1, -R246 ;  /* 0x000000011c1cb824 */ /* 0x000fe200078e0af6 */
[----:B------:R-:W-:Y:S01]  /*2d40*/  ISETP.GE.AND P2, PT, R32, RZ, PT ;  /* 0x000000ff2000720c */ /* 0x000fe20003f46270 */
[----:B------:R-:W-:Y:S01]  /*2d50*/  IMAD.HI.U32 R32, R238, R37, RZ ;  /* 0x00000025ee207227 */ /* 0x000fe200078e00ff */
[----:B------:R-:W-:-:S02]  /*2d60*/  IADD3 R187, R252, 0xbc, RZ ;  /* 0x000000bcfcbb7810 */ /* 0x000fc40007ffe0ff */
[----:B------:R-:W-:Y:S01]  /*2d70*/  ISETP.GT.U32.AND P3, PT, R246, R28, PT ;  /* 0x0000001cf600720c */ /* 0x000fe20003f64070 */
[----:B------:R-:W-:Y:S01]  /*2d80*/  IMAD.HI.U32 R3, R238, R31, RZ ;  /* 0x0000001fee037227 */ /* 0x000fe200078e00ff */
[----:B------:R-:W-:Y:S02]  /*2d90*/  @!P5 IADD3 R29, R29, -R246, RZ ;  /* 0x800000f61d1dd210 */ /* 0x000fe40007ffe0ff */
[----:B------:R-:W-:Y:S01]  /*2da0*/  IADD3 R34, -R32, RZ, RZ ;  /* 0x000000ff20227210 */ /* 0x000fe20007ffe1ff */
[----:B------:R-:W-:Y:S01]  /*2db0*/  IMAD.MOV R3, RZ, RZ, -R3 ;  /* 0x000000ffff037224 */ /* 0x000fe200078e0a03 */
[----:B------:R-:W-:Y:S01]  /*2dc0*/  ISETP.GT.U32.AND P5, PT, R246, R29, PT ;  /* 0x0000001df600720c */ /* 0x000fe20003fa4070 */
[----:B------:R-:W-:Y:S01]  /*2dd0*/  @!P0 IMAD.IADD R30, R30, 0x1, -R246 ;  /* 0x000000011e1e8824 */ /* 0x000fe200078e0af6 */
[----:B------:R-:W-:Y:S01]  /*2de0*/  IABS R183, R187 ;  /* 0x000000bb00b77213 */ /* 0x000fe20000000000 */
[----:B------:R-:W-:Y:S01]  /*2df0*/  IMAD R31, R246, R3, R31 ;  /* 0x00000003f61f7224 */ /* 0x000fe200078e021f */
[----:B------:R-:W-:Y:S01]  /*2e00*/  IADD3 R190, R252, 0xc0, RZ ;  /* 0x000000c0fcbe7810 */ /* 0x000fe20007ffe0ff */
[----:B------:R-:W-:Y:S01]  /*2e10*/  IMAD.HI.U32 R3, R238, R35, RZ ;  /* 0x00000023ee037227 */ /* 0x000fe200078e00ff */
[----:B------:R-:W-:-:S02]  /*2e20*/  ISETP.GT.U32.AND P0, PT, R246, R30, PT ;  /* 0x0000001ef600720c */ /* 0x000fc40003f04070 */
[----:B------:R-:W-:Y:S01]  /*2e30*/  @!P3 IADD3 R28, R28, -R246, RZ ;  /* 0x800000f61c1cb210 */ /* 0x000fe20007ffe0ff */
[----:B------:R-:W-:Y:S01]  /*2e40*/  IMAD.MOV R3, RZ, RZ, -R3 ;  /* 0x000000ffff037224 */ /* 0x000fe200078e0a03 */
[----:B------:R-:W-:Y:S01]  /*2e50*/  ISETP.GT.U32.AND P3, PT, R246, R31, PT ;  /* 0x0000001ff600720c */ /* 0x000fe20003f64070 */
[----:B------:R-:W-:Y:S01]  /*2e60*/  IMAD.HI.U32 R33, R238, R39, RZ ;  /* 0x00000027ee217227 */ /* 0x000fe200078e00ff */
[C---:B------:R-:W-:Y:S02]  /*2e70*/  IADD3 R192, R252.reuse, 0xc2, RZ ;  /* 0x000000c2fcc07810 */ /* 0x040fe40007ffe0ff */
[----:B------:R-:W-:Y:S01]  /*2e80*/  IADD3 R194, R252, 0xc5, RZ ;  /* 0x000000c5fcc27810 */ /* 0x000fe20007ffe0ff */
[----:B------:R-:W-:Y:S01]  /*2e90*/  IMAD R32, R246, R3, R35 ;  /* 0x00000003f6207224 */ /* 0x000fe200078e0223 */
[----:B------:R-:W-:Y:S01]  /*2ea0*/  IABS R189, R192 ;  /* 0x000000c000bd7213 */ /* 0x000fe20000000000 */
[----:B------:R-:W-:Y:S01]  /*2eb0*/  IMAD.MOV R3, RZ, RZ, -R33 ;  /* 0x000000ffff037224 */ /* 0x000fe200078e0a21 */
[----:B------:R-:W-:Y:S01]  /*2ec0*/  IADD3 R197, R252, 0xc7, RZ ;  /* 0x000000c7fcc57810 */ /* 0x000fe20007ffe0ff */
[----:B------:R-:W-:Y:S01]  /*2ed0*/  @!P5 IMAD.IADD R29, R29, 0x1, -R246 ;  /* 0x000000011d1dd824 */ /* 0x000fe200078e0af6 */
[----:B------:R-:W-:Y:S01]  /*2ee0*/  ISETP.GE.AND P5, PT, R36, RZ, PT ;  /* 0x000000ff2400720c */ /* 0x000fe20003fa6270 */
[----:B------:R-:W-:Y:S01]  /*2ef0*/  IMAD R33, R246, R34, R37 ;  /* 0x00000022f6217224 */ /* 0x000fe200078e0225 */
[----:B------:R-:W-:Y:S01]  /*2f00*/  IADD3 R36, R252, 0x2d, RZ ;  /* 0x0000002dfc247810 */ /* 0x000fe20007ffe0ff */
[----:B------:R-:W-:Y:S01]  /*2f10*/  IMAD R34, R246, R3, R39 ;  /* 0x00000003f6227224 */ /* 0x000fe200078e0227 */
[----:B------:R-:W-:Y:S01]  /*2f20*/  @!P0 IADD3 R30, R30, -R246, RZ ;  /* 0x800000f61e1e8210 */ /* 0x000fe20007ffe0ff */
[----:B------:R-:W-:Y:S01]  /*2f30*/  @!P1 IMAD.MOV R28, RZ, RZ, -R28 ;  /* 0x000000ffff1c9224 */ /* 0x000fe200078e0a1c */
[----:B------:R-:W-:Y:S01]  /*2f40*/  ISETP.GT.U32.AND P0, PT, R246, R33, PT ;  /* 0x00000021f600720c */ /* 0x000fe20003f04070 */
[----:B------:R-:W-:Y:S01]  /*2f50*/  @!P4 IMAD.MOV R29, RZ, RZ, -R29 ;  /* 0x000000ffff1dc224 */ /* 0x000fe200078e0a1d */
[----:B------:R-:W-:Y:S01]  /*2f60*/  IABS R35, R36 ;  /* 0x0000002400237213 */ /* 0x000fe20000000000 */
[----:B------:R-:W-:Y:S01]  /*2f70*/  @!P3 IMAD.IADD R31, R31, 0x1, -R246 ;  /* 0x000000011f1fb824 */ /* 0x000fe200078e0af6 */
[----:B------:R-:W-:Y:S01]  /*2f80*/  @!P6 IADD3 R30, -R30, RZ, RZ ;  /* 0x000000ff1e1ee210 */ /* 0x000fe20007ffe1ff */
[----:B------:R-:W-:Y:S01]  /*2f90*/  VIADD R87, R252, 0x59 ;  /* 0x00000059fc577836 */ /* 0x000fe20000000000 */
[----:B------:R-:W-:Y:S01]  /*2fa0*/  ISETP.GT.U32.AND P1, PT, R246, R32, PT ;  /* 0x00000020f600720c */ /* 0x000fe20003f24070 */
[----:B------:R-:W-:Y:S01]  /*2fb0*/  IMAD.HI.U32 R3, R238, R35, RZ ;  /* 0x00000023ee037227 */ /* 0x000fe200078e00ff */
[----:B------:R-:W-:-:S02]  /*2fc0*/  ISETP.GT.U32.AND P6, PT, R246, R34, PT ;  /* 0x00000022f600720c */ /* 0x000fc40003fc4070 */
[----:B------:R-:W-:Y:S01]  /*2fd0*/  ISETP.GE.AND P4, PT, R38, RZ, PT ;  /* 0x000000ff2600720c */ /* 0x000fe20003f86270 */
[----:B------:R-:W-:Y:S01]  /*2fe0*/  VIADD R38, R252, 0x2e ;  /* 0x0000002efc267836 */ /* 0x000fe20000000000 */
[----:B------:R-:W-:Y:S01]  /*2ff0*/  IADD3 R3, -R3, RZ, RZ ;  /* 0x000000ff03037210 */ /* 0x000fe20007ffe1ff */
[--C-:B------:R-:W-:Y:S01]  /*3000*/  @!P0 IMAD.IADD R33, R33, 0x1, -R246.reuse ;  /* 0x0000000121218824 */ /* 0x100fe200078e0af6 */
[----:B------:R-:W-:Y:S01]  /*3010*/  ISETP.GT.U32.AND P3, PT, R246, R31, PT ;  /* 0x0000001ff600720c */ /* 0x000fe20003f64070 */
[----:B------:R-:W-:Y:S01]  /*3020*/  VIADD R88, R252, 0x5a ;  /* 0x0000005afc587836 */ /* 0x000fe20000000000 */
[----:B------:R-:W-:Y:S01]  /*3030*/  IABS R37, R38 ;  /* 0x0000002600257213 */ /* 0x000fe20000000000 */
[----:B------:R-:W-:Y:S01]  /*3040*/  IMAD R35, R246, R3, R35 ;  /* 0x00000003f6237224 */ /* 0x000fe200078e0223 */
[----:B------:R-:W-:Y:S01]  /*3050*/  IABS R83, R87 ;  /* 0x0000005700537213 */ /* 0x000fe20000000000 */
[----:B------:R-:W-:Y:S01]  /*3060*/  @!P1 IMAD.IADD R32, R32, 0x1, -R246 ;  /* 0x0000000120209824 */ /* 0x000fe200078e0af6 */
[----:B------:R-:W-:Y:S01]  /*3070*/  ISETP.GE.AND P1, PT, R36, RZ, PT ;  /* 0x000000ff2400720c */ /* 0x000fe20003f26270 */
[----:B------:R-:W-:Y:S01]  /*3080*/  IMAD.HI.U32 R3, R238, R37, RZ ;  /* 0x00000025ee037227 */ /* 0x000fe200078e00ff */
[----:B------:R-:W-:-:S02]  /*3090*/  IABS R85, R88 ;  /* 0x0000005800557213 */ /* 0x000fc40000000000 */
[----:B------:R-:W-:Y:S01]  /*30a0*/  ISETP.GT.U32.AND P0, PT, R246, R32, PT ;  /* 0x00000020f600720c */ /* 0x000fe20003f04070 */
[--C-:B------:R-:W-:Y:S01]  /*30b0*/  @!P6 IMAD.IADD R34, R34, 0x1, -R246.reuse ;  /* 0x000000012222e824 */ /* 0x100fe200078e0af6 */
[----:B------:R-:W-:Y:S01]  /*30c0*/  ISETP.GT.U32.AND P6, PT, R246, R33, PT ;  /* 0x00000021f600720c */ /* 0x000fe20003fc4070 */
[----:B------:R-:W-:Y:S01]  /*30d0*/  @!P3 IMAD.IADD R31, R31, 0x1, -R246 ;  /* 0x000000011f1fb824 */ /* 0x000fe200078e0af6 */
[----:B------:R-:W-:Y:S01]  /*30e0*/  IADD3 R3, -R3, RZ, RZ ;  /* 0x000000ff03037210 */ /* 0x000fe20007ffe1ff */
[----:B------:R-:W-:Y:S01]  /*30f0*/  VIADD R89, R252, 0x5c ;  /* 0x0000005cfc597836 */ /* 0x000fe20000000000 */
[----:B------:R-:W-:Y:S01]  /*3100*/  ISETP.GE.AND P3, PT, R40, RZ, PT ;  /* 0x000000ff2800720c */ /* 0x000fe20003f66270 */
[----:B------:R-:W-:Y:S01]  /*3110*/  VIADD R40, R252, 0x2f ;  /* 0x0000002ffc287836 */ /* 0x000fe20000000000 */
[----:B------:R-:W-:Y:S01]  /*3120*/  @!P2 IADD3 R31, -R31, RZ, RZ ;  /* 0x000000ff1f1fa210 */ /* 0x000fe20007ffe1ff */
[C---:B------:R-:W-:Y:S01]  /*3130*/  IMAD R36, R246.reuse, R3, R37 ;  /* 0x00000003f6247224 */ /* 0x040fe200078e0225 */
[----:B------:R-:W-:Y:S01]  /*3140*/  ISETP.GT.U32.AND P2, PT, R246, R34, PT ;  /* 0x00000022f600720c */ /* 0x000fe20003f44070 */
[----:B------:R-:W-:Y:S01]  /*3150*/  IMAD.HI.U32 R37, R238, R41, RZ ;  /* 0x00000029ee257227 */ /* 0x000fe200078e00ff */
[----:B------:R-:W-:-:S02]  /*3160*/  IABS R39, R40 ;  /* 0x0000002800277213 */ /* 0x000fc40000000000 */
[----:B------:R-:W-:Y:S01]  /*3170*/  IADD3 R204, R252, 0xcf, RZ ;  /* 0x000000cffccc7810 */ /* 0x000fe20007ffe0ff */
[--C-:B------:R-:W-:Y:S01]  /*3180*/  @!P0 IMAD.IADD R32, R32, 0x1, -R246.reuse ;  /* 0x0000000120208824 */ /* 0x100fe200078e0af6 */
[----:B------:R-:W-:Y:S01]  /*3190*/  @!P6 IADD3 R33, R33, -R246, RZ ;  /* 0x800000f62121e210 */ /* 0x000fe20007ffe0ff */
[----:B------:R-:W-:Y:S01]  /*31a0*/  IMAD.HI.U32 R3, R238, R39, RZ ;  /* 0x00000027ee037227 */ /* 0x000fe200078e00ff */
[C---:B------:R-:W-:Y:S02]  /*31b0*/  ISETP.GT.U32.AND P6, PT, R246.reuse, R36, PT ;  /* 0x00000024f600720c */ /* 0x040fe40003fc4070 */
[----:B------:R-:W-:Y:S01]  /*31c0*/  ISETP.GT.U32.AND P0, PT, R246, R35, PT ;  /* 0x00000023f600720c */ /* 0x000fe20003f04070 */
[----:B------:R-:W-:Y:S01]  /*31d0*/  @!P4 IMAD.MOV R33, RZ, RZ, -R33 ;  /* 0x000000ffff21c224 */ /* 0x000fe200078e0a21 */
[----:B------:R-:W-:Y:S01]  /*31e0*/  IADD3 R3, -R3, RZ, RZ ;  /* 0x000000ff03037210 */ /* 0x000fe20007ffe1ff */
[----:B------:R-:W-:Y:S01]  /*31f0*/  @!P2 IMAD.IADD R34, R34, 0x1, -R246 ;  /* 0x000000012222a824 */ /* 0x000fe200078e0af6 */
[----:B------:R-:W-:Y:S01]  /*3200*/  ISETP.GE.AND P2, PT, R38, RZ, PT ;  /* 0x000000ff2600720c */ /* 0x000fe20003f46270 */
[----:B------:R-:W-:Y:S01]  /*3210*/  IMAD.HI.U32 R38, R238, R43, RZ ;  /* 0x0000002bee267227 */ /* 0x000fe200078e00ff */
[----:B------:R-:W-:-:S02]  /*3220*/  @!P5 IADD3 R32, -R32, RZ, RZ ;  /* 0x000000ff2020d210 */ /* 0x000fc40007ffe1ff */
[----:B------:R-:W-:Y:S01]  /*3230*/  IABS R201, R204 ;  /* 0x000000cc00c97213 */ /* 0x000fe20000000000 */
[----:B------:R-:W-:Y:S01]  /*3240*/  @!P3 IMAD.MOV R34, RZ, RZ, -R34 ;  /* 0x000000ffff22b224 */ /* 0x000fe200078e0a22 */
[----:B------:R-:W-:Y:S01]  /*3250*/  IADD3 R207, R252, 0xd2, RZ ;  /* 0x000000d2fccf7810 */ /* 0x000fe20007ffe0ff */
[--C-:B------:R-:W-:Y:S01]  /*3260*/  @!P6 IMAD.IADD R36, R36, 0x1, -R246.reuse ;  /* 0x000000012424e824 */ /* 0x100fe200078e0af6 */
[----:B------:R-:W-:Y:S01]  /*3270*/  IADD3 R216, R252, 0xd9, RZ ;  /* 0x000000d9fcd87810 */ /* 0x000fe20007ffe0ff */
[----:B------:R-:W-:Y:S01]  /*3280*/  @!P0 IMAD.IADD R35, R35, 0x1, -R246 ;  /* 0x0000000123238824 */ /* 0x000fe200078e0af6 */
[----:B------:R-:W-:Y:S01]  /*3290*/  ISETP.GE.AND P0, PT, R40, RZ, PT ;  /* 0x000000ff2800720c */ /* 0x000fe20003f06270 */
[----:B------:R-:W-:Y:S01]  /*32a0*/  IMAD.MOV R40, RZ, RZ, -R37 ;  /* 0x000000ffff287224 */ /* 0x000fe200078e0a25 */
[C---:B------:R-:W-:Y:S01]  /*32b0*/  ISETP.GT.U32.AND P6, PT, R246.reuse, R36, PT ;  /* 0x00000024f600720c */ /* 0x040fe20003fc4070 */
[C---:B------:R-:W-:Y:S01]  /*32c0*/  IMAD R37, R246.reuse, R3, R39 ;  /* 0x00000003f6257224 */ /* 0x040fe200078e0227 */
[----:B------:R-:W-:Y:S01]  /*32d0*/  ISETP.GT.U32.AND P5, PT, R246, R35, PT ;  /* 0x00000023f600720c */ /* 0x000fe20003fa4070 */
[----:B------:R-:W-:Y:S01]  /*32e0*/  IMAD.MOV R39, RZ, RZ, -R38 ;  /* 0x000000ffff277224 */ /* 0x000fe200078e0a26 */
[----:B------:R-:W-:Y:S01]  /*32f0*/  IADD3 R212, R252, 0xdb, RZ ;  /* 0x000000dbfcd47810 */ /* 0x000fe20007ffe0ff */
[C---:B------:R-:W-:Y:S01]  /*3300*/  IMAD R38, R246.reuse, R40, R41 ;  /* 0x00000028f6267224 */ /* 0x040fe200078e0229 */
[C---:B------:R-:W-:Y:S01]  /*3310*/  ISETP.GT.U32.AND P4, PT, R246.reuse, R37, PT ;  /* 0x00000025f600720c */ /* 0x040fe20003f84070 */
[----:B------:R-:W-:Y:S01]  /*3320*/  IMAD R39, R246, R39, R43 ;  /* 0x00000027f6277224 */ /* 0x000fe200078e022b */
[----:B------:R-:W-:Y:S01]  /*3330*/  IABS R41, R46 ;  /* 0x0000002e00297213 */ /* 0x000fe20000000000 */
[----:B------:R-:W-:Y:S01]  /*3340*/  VIADD R92, R252, 0x62 ;  /* 0x00000062fc5c7836 */ /* 0x000fe20000000000 */
[----:B------:R-:W-:Y:S01]  /*3350*/  ISETP.GT.U32.AND P3, PT, R246, R38, PT ;  /* 0x00000026f600720c */ /* 0x000fe20003f64070 */
[----:B------:R-:W-:Y:S01]  /*3360*/  VIADD R98, R252, 0x64 ;  /* 0x00000064fc627836 */ /* 0x000fe20000000000 */
[----:B------:R-:W-:Y:S01]  /*3370*/  IABS R43, R47 ;  /* 0x0000002f002b7213 */ /* 0x000fe20000000000 */
[----:B------:R-:W-:Y:S01]  /*3380*/  @!P6 IMAD.IADD R36, R36, 0x1, -R246 ;  /* 0x000000012424e824 */ /* 0x000fe200078e0af6 */
[----:B------:R-:W-:Y:S01]  /*3390*/  ISETP.GT.U32.AND P6, PT, R246, R39, PT ;  /* 0x00000027f600720c */ /* 0x000fe20003fc4070 */
[----:B------:R-:W-:Y:S01]  /*33a0*/  IMAD.HI.U32 R3, R238, R41, RZ ;  /* 0x00000029ee037227 */ /* 0x000fe200078e00ff */
[----:B------:R-:W-:-:S02]  /*33b0*/  IABS R93, R92 ;  /* 0x0000005c005d7213 */ /* 0x000fc40000000000 */
[----:B------:R-:W-:Y:S01]  /*33c0*/  IABS R95, R98 ;  /* 0x00000062005f7213 */ /* 0x000fe20000000000 */
[--C-:B------:R-:W-:Y:S01]  /*33d0*/  @!P4 IMAD.IADD R37, R37, 0x1, -R246.reuse ;  /* 0x000000012525c824 */ /* 0x100fe200078e0af6 */
[----:B------:R-:W-:Y:S01]  /*33e0*/  ISETP.GE.AND P4, PT, R44, RZ, PT ;  /* 0x000000ff2c00720c */ /* 0x000fe20003f86270 */
[----:B------:R-:W-:Y:S01]  /*33f0*/  IMAD.MOV R40, RZ, RZ, -R3 ;  /* 0x000000ffff287224 */ /* 0x000fe200078e0a03 */
[----:B------:R-:W-:Y:S01]  /*3400*/  IABS R44, R50 ;  /* 0x00000032002c7213 */ /* 0x000fe20000000000 */
[----:B------:R-:W-:Y:S01]  /*3410*/  @!P3 IMAD.IADD R38, R38, 0x1, -R246 ;  /* 0x000000012626b824 */ /* 0x000fe200078e0af6 */
[----:B------:R-:W-:Y:S01]  /*3420*/  ISETP.GT.U32.AND P3, PT, R246, R37, PT ;  /* 0x00000025f600720c */ /* 0x000fe20003f64070 */
[----:B------:R-:W-:Y:S01]  /*3430*/  IMAD.HI.U32 R3, R238, R43, RZ ;  /* 0x0000002bee037227 */ /* 0x000fe200078e00ff */
[----:B------:R-:W-:Y:S02]  /*3440*/  IABS R215, R212 ;  /* 0x000000d400d77213 */ /* 0x000fe40000000000 */
[----:B------:R-:W-:Y:S01]  /*3450*/  @!P6 IADD3 R39, R39, -R246, RZ ;  /* 0x800000f62727e210 */ /* 0x000fe20007ffe0ff */
[----:B------:R-:W-:Y:S01]  /*3460*/  IMAD.MOV R3, RZ, RZ, -R3 ;  /* 0x000000ffff037224 */ /* 0x000fe200078e0a03 */
[C---:B------:R-:W-:Y:S01]  /*3470*/  ISETP.GT.U32.AND P6, PT, R246.reuse, R38, PT ;  /* 0x00000026f600720c */ /* 0x040fe20003fc4070 */
[----:B------:R-:W-:Y:S01]  /*3480*/  IMAD R40, R246, R40, R41 ;  /* 0x00000028f6287224 */ /* 0x000fe200078e0229 */
[----:B------:R-:W-:Y:S01]  /*3490*/  IADD3 R221, R252, 0xe2, RZ ;  /* 0x000000e2fcdd7810 */ /* 0x000fe20007ffe0ff */
[----:B------:R-:W-:Y:S01]  /*34a0*/  IMAD R41, R246, R3, R43 ;  /* 0x00000003f6297224 */ /* 0x000fe200078e022b */
[----:B------:R-:W-:Y:S01]  /*34b0*/  IABS R43, R49 ;  /* 0x00000031002b7213 */ /* 0x000fe20000000000 */
[----:B------:R-:W-:Y:S01]  /*34c0*/  IMAD.HI.U32 R3, R238, R45, RZ ;  /* 0x0000002dee037227 */ /* 0x000fe200078e00ff */
[----:B------:R-:W-:-:S02]  /*34d0*/  IADD3 R222, R252, 0xe3, RZ ;  /* 0x000000e3fcde7810 */ /* 0x000fc40007ffe0ff */
[----:B------:R-:W-:Y:S01]  /*34e0*/  IADD3 R235, R252, 0xeb, RZ ;  /* 0x000000ebfceb7810 */ /* 0x000fe20007ffe0ff */
[--C-:B------:R-:W-:Y:S01]  /*34f0*/  @!P3 IMAD.IADD R37, R37, 0x1, -R246.reuse ;  /* 0x000000012525b824 */ /* 0x100fe200078e0af6 */
[----:B------:R-:W-:Y:S01]  /*3500*/  ISETP.GT.U32.AND P3, PT, R246, R40, PT ;  /* 0x00000028f600720c */ /* 0x000fe20003f64070 */
[----:B------:R-:W-:Y:S01]  /*3510*/  @!P5 IMAD.IADD R35, R35, 0x1, -R246 ;  /* 0x000000012323d824 */ /* 0x000fe200078e0af6 */
[----:B------:R-:W-:Y:S01]  /*3520*/  ISETP.GE.AND P5, PT, R42, RZ, PT ;  /* 0x000000ff2a00720c */ /* 0x000fe20003fa6270 */
[----:B------:R-:W-:Y:S01]  /*3530*/  IMAD.MOV R42, RZ, RZ, -R3 ;  /* 0x000000ffff2a7224 */ /* 0x000fe200078e0a03 */
[----:B------:R-:W-:Y:S01]  /*3540*/  @!P6 IADD3 R38, R38, -R246, RZ ;  /* 0x800000f62626e210 */ /* 0x000fe20007ffe0ff */
[----:B------:R-:W-:Y:S01]  /*3550*/  IMAD.HI.U32 R3, R238, R43, RZ ;  /* 0x0000002bee037227 */ /* 0x000fe200078e00ff */
[----:B------:R-:W-:Y:S02]  /*3560*/  ISETP.GT.U32.AND P6, PT, R246, R41, PT ;  /* 0x00000029f600720c */ /* 0x000fe40003fc4070 */
[----:B------:R-:W-:Y:S01]  /*3570*/  IADD3 R237, R252, 0xee, RZ ;  /* 0x000000eefced7810 */ /* 0x000fe20007ffe0ff */
[----:B------:R-:W-:Y:S01]  /*3580*/  IMAD R42, R246, R42, R45 ;  /* 0x0000002af62a7224 */ /* 0x000fe200078e022d */
[----:B------:R-:W-:Y:S01]  /*3590*/  IADD3 R122, R252, 0xfa, RZ ;  /* 0x000000fafc7a7810 */ /* 0x000fe20007ffe0ff */
[----:B------:R-:W-:Y:S01]  /*35a0*/  @!P1 IMAD.MOV R35, RZ, RZ, -R35 ;  /* 0x000000ffff239224 */ /* 0x000fe200078e0a23 */
[----:B------:R-:W-:Y:S01]  /*35b0*/  ISETP.GT.U32.AND P1, PT, R246, R39, PT ;  /* 0x00000027f600720c */ /* 0x000fe20003f24070 */
[----:B------:R-:W-:Y:S01]  /*35c0*/  IMAD.MOV.U32 R45, RZ, RZ, R44 ;  /* 0x000000ffff2d7224 */ /* 0x000fe200078e002c */
[----:B------:R-:W-:Y:S01]  /*35d0*/  @!P3 IADD3 R40, R40, -R246, RZ ;  /* 0x800000f62828b210 */ /* 0x000fe20007ffe0ff */
[----:B------:R-:W-:Y:S01]  /*35e0*/  IMAD.MOV R44, RZ, RZ, -R3 ;  /* 0x000000ffff2c7224 */ /* 0x000fe200078e0a03 */
[----:B------:R-:W-:Y:S01]  /*35f0*/  ISETP.GE.AND P3, PT, R47, RZ, PT ;  /* 0x000000ff2f00720c */ /* 0x000fe20003f66270 */
[----:B------:R-:W-:Y:S01]  /*3600*/  @!P2 IMAD.MOV R36, RZ, RZ, -R36 ;  /* 0x000000ffff24a224 */ /* 0x000fe200078e0a24 */
[C---:B------:R-:W-:Y:S01]  /*3610*/  ISETP.GT.U32.AND P2, PT, R246.reuse, R42, PT ;  /* 0x0000002af600720c */ /* 0x040fe20003f44070 */
[C---:B------:R-:W-:Y:S01]  /*3620*/  IMAD R43, R246.reuse, R44, R43 ;  /* 0x0000002cf62b7224 */ /* 0x040fe200078e022b */
[----:B------:R-:W-:Y:S01]  /*3630*/  @!P6 IADD3 R41, R41, -R246, RZ ;  /* 0x800000f62929e210 */ /* 0x000fe20007ffe0ff */
[----:B------:R-:W-:Y:S01]  /*3640*/  @!P0 IMAD.MOV R37, RZ, RZ, -R37 ;  /* 0x000000ffff258224 */ /* 0x000fe200078e0a25 */
[----:B------:R-:W-:Y:S01]  /*3650*/  ISETP.GT.U32.AND P6, PT, R246, R40, PT ;  /* 0x00000028f600720c */ /* 0x000fe20003fc4070 */
[----:B------:R-:W-:Y:S01]  /*3660*/  IMAD.HI.U32 R3, R238, R45, RZ ;  /* 0x0000002dee037227 */ /* 0x000fe200078e00ff */
[----:B------:R-:W-:-:S02]  /*3670*/  ISETP.GT.U32.AND P0, PT, R246, R41, PT ;  /* 0x00000029f600720c */ /* 0x000fc40003f04070 */
[----:B------:R-:W-:Y:S01]  /*3680*/  @!P5 IADD3 R38, -R38, RZ, RZ ;  /* 0x000000ff2626d210 */ /* 0x000fe20007ffe1ff */
[----:B------:R-:W-:Y:S01]  /*3690*/  VIADD R44, R252, 0x37 ;  /* 0x00000037fc2c7836 */ /* 0x000fe20000000000 */
[----:B------:R-:W-:Y:S01]  /*36a0*/  IADD3 R3, -R3, RZ, RZ ;  /* 0x000000ff03037210 */ /* 0x000fe20007ffe1ff */
[--C-:B------:R-:W-:Y:S01]  /*36b0*/  @!P1 IMAD.IADD R39, R39, 0x1, -R246.reuse ;  /* 0x0000000127279824 */ /* 0x100fe200078e0af6 */
[----:B------:R-:W-:Y:S01]  /*36c0*/  ISETP.GE.AND P1, PT, R46, RZ, PT ;  /* 0x000000ff2e00720c */ /* 0x000fe20003f26270 */
[----:B------:R-:W-:Y:S01]  /*36d0*/  VIADD R102, R252, 0x66 ;  /* 0x00000066fc667836 */ /* 0x000fe20000000000 */
[----:B------:R-:W-:Y:S01]  /*36e0*/  IABS R46, R44 ;  /* 0x0000002c002e7213 */ /* 0x000fe20000000000 */
[----:B------:R-:W-:Y:S01]  /*36f0*/  @!P4 IMAD.MOV R39, RZ, RZ, -R39 ;  /* 0x000000ffff27c224 */ /* 0x000fe200078e0a27 */
[----:B------:R-:W-:Y:S01]  /*3700*/  @!P2 IADD3 R42, R42, -R246, RZ ;  /* 0x800000f62a2aa210 */ /* 0x000fe20007ffe0ff */
[--C-:B------:R-:W-:Y:S01]  /*3710*/  @!P6 IMAD.IADD R40, R40, 0x1, -R246.reuse ;  /* 0x000000012828e824 */ /* 0x100fe200078e0af6 */
[----:B------:R-:W-:Y:S01]  /*3720*/  ISETP.GT.U32.AND P6, PT, R246, R43, PT ;  /* 0x0000002bf600720c */ /* 0x000fe20003fc4070 */
[----:B------:R-:W-:Y:S01]  /*3730*/  @!P0 IMAD.IADD R41, R41, 0x1, -R246 ;  /* 0x0000000129298824 */ /* 0x000fe200078e0af6 */
[----:B------:R-:W-:Y:S01]  /*3740*/  ISETP.GE.AND P2, PT, R44, RZ, PT ;  /* 0x000000ff2c00720c */ /* 0x000fe20003f46270 */
[----:B------:R-:W-:Y:S01]  /*3750*/  IMAD R44, R246, R3, R45 ;  /* 0x00000003f62c7224 */ /* 0x000fe200078e022d */
[----:B------:R-:W-:Y:S01]  /*3760*/  ISETP.GE.AND P5, PT, R48, RZ, PT ;  /* 0x000000ff3000720c */ /* 0x000fe20003fa6270 */
[----:B------:R-:W-:Y:S01]  /*3770*/  IMAD.MOV.U32 R45, RZ, RZ, R46 ;  /* 0x000000ffff2d7224 */ /* 0x000fe200078e002e */
[----:B------:R-:W-:Y:S01]  /*3780*/  ISETP.GE.AND P4, PT, R49, RZ, PT ;  /* 0x000000ff3100720c */ /* 0x000fe20003f86270 */
[----:B------:R-:W-:Y:S01]  /*3790*/  @!P3 IMAD.MOV R41, RZ, RZ, -R41 ;  /* 0x000000ffff29b224 */ /* 0x000fe200078e0a29 */
[----:B------:R-:W-:Y:S01]  /*37a0*/  ISETP.GT.U32.AND P3, PT, R246, R44, PT ;  /* 0x0000002cf600720c */ /* 0x000fe20003f64070 */
[----:B------:R-:W-:Y:S01]  /*37b0*/  IMAD.HI.U32 R3, R238, R45, RZ ;  /* 0x0000002dee037227 */ /* 0x000fe200078e00ff */
[----:B------:R-:W-:-:S02]  /*37c0*/  @!P1 IADD3 R40, -R40, RZ, RZ ;  /* 0x000000ff28289210 */ /* 0x000fc40007ffe1ff */
[----:B------:R-:W-:Y:S01]  /*37d0*/  IABS R49, R52 ;  /* 0x0000003400317213 */ /* 0x000fe20000000000 */
[--C-:B------:R-:W-:Y:S01]  /*37e0*/  @!P6 IMAD.IADD R43, R43, 0x1, -R246.reuse ;  /* 0x000000012b2be824 */ /* 0x100fe200078e0af6 */
[----:B------:R-:W-:Y:S01]  /*37f0*/  ISETP.GT.U32.AND P6, PT, R246, R42, PT ;  /* 0x0000002af600720c */ /* 0x000fe20003fc4070 */
[----:B------:R-:W-:Y:S01]  /*3800*/  IMAD.MOV R3, RZ, RZ, -R3 ;  /* 0x000000ffff037224 */ /* 0x000fe200078e0a03 */
[----:B------:R-:W-:Y:S01]  /*3810*/  ISETP.GE.AND P0, PT, R50, RZ, PT ;  /* 0x000000ff3200720c */ /* 0x000fe20003f06270 */
[----:B------:R-:W-:Y:S01]  /*3820*/  VIADD R48, R252, 0x38 ;  /* 0x00000038fc307836 */ /* 0x000fe20000000000 */
[C---:B------:R-:W-:Y:S01]  /*3830*/  ISETP.GT.U32.AND P1, PT, R246.reuse, R43, PT ;  /* 0x0000002bf600720c */ /* 0x040fe20003f24070 */
[----:B------:R-:W-:Y:S01]  /*3840*/  IMAD R45, R246, R3, R45 ;  /* 0x00000003f62d7224 */ /* 0x000fe200078e022d */
[----:B------:R-:W-:Y:S01]  /*3850*/  IABS R99, R102 ;  /* 0x0000006600637213 */ /* 0x000fe20000000000 */
[----:B------:R-:W-:Y:S01]  /*3860*/  @!P3 IMAD.IADD R44, R44, 0x1, -R246 ;  /* 0x000000012c2cb824 */ /* 0x000fe200078e0af6 */
[----:B------:R-:W-:Y:S01]  /*3870*/  IABS R47, R48 ;  /* 0x00000030002f7213 */ /* 0x000fe20000000000 */
[----:B------:R-:W-:Y:S01]  /*3880*/  IMAD.HI.U32 R46, R238, R49, RZ ;  /* 0x00000031ee2e7227 */ /* 0x000fe200078e00ff */
[----:B------:R-:W-:-:S02]  /*3890*/  ISETP.GE.AND P3, PT, R52, RZ, PT ;  /* 0x000000ff3400720c */ /* 0x000fc40003f66270 */
[----:B------:R-:W-:Y:S01]  /*38a0*/  IABS R230, R237 ;  /* 0x000000ed00e67213 */ /* 0x000fe20000000000 */
[----:B------:R-:W-:Y:S01]  /*38b0*/  IMAD.HI.U32 R3, R238, R47, RZ ;  /* 0x0000002fee037227 */ /* 0x000fe200078e00ff */
[----:B------:R-:W-:Y:S02]  /*38c0*/  @!P6 IADD3 R42, R42, -R246, RZ ;  /* 0x800000f62a2ae210 */ /* 0x000fe40007ffe0ff */
[----:B------:R-:W-:Y:S01]  /*38d0*/  ISETP.GT.U32.AND P6, PT, R246, R45, PT ;  /* 0x0000002df600720c */ /* 0x000fe20003fc4070 */
[----:B------:R-:W-:Y:S01]  /*38e0*/  @!P1 IMAD.IADD R43, R43, 0x1, -R246 ;  /* 0x000000012b2b9824 */ /* 0x000fe200078e0af6 */
[----:B------:R-:W-:Y:S01]  /*38f0*/  ISETP.GE.AND P1, PT, R48, RZ, PT ;  /* 0x000000ff3000720c */ /* 0x000fe20003f26270 */
[----:B------:R-:W-:Y:S01]  /*3900*/  @!P5 IMAD.MOV R42, RZ, RZ, -R42 ;  /* 0x000000ffff2ad224 */ /* 0x000fe200078e0a2a */
[----:B------:R-:W-:Y:S01]  /*3910*/  ISETP.GT.U32.AND P5, PT, R246, R44, PT ;  /* 0x0000002cf600720c */ /* 0x000fe20003fa4070 */
[----:B------:R-:W-:Y:S01]  /*3920*/  IMAD.MOV R48, RZ, RZ, -R3 ;  /* 0x000000ffff307224 */ /* 0x000fe200078e0a03 */
[----:B------:R-:W-:Y:S01]  /*3930*/  IADD3 R50, -R46, RZ, RZ ;  /* 0x000000ff2e327210 */ /* 0x000fe20007ffe1ff */
[----:B------:R-:W-:Y:S01]  /*3940*/  IMAD.HI.U32 R3, R238, R51, RZ ;  /* 0x00000033ee037227 */ /* 0x000fe200078e00ff */
[----:B------:R-:W-:-:S02]  /*3950*/  IADD3 R243, R252, 0xf8, RZ ;  /* 0x000000f8fcf37810 */ /* 0x000fc40007ffe0ff */
[----:B------:R-:W-:Y:S01]  /*3960*/  IADD3 R250, R252, 0xfd, RZ ;  /* 0x000000fdfcfa7810 */ /* 0x000fe20007ffe0ff */
[C---:B------:R-:W-:Y:S02]  /*3970*/  IMAD R46, R246.reuse, R48, R47 ;  /* 0x00000030f62e7224 */ /* 0x040fe400078e022f */
[----:B------:R-:W-:Y:S01]  /*3980*/  @!P6 IADD3 R45, R45, -R246, RZ ;  /* 0x800000f62d2de210 */ /* 0x000fe20007ffe0ff */
[C---:B------:R-:W-:Y:S01]  /*3990*/  IMAD R47, R246.reuse, R50, R49 ;  /* 0x00000032f62f7224 */ /* 0x040fe200078e0231 */
[----:B------:R-:W-:Y:S01]  /*39a0*/  IABS R249, R250 ;  /* 0x000000fa00f97213 */ /* 0x000fe20000000000 */
[----:B------:R-:W-:Y:S01]  /*39b0*/  @!P4 IMAD.MOV R43, RZ, RZ, -R43 ;  /* 0x000000ffff2bc224 */ /* 0x000fe200078e0a2b */
[C---:B------:R-:W-:Y:S01]  /*39c0*/  ISETP.GT.U32.AND P6, PT, R246.reuse, R45, PT ;  /* 0x0000002df600720c */ /* 0x040fe20003fc4070 */
[----:B------:R-:W-:Y:S01]  /*39d0*/  IMAD.MOV R3, RZ, RZ, -R3 ;  /* 0x000000ffff037224 */ /* 0x000fe200078e0a03 */
[----:B------:R-:W-:Y:S01]  /*39e0*/  ISETP.GT.U32.AND P4, PT, R246, R46, PT ;  /* 0x0000002ef600720c */ /* 0x000fe20003f84070 */
[----:B------:R-:W-:Y:S01]  /*39f0*/  @!P5 IMAD.IADD R44, R44, 0x1, -R246 ;  /* 0x000000012c2cd824 */ /* 0x000fe200078e0af6 */
[C---:B------:R-:W-:Y:S01]  /*3a00*/  ISETP.GT.U32.AND P5, PT, R246.reuse, R47, PT ;  /* 0x0000002ff600720c */ /* 0x040fe20003fa4070 */
[----:B------:R-:W-:-:S02]  /*3a10*/  IMAD R48, R246, R3, R51 ;  /* 0x00000003f6307224 */ /* 0x000fc400078e0233 */
[----:B------:R-:W-:Y:S02]  /*3a20*/  VIADD R52, R252, 0x3b ;  /* 0x0000003bfc347836 */ /* 0x000fe40000000000 */
[----:B------:R-:W-:-:S03]  /*3a30*/  IMAD.HI.U32 R49, R238, R53, RZ ;  /* 0x00000035ee317227 */ /* 0x000fc600078e00ff */
[----:B------:R-:W-:Y:S01]  /*3a40*/  IABS R51, R52 ;  /* 0x0000003400337213 */ /* 0x000fe20000000000 */
[----:B------:R-:W-:Y:S01]  /*3a50*/  @!P6 IMAD.IADD R45, R45, 0x1, -R246 ;  /* 0x000000012d2de824 */ /* 0x000fe200078e0af6 */
[----:B------:R-:W-:Y:S01]  /*3a60*/  ISETP.GT.U32.AND P6, PT, R246, R48, PT ;  /* 0x00000030f600720c */ /* 0x000fe20003fc4070 */
[----:B------:R-:W-:Y:S01]  /*3a70*/  @!P0 IMAD.MOV R44, RZ, RZ, -R44 ;  /* 0x000000ffff2c8224 */ /* 0x000fe200078e0a2c */
[----:B------:R-:W-:Y:S01]  /*3a80*/  @!P4 IADD3 R46, R46, -R246, RZ ;  /* 0x800000f62e2ec210 */ /* 0x000fe20007ffe0ff */
[--C-:B------:R-:W-:Y:S01]  /*3a90*/  @!P5 IMAD.IADD R47, R47, 0x1, -R246.reuse ;  /* 0x000000012f2fd824 */ /* 0x100fe200078e0af6 */
[----:B------:R-:W-:Y:S01]  /*3aa0*/  IADD3 R50, -R49, RZ, RZ ;  /* 0x000000ff31327210 */ /* 0x000fe20007ffe1ff */
[----:B------:R-:W-:Y:S01]  /*3ab0*/  IMAD.HI.U32 R3, R238, R51, RZ ;  /* 0x00000033ee037227 */ /* 0x000fe200078e00ff */
[----:B------:R-:W-:Y:S02]  /*3ac0*/  ISETP.GT.U32.AND P5, PT, R246, R46, PT ;  /* 0x0000002ef600720c */ /* 0x000fe40003fa4070 */
[----:B------:R-:W-:Y:S01]  /*3ad0*/  @!P2 IADD3 R45, -R45, RZ, RZ ;  /* 0x000000ff2d2da210 */ /* 0x000fe20007ffe1ff */
[----:B------:R-:W-:Y:S01]  /*3ae0*/  IMAD.MOV R3, RZ, RZ, -R3 ;  /* 0x000000ffff037224 */ /* 0x000fe200078e0a03 */
[----:B------:R-:W-:Y:S01]  /*3af0*/  ISETP.GE.AND P2, PT, R52, RZ, PT ;  /* 0x000000ff3400720c */ /* 0x000fe20003f46270 */
[----:B------:R-:W-:Y:S01]  /*3b00*/  IMAD R50, R246, R50, R53 ;  /* 0x00000032f6327224 */ /* 0x000fe200078e0235 */
[----:B------:R-:W-:Y:S01]  /*3b10*/  ISETP.GE.AND P4, PT, R54, RZ, PT ;  /* 0x000000ff3600720c */ /* 0x000fe20003f86270 */
[----:B------:R-:W-:Y:S01]  /*3b20*/  @!P6 IMAD.IADD R48, R48, 0x1, -R246 ;  /* 0x000000013030e824 */ /* 0x000fe200078e0af6 */
[C---:B------:R-:W-:Y:S01]  /*3b30*/  ISETP.GT.U32.AND P6, PT, R246.reuse, R47, PT ;  /* 0x0000002ff600720c */ /* 0x040fe20003fc4070 */
[----:B------:R-:W-:-:S02]  /*3b40*/  IMAD R49, R246, R3, R51 ;  /* 0x00000003f6317224 */ /* 0x000fc400078e0233 */
[----:B------:R-:W-:Y:S01]  /*3b50*/  IMAD.HI.U32 R51, R238, R57, RZ ;  /* 0x00000039ee337227 */ /* 0x000fe200078e00ff */
[----:B------:R-:W-:-:S03]  /*3b60*/  ISETP.GT.U32.AND P0, PT, R246, R48, PT ;  /* 0x00000030f600720c */ /* 0x000fc60003f04070 */
[----:B------:R-:W-:Y:S01]  /*3b70*/  @!P5 IMAD.IADD R46, R46, 0x1, -R246 ;  /* 0x000000012e2ed824 */ /* 0x000fe200078e0af6 */
[----:B------:R-:W-:Y:S01]  /*3b80*/  ISETP.GT.U32.AND P5, PT, R246, R49, PT ;  /* 0x00000031f600720c */ /* 0x000fe20003fa4070 */
[----:B------:R-:W-:-:S04]  /*3b90*/  IMAD.HI.U32 R3, R238, R55, RZ ;  /* 0x00000037ee037227 */ /* 0x000fc800078e00ff */
[--C-:B------:R-:W-:Y:S01]  /*3ba0*/  @!P6 IMAD.IADD R47, R47, 0x1, -R246.reuse ;  /* 0x000000012f2fe824 */ /* 0x100fe200078e0af6 */
[----:B------:R-:W-:Y:S01]  /*3bb0*/  ISETP.GT.U32.AND P6, PT, R246, R50, PT ;  /* 0x00000032f600720c */ /* 0x000fe20003fc4070 */
[----:B------:R-:W-:Y:S01]  /*3bc0*/  IMAD.MOV R52, RZ, RZ, -R51 ;  /* 0x000000ffff347224 */ /* 0x000fe200078e0a33 */
[----:B------:R-:W-:Y:S01]  /*3bd0*/  IADD3 R3, -R3, RZ, RZ ;  /* 0x000000ff03037210 */ /* 0x000fe20007ffe1ff */
[----:B------:R-:W-:Y:S01]  /*3be0*/  VIADD R54, R252, 0x3f ;  /* 0x0000003ffc367836 */ /* 0x000fe20000000000 */
[----:B------:R-:W-:Y:S01]  /*3bf0*/  @!P3 IADD3 R47, -R47, RZ, RZ ;  /* 0x000000ff2f2fb210 */ /* 0x000fe20007ffe1ff */
[----:B------:R-:W-:Y:S01]  /*3c00*/  IMAD R52, R246, R52, R57 ;  /* 0x00000034f6347224 */ /* 0x000fe200078e0239 */
[----:B------:R-:W-:Y:S01]  /*3c10*/  @!P0 IADD3 R48, R48, -R246, RZ ;  /* 0x800000f630308210 */ /* 0x000fe20007ffe0ff */
[----:B------:R-:W-:Y:S01]  /*3c20*/  @!P5 IMAD.IADD R49, R49, 0x1, -R246 ;  /* 0x000000013131d824 */ /* 0x000fe200078e0af6 */
[----:B------:R-:W-:Y:S01]  /*3c30*/  IABS R53, R54 ;  /* 0x0000003600357213 */ /* 0x000fe20000000000 */
[----:B------:R-:W-:Y:S01]  /*3c40*/  @!P1 IMAD.MOV R46, RZ, RZ, -R46 ;  /* 0x000000ffff2e9224 */ /* 0x000fe200078e0a2e */
[C---:B------:R-:W-:Y:S01]  /*3c50*/  ISETP.GT.U32.AND P3, PT, R246.reuse, R52, PT ;  /* 0x00000034f600720c */ /* 0x040fe20003f64070 */
[C---:B------:R-:W-:Y:S01]  /*3c60*/  IMAD R51, R246.reuse, R3, R55 ;  /* 0x00000003f6337224 */ /* 0x040fe200078e0237 */
[----:B------:R-:W-:Y:S01]  /*3c70*/  ISETP.GT.U32.AND P1, PT, R246, R49, PT ;  /* 0x00000031f600720c */ /* 0x000fe20003f24070 */
[----:B------:R-:W-:Y:S01]  /*3c80*/  IMAD.HI.U32 R3, R238, R53, RZ ;  /* 0x00000035ee037227 */ /* 0x000fe200078e00ff */
[----:B------:R-:W-:-:S02]  /*3c90*/  @!P6 IADD3 R50, R50, -R246, RZ ;  /* 0x800000f63232e210 */ /* 0x000fc40007ffe0ff */
[----:B------:R-:W-:Y:S01]  /*3ca0*/  ISETP.GE.AND P0, PT, R56, RZ, PT ;  /* 0x000000ff3800720c */ /* 0x000fe20003f06270 */
[----:B------:R-:W-:Y:S01]  /*3cb0*/  VIADD R56, R252, 0x40 ;  /* 0x00000040fc387836 */ /* 0x000fe20000000000 */
[C---:B------:R-:W-:Y:S01]  /*3cc0*/  ISETP.GT.U32.AND P5, PT, R246.reuse, R51, PT ;  /* 0x00000033f600720c */ /* 0x040fe20003fa4070 */
[----:B------:R-:W-:Y:S01]  /*3cd0*/  IMAD.MOV R3, RZ, RZ, -R3 ;  /* 0x000000ffff037224 */ /* 0x000fe200078e0a03 */
[----:B------:R-:W-:Y:S01]  /*3ce0*/  ISETP.GT.U32.AND P6, PT, R246, R50, PT ;  /* 0x00000032f600720c */ /* 0x000fe20003fc4070 */
[----:B------:R-:W-:Y:S01]  /*3cf0*/  @!P4 IMAD.MOV R48, RZ, RZ, -R48 ;  /* 0x000000ffff30c224 */ /* 0x000fe200078e0a30 */
[----:B------:R-:W-:Y:S01]  /*3d00*/  IABS R55, R56 ;  /* 0x0000003800377213 */ /* 0x000fe20000000000 */
[----:B------:R-:W-:Y:S01]  /*3d10*/  @!P3 IMAD.IADD R52, R52, 0x1, -R246 ;  /* 0x000000013434b824 */ /* 0x000fe200078e0af6 */
[----:B------:R-:W-:Y:S01]  /*3d20*/  ISETP.GE.AND P3, PT, R54, RZ, PT ;  /* 0x000000ff3600720c */ /* 0x000fe20003f66270 */
[----:B------:R-:W-:Y:S01]  /*3d30*/  IMAD R53, R246, R3, R53 ;  /* 0x00000003f6357224 */ /* 0x000fe200078e0235 */
[----:B------:R-:W-:Y:S01]  /*3d40*/  @!P1 IADD3 R49, R49, -R246, RZ ;  /* 0x800000f631319210 */ /* 0x000fe20007ffe0ff */
[----:B------:R-:W-:Y:S01]  /*3d50*/  IMAD.HI.U32 R3, R238, R55, RZ ;  /* 0x00000037ee037227 */ /* 0x000fe200078e00ff */
[----:B------:R-:W-:-:S02]  /*3d60*/  ISETP.GE.AND P4, PT, R58, RZ, PT ;  /* 0x000000ff3a00720c */ /* 0x000fc40003f86270 */
[----:B------:R-:W-:Y:S01]  /*3d70*/  ISETP.GE.AND P1, PT, R59, RZ, PT ;  /* 0x000000ff3b00720c */ /* 0x000fe20003f26270 */
[----:B------:R-:W-:Y:S01]  /*3d80*/  @!P2 IMAD.MOV R49, RZ, RZ, -R49 ;  /* 0x000000ffff31a224 */ /* 0x000fe200078e0a31 */
[----:B------:R-:W-:Y:S01]  /*3d90*/  ISETP.GT.U32.AND P2, PT, R246, R52, PT ;  /* 0x00000034f600720c */ /* 0x000fe20003f44070 */
[--C-:B------:R-:W-:Y:S01]  /*3da0*/  @!P5 IMAD.IADD R51, R51, 0x1, -R246.reuse ;  /* 0x000000013333d824 */ /* 0x100fe200078e0af6 */
[----:B------:R-:W-:Y:S01]  /*3db0*/  IADD3 R3, -R3, RZ, RZ ;  /* 0x000000ff03037210 */ /* 0x000fe20007ffe1ff */
[----:B------:R-:W-:Y:S01]  /*3dc0*/  @!P6 IMAD.IADD R50, R50, 0x1, -R246 ;  /* 0x000000013232e824 */ /* 0x000fe200078e0af6 */
[----:B------:R-:W-:Y:S01]  /*3dd0*/  ISETP.GT.U32.AND P6, PT, R246, R53, PT ;  /* 0x00000035f600720c */ /* 0x000fe20003fc4070 */
[----:B------:R-:W-:Y:S01]  /*3de0*/  VIADD R57, R252, 0x44 ;  /* 0x00000044fc397836 */ /* 0x000fe20000000000 */
[C---:B------:R-:W-:Y:S01]  /*3df0*/  ISETP.GT.U32.AND P5, PT, R246.reuse, R51, PT ;  /* 0x00000033f600720c */ /* 0x040fe20003fa4070 */
[----:B------:R-:W-:Y:S01]  /*3e00*/  IMAD R54, R246, R3, R55 ;  /* 0x00000003f6367224 */ /* 0x000fe200078e0237 */
[C---:B------:R-:W-:Y:S01]  /*3e10*/  IADD3 R3, R252.reuse, 0x41, RZ ;  /* 0x00000041fc037810 */ /* 0x040fe20007ffe0ff */
[----:B------:R-:W-:Y:S01]  /*3e20*/  @!P0 IMAD.MOV R50, RZ, RZ, -R50 ;  /* 0x000000ffff328224 */ /* 0x000fe200078e0a32 */
[----:B------:R-:W-:Y:S01]  /*3e30*/  IABS R63, R57 ;  /* 0x00000039003f7213 */ /* 0x000fe20000000000 */
[C---:B------:R-:W-:Y:S01]  /*3e40*/  VIADD R55, R252.reuse, 0x42 ;  /* 0x00000042fc377836 */ /* 0x040fe20000000000 */
[----:B------:R-:W-:Y:S01]  /*3e50*/  ISETP.GE.AND P0, PT, R3, RZ, PT ;  /* 0x000000ff0300720c */ /* 0x000fe20003f06270 */
[----:B------:R-:W-:Y:S01]  /*3e60*/  VIADD R103, R252, 0x68 ;  /* 0x00000068fc677836 */ /* 0x000fe20000000000 */
[----:B------:R-:W-:Y:S01]  /*3e70*/  @!P2 IADD3 R52, R52, -R246, RZ ;  /* 0x800000f63434a210 */ /* 0x000fe20007ffe0ff */
[----:B------:R-:W-:Y:S01]  /*3e80*/  VIADD R105, R252, 0x6a ;  /* 0x0000006afc697836 */ /* 0x000fe20000000000 */
[----:B------:R-:W-:Y:S01]  /*3e90*/  ISETP.GT.U32.AND P2, PT, R246, R54, PT ;  /* 0x00000036f600720c */ /* 0x000fe20003f44070 */
[C---:B------:R-:W-:Y:S01]  /*3ea0*/  VIADD R110, R252.reuse, 0x74 ;  /* 0x00000074fc6e7836 */ /* 0x040fe20000000000 */
[----:B------:R-:W-:Y:S01]  /*3eb0*/  @!P6 IADD3 R53, R53, -R246, RZ ;  /* 0x800000f63535e210 */ /* 0x000fe20007ffe0ff */
[--C-:B------:R-:W-:Y:S01]  /*3ec0*/  @!P5 IMAD.IADD R51, R51, 0x1, -R246.reuse ;  /* 0x000000013333d824 */ /* 0x100fe200078e0af6 */
[----:B------:R-:W-:Y:S01]  /*3ed0*/  IABS R3, R3 ;  /* 0x0000000300037213 */ /* 0x000fe20000000000 */
[----:B------:R-:W-:Y:S01]  /*3ee0*/  VIADD R114, R252, 0x76 ;  /* 0x00000076fc727836 */ /* 0x000fe20000000000 */
[----:B------:R-:W-:Y:S01]  /*3ef0*/  ISETP.GT.U32.AND P6, PT, R246, R53, PT ;  /* 0x00000035f600720c */ /* 0x000fe20003fc4070 */
[----:B------:R-:W-:Y:S01]  /*3f00*/  @!P4 IMAD.MOV R51, RZ, RZ, -R51 ;  /* 0x000000ffff33c224 */ /* 0x000fe200078e0a33 */
[----:B------:R-:W-:Y:S01]  /*3f10*/  ISETP.GE.AND P4, PT, R55, RZ, PT ;  /* 0x000000ff3700720c */ /* 0x000fe20003f86270 */
[----:B------:R-:W-:Y:S01]  /*3f20*/  VIADD R115, R252, 0x77 ;  /* 0x00000077fc737836 */ /* 0x000fe20000000000 */
[----:B------:R-:W-:Y:S01]  /*3f30*/  IABS R59, R55 ;  /* 0x00000037003b7213 */ /* 0x000fe20000000000 */
[----:B------:R-:W-:Y:S01]  /*3f40*/  IMAD.MOV.U32 R55, RZ, RZ, R3 ;  /* 0x000000ffff377224 */ /* 0x000fe200078e0003 */
[----:B------:R-:W-:Y:S01]  /*3f50*/  ISETP.GE.AND P5, PT, R56, RZ, PT ;  /* 0x000000ff3800720c */ /* 0x000fe20003fa6270 */
[----:B------:R-:W-:Y:S01]  /*3f60*/  VIADD R56, R252, 0x43 ;  /* 0x00000043fc387836 */ /* 0x000fe20000000000 */
[----:B------:R-:W-:Y:S01]  /*3f70*/  @!P1 IADD3 R52, -R52, RZ, RZ ;  /* 0x000000ff34349210 */ /* 0x000fe20007ffe1ff */
[----:B------:R-:W-:Y:S01]  /*3f80*/  @!P2 IMAD.IADD R54, R54, 0x1, -R246 ;  /* 0x000000013636a824 */ /* 0x000fe200078e0af6 */
[----:B------:R-:W-:Y:S01]  /*3f90*/  IABS R101, R105 ;  /* 0x0000006900657213 */ /* 0x000fe20000000000 */
[----:B------:R-:W-:Y:S01]  /*3fa0*/  IMAD.HI.U32 R3, R238, R55, RZ ;  /* 0x00000037ee037227 */ /* 0x000fe200078e00ff */
[----:B------:R-:W-:-:S02]  /*3fb0*/  IABS R61, R56 ;  /* 0x00000038003d7213 */ /* 0x000fc40000000000 */
[----:B------:R-:W-:Y:S01]  /*3fc0*/  ISETP.GT.U32.AND P2, PT, R246, R54, PT ;  /* 0x00000036f600720c */ /* 0x000fe20003f44070 */
[----:B------:R-:W-:Y:S01]  /*3fd0*/  @!P6 IMAD.IADD R53, R53, 0x1, -R246 ;  /* 0x000000013535e824 */ /* 0x000fe200078e0af6 */
[----:B------:R-:W-:Y:S01]  /*3fe0*/  ISETP.GE.AND P6, PT, R57, RZ, PT ;  /* 0x000000ff3900720c */ /* 0x000fe20003fc6270 */
[----:B------:R-:W-:Y:S01]  /*3ff0*/  VIADD R116, R252, 0x78 ;  /* 0x00000078fc747836 */ /* 0x000fe20000000000 */
[----:B------:R-:W-:Y:S01]  /*4000*/  IADD3 R57, -R3, RZ, RZ ;  /* 0x000000ff03397210 */ /* 0x000fe20007ffe1ff */
[----:B------:R-:W-:Y:S01]  /*4010*/  IMAD.HI.U32 R3, R238, R59, RZ ;  /* 0x0000003bee037227 */ /* 0x000fe200078e00ff */
[----:B------:R-:W-:Y:S02]  /*4020*/  ISETP.GE.AND P1, PT, R56, RZ, PT ;  /* 0x000000ff3800720c */ /* 0x000fe40003f26270 */
[----:B------:R-:W-:Y:S01]  /*4030*/  @!P3 IADD3 R53, -R53, RZ, RZ ;  /* 0x000000ff3535b210 */ /* 0x000fe20007ffe1ff */
[----:B------:R-:W-:Y:S01]  /*4040*/  IMAD.HI.U32 R56, R238, R61, RZ ;  /* 0x0000003dee387227 */ /* 0x000fe200078e00ff */
[----:B------:R-:W-:-:S02]  /*4050*/  IABS R111, R114 ;  /* 0x00000072006f7213 */ /* 0x000fc40000000000 */
[----:B------:R-:W-:Y:S01]  /*4060*/  IABS R113, R115 ;  /* 0x0000007300717213 */ /* 0x000fe20000000000 */
[C---:B------:R-:W-:Y:S02]  /*4070*/  IMAD R55, R246.reuse, R57, R55 ;  /* 0x00000039f6377224 */ /* 0x040fe400078e0237 */
[----:B------:R-:W-:Y:S02]  /*4080*/  IMAD.MOV R57, RZ, RZ, -R3 ;  /* 0x000000ffff397224 */ /* 0x000fe400078e0a03 */
[----:B------:R-:W-:Y:S01]  /*4090*/  IMAD.MOV R58, RZ, RZ, -R56 ;  /* 0x000000ffff3a7224 */ /* 0x000fe200078e0a38 */
[C---:B------:R-:W-:Y:S01]  /*40a0*/  ISETP.GT.U32.AND P3, PT, R246.reuse, R55, PT ;  /* 0x00000037f600720c */ /* 0x040fe20003f64070 */
[----:B------:R-:W-:Y:S02]  /*40b0*/  IMAD R56, R246, R57, R59 ;  /* 0x00000039f6387224 */ /* 0x000fe400078e023b */
[----:B------:R-:W-:Y:S02]  /*40c0*/  @!P2 IMAD.IADD R54, R54, 0x1, -R246 ;  /* 0x000000013636a824 */ /* 0x000fe400078e0af6 */
[C---:B------:R-:W-:Y:S01]  /*40d0*/  IMAD R57, R246.reuse, R58, R61 ;  /* 0x0000003af6397224 */ /* 0x040fe200078e023d */
[----:B------:R-:W-:Y:S01]  /*40e0*/  ISETP.GT.U32.AND P2, PT, R246, R56, PT ;  /* 0x00000038f600720c */ /* 0x000fe20003f44070 */
[----:B------:R-:W-:Y:S01]  /*40f0*/  @!P5 IMAD.MOV R54, RZ, RZ, -R54 ;  /* 0x000000ffff36d224 */ /* 0x000fe200078e0a36 */
[----:B------:R-:W-:Y:S01]  /*4100*/  IABS R61, R64 ;  /* 0x00000040003d7213 */ /* 0x000fe20000000000 */
[----:B------:R-:W-:Y:S01]  /*4110*/  IMAD.HI.U32 R3, R238, R63, RZ ;  /* 0x0000003fee037227 */ /* 0x000fe200078e00ff */
[----:B------:R-:W-:-:S03]  /*4120*/  ISETP.GT.U32.AND P5, PT, R246, R57, PT ;  /* 0x00000039f600720c */ /* 0x000fc60003fa4070 */
[----:B------:R-:W-:Y:S01]  /*4130*/  IMAD.MOV R3, RZ, RZ, -R3 ;  /* 0x000000ffff037224 */ /* 0x000fe200078e0a03 */
[----:B------:R-:W-:Y:S01]  /*4140*/  @!P3 IADD3 R55, R55, -R246, RZ ;  /* 0x800000f63737b210 */ /* 0x000fe20007ffe0ff */
[----:B------:R-:W-:Y:S02]  /*4150*/  VIADD R120, R252, 0x7b ;  /* 0x0000007bfc787836 */ /* 0x000fe40000000000 */
[----:B------:R-:W-:Y:S01]  /*4160*/  IMAD R58, R246, R3, R63 ;  /* 0x00000003f63a7224 */ /* 0x000fe200078e023f */
[----:B------:R-:W-:Y:S01]  /*4170*/  IABS R63, R66 ;  /* 0x00000042003f7213 */ /* 0x000fe20000000000 */
[----:B------:R-:W-:Y:S01]  /*4180*/  IMAD.HI.U32 R3, R238, R61, RZ ;  /* 0x0000003dee037227 */ /* 0x000fe200078e00ff */
[----:B------:R-:W-:Y:S02]  /*4190*/  ISETP.GT.U32.AND P3, PT, R246, R55, PT ;  /* 0x00000037f600720c */ /* 0x000fe40003f64070 */
[----:B------:R-:W-:Y:S01]  /*41a0*/  @!P2 IADD3 R56, R56, -R246, RZ ;  /* 0x800000f63838a210 */ /* 0x000fe20007ffe0ff */
[----:B------:R-:W-:Y:S01]  /*41b0*/  @!P5 IMAD.IADD R57, R57, 0x1, -R246 ;  /* 0x000000013939d824 */ /* 0x000fe200078e0af6 */
[----:B------:R-:W-:Y:S01]  /*41c0*/  IABS R117, R120 ;  /* 0x0000007800757213 */ /* 0x000fe20000000000 */
[----:B------:R-:W-:Y:S01]  /*41d0*/  IMAD.HI.U32 R59, R238, R63, RZ ;  /* 0x0000003fee3b7227 */ /* 0x000fe200078e00ff */
[----:B------:R-:W-:-:S02]  /*41e0*/  ISETP.GT.U32.AND P2, PT, R246, R56, PT ;  /* 0x00000038f600720c */ /* 0x000fc40003f44070 */
[----:B------:R-:W-:Y:S01]  /*41f0*/  ISETP.GT.U32.AND P5, PT, R246, R57, PT ;  /* 0x00000039f600720c */ /* 0x000fe20003fa4070 */
[----:B------:R-:W-:Y:S01]  /*4200*/  IMAD.MOV R3, RZ, RZ, -R3 ;  /* 0x000000ffff037224 */ /* 0x000fe200078e0a03 */
[----:B------:R-:W-:Y:S01]  /*4210*/  IADD3 R60, -R59, RZ, RZ ;  /* 0x000000ff3b3c7210 */ /* 0x000fe20007ffe1ff */
[----:B------:R-:W-:Y:S02]  /*4220*/  VIADD R121, R252, 0x7d ;  /* 0x0000007dfc797836 */ /* 0x000fe40000000000 */
[----:B------:R-:W-:Y:S01]  /*4230*/  @!P3 IMAD.IADD R55, R55, 0x1, -R246 ;  /* 0x000000013737b824 */ /* 0x000fe200078e0af6 */
[C---:B------:R-:W-:Y:S01]  /*4240*/  ISETP.GT.U32.AND P3, PT, R246.reuse, R58, PT ;  /* 0x0000003af600720c */ /* 0x040fe20003f64070 */
[C---:B------:R-:W-:Y:S02]  /*4250*/  IMAD R60, R246.reuse, R60, R63 ;  /* 0x0000003cf63c7224 */ /* 0x040fe400078e023f */
[----:B------:R-:W-:Y:S02]  /*4260*/  IMAD.MOV.U32 R63, RZ, RZ, R62 ;  /* 0x000000ffff3f7224 */ /* 0x000fe400078e003e */
[----:B------:R-:W-:-:S02]  /*4270*/  IMAD R59, R246, R3, R61 ;  /* 0x00000003f63b7224 */ /* 0x000fc400078e023d */
[----:B------:R-:W-:Y:S01]  /*4280*/  @!P5 IMAD.IADD R57, R57, 0x1, -R246 ;  /* 0x000000013939d824 */ /* 0x000fe200078e0af6 */
[----:B------:R-:W-:Y:S01]  /*4290*/  ISETP.GT.U32.AND P5, PT, R246, R60, PT ;  /* 0x0000003cf600720c */ /* 0x000fe20003fa4070 */
[----:B------:R-:W-:-:S03]  /*42a0*/  IMAD.HI.U32 R3, R238, R63, RZ ;  /* 0x0000003fee037227 */ /* 0x000fc600078e00ff */
[----:B------:R-:W-:Y:S01]  /*42b0*/  @!P1 IADD3 R57, -R57, RZ, RZ ;  /* 0x000000ff39399210 */ /* 0x000fe20007ffe1ff */
[--C-:B------:R-:W-:Y:S01]  /*42c0*/  @!P2 IMAD.IADD R56, R56, 0x1, -R246.reuse ;  /* 0x000000013838a824 */ /* 0x100fe200078e0af6 */
[----:B------:R-:W-:Y:S01]  /*42d0*/  @!P3 IADD3 R58, R58, -R246, RZ ;  /* 0x800000f63a3ab210 */ /* 0x000fe20007ffe0ff */
[----:B------:R-:W-:Y:S01]  /*42e0*/  IMAD.HI.U32 R61, R238, R65, RZ ;  /* 0x00000041ee3d7227 */ /* 0x000fe200078e00ff */
[----:B------:R-:W-:Y:S02]  /*42f0*/  ISETP.GT.U32.AND P2, PT, R246, R59, PT ;  /* 0x0000003bf600720c */ /* 0x000fe40003f44070 */
[----:B------:R-:W-:Y:S01]  /*4300*/  @!P4 IADD3 R56, -R56, RZ, RZ ;  /* 0x000000ff3838c210 */ /* 0x000fe20007ffe1ff */
[----:B------:R-:W-:Y:S01]  /*4310*/  @!P0 IMAD.MOV R55, RZ, RZ, -R55 ;  /* 0x000000ffff378224 */ /* 0x000fe200078e0a37 */
[----:B------:R-:W-:Y:S01]  /*4320*/  ISETP.GT.U32.AND P0, PT, R246, R58, PT ;  /* 0x0000003af600720c */ /* 0x000fe20003f04070 */
[----:B------:R-:W-:Y:S01]  /*4330*/  @!P5 IMAD.IADD R60, R60, 0x1, -R246 ;  /* 0x000000013c3cd824 */ /* 0x000fe200078e0af6 */
[----:B------:R-:W-:Y:S01]  /*4340*/  IADD3 R62, -R61, RZ, RZ ;  /* 0x000000ff3d3e7210 */ /* 0x000fe20007ffe1ff */
[----:B------:R-:W-:Y:S01]  /*4350*/  IMAD.MOV R3, RZ, RZ, -R3 ;  /* 0x000000ffff037224 */ /* 0x000fe200078e0a03 */
[----:B------:R-:W-:Y:S01]  /*4360*/  ISETP.GE.AND P3, PT, R64, RZ, PT ;  /* 0x000000ff4000720c */ /* 0x000fe20003f66270 */
[----:B------:R-:W-:Y:S01]  /*4370*/  VIADD R125, R252, 0x81 ;  /* 0x00000081fc7d7836 */ /* 0x000fe20000000000 */
[C---:B------:R-:W-:Y:S01]  /*4380*/  ISETP.GT.U32.AND P5, PT, R246.reuse, R60, PT ;  /* 0x0000003cf600720c */ /* 0x040fe20003fa4070 */
[----:B------:R-:W-:Y:S01]  /*4390*/  IMAD R61, R246, R3, R63 ;  /* 0x00000003f63d7224 */ /* 0x000fe200078e023f */
[----:B------:R-:W-:Y:S01]  /*43a0*/  ISETP.GE.AND P1, PT, R68, RZ, PT ;  /* 0x000000ff4400720c */ /* 0x000fe20003f26270 */
[----:B------:R-:W-:-:S04]  /*43b0*/  IMAD.HI.U32 R3, R238, R67, RZ ;  /* 0x00000043ee037227 */ /* 0x000fc800078e00ff */
[----:B------:R-:W-:Y:S02]  /*43c0*/  IMAD.MOV R3, RZ, RZ, -R3 ;  /* 0x000000ffff037224 */ /* 0x000fe400078e0a03 */
[--C-:B------:R-:W-:Y:S01]  /*43d0*/  @!P2 IMAD.IADD R59, R59, 0x1, -R246.reuse ;  /* 0x000000013b3ba824 */ /* 0x100fe200078e0af6 */
[----:B------:R-:W-:Y:S01]  /*43e0*/  ISETP.GE.AND P2, PT, R66, RZ, PT ;  /* 0x000000ff4200720c */ /* 0x000fe20003f46270 */
[----:B------:R-:W-:Y:S02]  /*43f0*/  IMAD R62, R246, R62, R65 ;  /* 0x0000003ef63e7224 */ /* 0x000fe400078e0241 */
[----:B------:R-:W-:Y:S01]  /*4400*/  @!P0 IMAD.IADD R58, R58, 0x1, -R246 ;  /* 0x000000013a3a8824 */ /* 0x000fe200078e0af6 */
[C---:B------:R-:W-:Y:S01]  /*4410*/  ISETP.GT.U32.AND P0, PT, R246.reuse, R61, PT ;  /* 0x0000003df600720c */ /* 0x040fe20003f04070 */
[C---:B------:R-:W-:Y:S01]  /*4420*/  IMAD R63, R246.reuse, R3, R67 ;  /* 0x00000003f63f7224 */ /* 0x040fe200078e0243 */
[C---:B------:R-:W-:Y:S01]  /*4430*/  ISETP.GT.U32.AND P4, PT, R246.reuse, R59, PT ;  /* 0x0000003bf600720c */ /* 0x040fe20003f84070 */
[----:B------:R-:W-:Y:S01]  /*4440*/  @!P6 IMAD.MOV R58, RZ, RZ, -R58 ;  /* 0x000000ffff3ae224 */ /* 0x000fe200078e0a3a */
[----:B------:R-:W-:Y:S01]  /*4450*/  ISETP.GT.U32.AND P6, PT, R246, R62, PT ;  /* 0x0000003ef600720c */ /* 0x000fe20003fc4070 */
[----:B------:R-:W-:Y:S01]  /*4460*/  @!P5 IMAD.IADD R60, R60, 0x1, -R246 ;  /* 0x000000013c3cd824 */ /* 0x000fe200078e0af6 */
[----:B------:R-:W-:Y:S01]  /*4470*/  ISETP.GT.U32.AND P5, PT, R246, R63, PT ;  /* 0x0000003ff600720c */ /* 0x000fe20003fa4070 */
[----:B------:R-:W-:-:S02]  /*4480*/  VIADD R66, R252, 0x4a ;  /* 0x0000004afc427836 */ /* 0x000fc40000000000 */
[C---:B------:R-:W-:Y:S02]  /*4490*/  VIADD R68, R252.reuse, 0x4b ;  /* 0x0000004bfc447836 */ /* 0x040fe40000000000 */
[----:B------:R-:W-:Y:S01]  /*44a0*/  @!P2 IMAD.MOV R60, RZ, RZ, -R60 ;  /* 0x000000ffff3ca224 */ /* 0x000fe200078e0a3c */
[----:B------:R-:W-:Y:S01]  /*44b0*/  IABS R65, R66 ;  /* 0x0000004200417213 */ /* 0x000fe20000000000 */
[C---:B------:R-:W-:Y:S01]  /*44c0*/  VIADD R124, R252.reuse, 0x80 ;  /* 0x00000080fc7c7836 */ /* 0x040fe20000000000 */
[-C--:B------:R-:W-:Y:S01]  /*44d0*/  @!P0 IADD3 R61, R61, -R246.reuse, RZ ;  /* 0x800000f63d3d8210 */ /* 0x080fe20007ffe0ff */
[----:B------:R-:W-:Y:S01]  /*44e0*/  VIADD R132, R252, 0x87 ;  /* 0x00000087fc847836 */ /* 0x000fe20000000000 */
[----:B------:R-:W-:Y:S01]  /*44f0*/  @!P4 IADD3 R59, R59, -R246, RZ ;  /* 0x800000f63b3bc210 */ /* 0x000fe20007ffe0ff */
[----:B------:R-:W-:Y:S01]  /*4500*/  IMAD.HI.U32 R3, R238, R65, RZ ;  /* 0x00000041ee037227 */ /* 0x000fe200078e00ff */
[----:B------:R-:W-:Y:S02]  /*4510*/  IABS R67, R68 ;  /* 0x0000004400437213 */ /* 0x000fe40000000000 */
[----:B------:R-:W-:Y:S01]  /*4520*/  ISETP.GE.AND P0, PT, R70, RZ, PT ;  /* 0x000000ff4600720c */ /* 0x000fe20003f06270 */
[--C-:B------:R-:W-:Y:S01]  /*4530*/  @!P6 IMAD.IADD R62, R62, 0x1, -R246.reuse ;  /* 0x000000013e3ee824 */ /* 0x100fe200078e0af6 */
[C---:B------:R-:W-:Y:S01]  /*4540*/  ISETP.GT.U32.AND P6, PT, R246.reuse, R61, PT ;  /* 0x0000003df600720c */ /* 0x040fe20003fc4070 */
[----:B------:R-:W-:Y:S01]  /*4550*/  @!P5 IMAD.IADD R63, R63, 0x1, -R246 ;  /* 0x000000013f3fd824 */ /* 0x000fe200078e0af6 */
[----:B------:R-:W-:Y:S01]  /*4560*/  IADD3 R64, -R3, RZ, RZ ;  /* 0x000000ff03407210 */ /* 0x000fe20007ffe1ff */
[----:B------:R-:W-:Y:S01]  /*4570*/  @!P3 IMAD.MOV R59, RZ, RZ, -R59 ;  /* 0x000000ffff3bb224 */ /* 0x000fe200078e0a3b */
[----:B------:R-:W-:Y:S01]  /*4580*/  ISETP.GT.U32.AND P5, PT, R246, R62, PT ;  /* 0x0000003ef600720c */ /* 0x000fe20003fa4070 */
[----:B------:R-:W-:Y:S01]  /*4590*/  IMAD.HI.U32 R3, R238, R67, RZ ;  /* 0x00000043ee037227 */ /* 0x000fe200078e00ff */
[----:B------:R-:W-:-:S02]  /*45a0*/  ISETP.GT.U32.AND P3, PT, R246, R63, PT ;  /* 0x0000003ff600720c */ /* 0x000fc40003f64070 */
[----:B------:R-:W-:Y:S01]  /*45b0*/  ISETP.GE.AND P4, PT, R69, RZ, PT ;  /* 0x000000ff4500720c */ /* 0x000fe20003f86270 */
[----:B------:R-:W-:Y:S01]  /*45c0*/  IMAD R64, R246, R64, R65 ;  /* 0x00000040f6407224 */ /* 0x000fe200078e0241 */
[----:B------:R-:W-:Y:S01]  /*45d0*/  IABS R131, R132 ;  /* 0x0000008400837213 */ /* 0x000fe20000000000 */
[----:B------:R-:W-:Y:S02]  /*45e0*/  IMAD.MOV R3, RZ, RZ, -R3 ;  /* 0x000000ffff037224 */ /* 0x000fe400078e0a03 */
[----:B------:R-:W-:Y:S02]  /*45f0*/  VIADD R70, R252, 0x4c ;  /* 0x0000004cfc467836 */ /* 0x000fe40000000000 */
[--C-:B------:R-:W-:Y:S01]  /*4600*/  @!P6 IMAD.IADD R61, R61, 0x1, -R246.reuse ;  /* 0x000000013d3de824 */ /* 0x100fe200078e0af6 */
[C---:B------:R-:W-:Y:S01]  /*4610*/  ISETP.GT.U32.AND P6, PT, R246.reuse, R64, PT ;  /* 0x00000040f600720c */ /* 0x040fe20003fc4070 */
[----:B------:R-:W-:Y:S01]  /*4620*/  IMAD R65, R246, R3, R67 ;  /* 0x00000003f6417224 */ /* 0x000fe200078e0243 */
[----:B------:R-:W-:Y:S01]  /*4630*/  IABS R69, R70 ;  /* 0x0000004600457213 */ /* 0x000fe20000000000 */
[----:B------:R-:W-:Y:S01]  /*4640*/  @!P3 IMAD.IADD R63, R63, 0x1, -R246 ;  /* 0x000000013f3fb824 */ /* 0x000fe200078e0af6 */
[----:B------:R-:W-:Y:S01]  /*4650*/  @!P5 IADD3 R62, R62, -R246, RZ ;  /* 0x800000f63e3ed210 */ /* 0x000fe20007ffe0ff */
[----:B------:R-:W-:Y:S01]  /*4660*/  VIADD R135, R252, 0x8a ;  /* 0x0000008afc877836 */ /* 0x000fe20000000000 */
[----:B------:R-:W-:Y:S01]  /*4670*/  ISETP.GT.U32.AND P3, PT, R246, R65, PT ;  /* 0x00000041f600720c */ /* 0x000fe20003f64070 */
[----:B------:R-:W-:Y:S01]  /*4680*/  IMAD.HI.U32 R3, R238, R69, RZ ;  /* 0x00000045ee037227 */ /* 0x000fe200078e00ff */
[----:B------:R-:W-:-:S02]  /*4690*/  ISETP.GE.AND P5, PT, R66, RZ, PT ;  /* 0x000000ff4200720c */ /* 0x000fc40003fa6270 */
[----:B------:R-:W-:Y:S01]  /*46a0*/  @!P1 IADD3 R61, -R61, RZ, RZ ;  /* 0x000000ff3d3d9210 */ /* 0x000fe20007ffe1ff */
[----:B------:R-:W-:Y:S01]  /*46b0*/  IMAD.HI.U32 R66, R238, R71, RZ ;  /* 0x00000047ee427227 */ /* 0x000fe200078e00ff */
[----:B------:R-:W-:-:S03]  /*46c0*/  IADD3 R3, -R3, RZ, RZ ;  /* 0x000000ff03037210 */ /* 0x000fc60007ffe1ff */
[----:B------:R-:W-:Y:S01]  /*46d0*/  @!P6 IMAD.IADD R64, R64, 0x1, -R246 ;  /* 0x000000014040e824 */ /* 0x000fe200078e0af6 */
[----:B------:R-:W-:Y:S01]  /*46e0*/  ISETP.GE.AND P6, PT, R68, RZ, PT ;  /* 0x000000ff4400720c */ /* 0x000fe20003fc6270 */
[----:B------:R-:W-:Y:S02]  /*46f0*/  IMAD.MOV R67, RZ, RZ, -R66 ;  /* 0x000000ffff437224 */ /* 0x000fe400078e0a42 */
[----:B------:R-:W-:Y:S01]  /*4700*/  @!P3 IMAD.IADD R65, R65, 0x1, -R246 ;  /* 0x000000014141b824 */ /* 0x000fe200078e0af6 */
[C---:B------:R-:W-:Y:S01]  /*4710*/  ISETP.GT.U32.AND P3, PT, R246.reuse, R64, PT ;  /* 0x00000040f600720c */ /* 0x040fe20003f64070 */
[C---:B------:R-:W-:Y:S01]  /*4720*/  IMAD R66, R246.reuse, R3, R69 ;  /* 0x00000003f6427224 */ /* 0x040fe200078e0245 */
[----:B------:R-:W-:Y:S01]  /*4730*/  IABS R69, R73 ;  /* 0x0000004900457213 */ /* 0x000fe20000000000 */
[C---:B------:R-:W-:Y:S01]  /*4740*/  IMAD R67, R246.reuse, R67, R71 ;  /* 0x00000043f6437224 */ /* 0x040fe200078e0247 */
[----:B------:R-:W-:Y:S01]  /*4750*/  IABS R71, R74 ;  /* 0x0000004a00477213 */ /* 0x000fe20000000000 */
[----:B------:R-:W-:Y:S01]  /*4760*/  @!P4 IMAD.MOV R62, RZ, RZ, -R62 ;  /* 0x000000ffff3ec224 */ /* 0x000fe200078e0a3e */
[----:B------:R-:W-:Y:S01]  /*4770*/  ISETP.GT.U32.AND P2, PT, R246, R65, PT ;  /* 0x00000041f600720c */ /* 0x000fe20003f44070 */
[----:B------:R-:W-:Y:S01]  /*4780*/  IMAD.HI.U32 R3, R238, R69, RZ ;  /* 0x00000045ee037227 */ /* 0x000fe200078e00ff */
[----:B------:R-:W-:-:S02]  /*4790*/  ISETP.GT.U32.AND P4, PT, R246, R67, PT ;  /* 0x00000043f600720c */ /* 0x000fc40003f84070 */
[----:B------:R-:W-:Y:S01]  /*47a0*/  ISETP.GT.U32.AND P1, PT, R246, R66, PT ;  /* 0x00000042f600720c */ /* 0x000fe20003f24070 */
[----:B------:R-:W-:Y:S02]  /*47b0*/  IMAD.HI.U32 R68, R238, R71, RZ ;  /* 0x00000047ee447227 */ /* 0x000fe400078e00ff */
[-C--:B------:R-:W-:Y:S02]  /*47c0*/  @!P3 IADD3 R64, R64, -R246.reuse, RZ ;  /* 0x800000f64040b210 */ /* 0x080fe40007ffe0ff */
[----:B------:R-:W-:Y:S01]  /*47d0*/  IMAD.MOV R3, RZ, RZ, -R3 ;  /* 0x000000ffff037224 */ /* 0x000fe200078e0a03 */
[----:B------:R-:W-:Y:S01]  /*47e0*/  ISETP.GE.AND P3, PT, R72, RZ, PT ;  /* 0x000000ff4800720c */ /* 0x000fe20003f66270 */
[----:B------:R-:W-:Y:S01]  /*47f0*/  @!P0 IMAD.MOV R63, RZ, RZ, -R63 ;  /* 0x000000ffff3f8224 */ /* 0x000fe200078e0a3f */
[----:B------:R-:W-:Y:S01]  /*4800*/  ISETP.GE.AND P0, PT, R70, RZ, PT ;  /* 0x000000ff4600720c */ /* 0x000fe20003f06270 */
[----:B------:R-:W-:Y:S01]  /*4810*/  IMAD.MOV R70, RZ, RZ, -R68 ;  /* 0x000000ffff467224 */ /* 0x000fe200078e0a44 */
[-C--:B------:R-:W-:Y:S01]  /*4820*/  @!P2 IADD3 R65, R65, -R246.reuse, RZ ;  /* 0x800000f64141a210 */ /* 0x080fe20007ffe0ff */
[C---:B------:R-:W-:Y:S01]  /*4830*/  IMAD R68, R246.reuse, R3, R69 ;  /* 0x00000003f6447224 */ /* 0x040fe200078e0245 */
[----:B------:R-:W-:Y:S01]  /*4840*/  @!P4 IADD3 R67, R67, -R246, RZ ;  /* 0x800000f64343c210 */ /* 0x000fe20007ffe0ff */
[----:B------:R-:W-:Y:S01]  /*4850*/  @!P5 IMAD.MOV R64, RZ, RZ, -R64 ;  /* 0x000000ffff40d224 */ /* 0x000fe200078e0a40 */
[----:B------:R-:W-:Y:S01]  /*4860*/  @!P6 IADD3 R65, -R65, RZ, RZ ;  /* 0x000000ff4141e210 */ /* 0x000fe20007ffe1ff */
[C---:B------:R-:W-:Y:S01]  /*4870*/  IMAD R69, R246.reuse, R70, R71 ;  /* 0x00000046f6457224 */ /* 0x040fe200078e0247 */
[----:B------:R-:W-:Y:S01]  /*4880*/  ISETP.GT.U32.AND P5, PT, R246, R68, PT ;  /* 0x00000044f600720c */ /* 0x000fe20003fa4070 */
[----:B------:R-:W-:Y:S01]  /*4890*/  VIADD R70, R252, 0x50 ;  /* 0x00000050fc467836 */ /* 0x000fe20000000000 */
[----:B------:R-:W-:Y:S01]  /*48a0*/  ISETP.GT.U32.AND P4, PT, R246, R67, PT ;  /* 0x00000043f600720c */ /* 0x000fe20003f84070 */
[----:B------:R-:W-:Y:S01]  /*48b0*/  @!P1 IMAD.IADD R66, R66, 0x1, -R246 ;  /* 0x0000000142429824 */ /* 0x000fe200078e0af6 */
[----:B------:R-:W-:Y:S01]  /*48c0*/  ISETP.GT.U32.AND P6, PT, R246, R69, PT ;  /* 0x00000045f600720c */ /* 0x000fe20003fc4070 */
[C---:B------:R-:W-:Y:S01]  /*48d0*/  VIADD R136, R252.reuse, 0x8b ;  /* 0x0000008bfc887836 */ /* 0x040fe20000000000 */
[----:B------:R-:W-:Y:S01]  /*48e0*/  IABS R71, R70 ;  /* 0x0000004600477213 */ /* 0x000fe20000000000 */
[C---:B------:R-:W-:Y:S01]  /*48f0*/  VIADD R138, R252.reuse, 0x8f ;  /* 0x0000008ffc8a7836 */ /* 0x040fe20000000000 */
[----:B------:R-:W-:Y:S01]  /*4900*/  ISETP.GE.AND P2, PT, R73, RZ, PT ;  /* 0x000000ff4900720c */ /* 0x000fe20003f46270 */
[----:B------:R-:W-:Y:S01]  /*4910*/  VIADD R142, R252, 0x90 ;  /* 0x00000090fc8e7836 */ /* 0x000fe20000000000 */
[----:B------:R-:W-:Y:S01]  /*4920*/  IABS R73, R76 ;  /* 0x0000004c00497213 */ /* 0x000fe20000000000 */
[----:B------:R-:W-:Y:S01]  /*4930*/  IMAD.HI.U32 R3, R238, R71, RZ ;  /* 0x00000047ee037227 */ /* 0x000fe200078e00ff */
[----:B------:R-:W-:-:S02]  /*4940*/  ISETP.GT.U32.AND P1, PT, R246, R66, PT ;  /* 0x00000042f600720c */ /* 0x000fc40003f24070 */
[----:B------:R-:W-:Y:S01]  /*4950*/  IABS R139, R138 ;  /* 0x0000008a008b7213 */ /* 0x000fe20000000000 */
[----:B------:R-:W-:Y:S01]  /*4960*/  @!P5 IMAD.IADD R68, R68, 0x1, -R246 ;  /* 0x000000014444d824 */ /* 0x000fe200078e0af6 */
[-C--:B------:R-:W-:Y:S01]  /*4970*/  @!P4 IADD3 R67, R67, -R246.reuse, RZ ;  /* 0x800000f64343c210 */ /* 0x080fe20007ffe0ff */
[----:B------:R-:W-:Y:S01]  /*4980*/  IMAD.MOV R3, RZ, RZ, -R3 ;  /* 0x000000ffff037224 */ /* 0x000fe200078e0a03 */
[----:B------:R-:W-:Y:S01]  /*4990*/  @!P6 IADD3 R69, R69, -R246, RZ ;  /* 0x800000f64545e210 */ /* 0x000fe20007ffe0ff */
[----:B------:R-:W-:Y:S01]  /*49a0*/  VIADD R144, R252, 0x91 ;  /* 0x00000091fc907836 */ /* 0x000fe20000000000 */
[----:B------:R-:W-:Y:S01]  /*49b0*/  ISETP.GT.U32.AND P5, PT, R246, R68, PT ;  /* 0x00000044f600720c */ /* 0x000fe20003fa4070 */
[----:B------:R-:W-:Y:S01]  /*49c0*/  @!P3 IMAD.MOV R67, RZ, RZ, -R67 ;  /* 0x000000ffff43b224 */ /* 0x000fe200078e0a43 */
[----:B------:R-:W-:Y:S01]  /*49d0*/  ISETP.GE.AND P4, PT, R70, RZ, PT ;  /* 0x000000ff4600720c */ /* 0x000fe20003f86270 */
[----:B------:R-:W-:Y:S01]  /*49e0*/  IMAD.HI.U32 R70, R238, R73, RZ ;  /* 0x00000049ee467227 */ /* 0x000fe200078e00ff */
[----:B------:R-:W-:-:S02]  /*49f0*/  ISETP.GT.U32.AND P6, PT, R246, R69, PT ;  /* 0x00000045f600720c */ /* 0x000fc40003fc4070 */
[----:B------:R-:W-:Y:S01]  /*4a00*/  ISETP.GE.AND P3, PT, R78, RZ, PT ;  /* 0x000000ff4e00720c */ /* 0x000fe20003f66270 */
[----:B------:R-:W-:Y:S01]  /*4a10*/  IMAD.MOV R72, RZ, RZ, -R70 ;  /* 0x000000ffff487224 */ /* 0x000fe200078e0a46 */
[----:B------:R-:W-:Y:S01]  /*4a20*/  IABS R141, R144 ;  /* 0x00000090008d7213 */ /* 0x000fe20000000000 */
[C---:B------:R-:W-:Y:S02]  /*4a30*/  IMAD R70, R246.reuse, R3, R71 ;  /* 0x00000003f6467224 */ /* 0x040fe400078e0247 */
[----:B------:R-:W-:Y:S02]  /*4a40*/  IMAD R71, R246, R72, R73 ;  /* 0x00000048f6477224 */ /* 0x000fe400078e0249 */
[----:B------:R-:W-:Y:S01]  /*4a50*/  @!P5 IADD3 R68, R68, -R246, RZ ;  /* 0x800000f64444d210 */ /* 0x000fe20007ffe0ff */
[----:B------:R-:W-:Y:S01]  /*4a60*/  @!P1 IMAD.IADD R66, R66, 0x1, -R246 ;  /* 0x0000000142429824 */ /* 0x000fe200078e0af6 */
[----:B------:R-:W-:Y:S01]  /*4a70*/  ISETP.GT.U32.AND P5, PT, R246, R70, PT ;  /* 0x00000046f600720c */ /* 0x000fe20003fa4070 */
[----:B------:R-:W-:Y:S01]  /*4a80*/  IMAD.HI.U32 R3, R238, R75, RZ ;  /* 0x0000004bee037227 */ /* 0x000fe200078e00ff */
[----:B------:R-:W-:-:S02]  /*4a90*/  ISETP.GE.AND P1, PT, R74, RZ, PT ;  /* 0x000000ff4a00720c */ /* 0x000fc40003f26270 */
[----:B------:R-:W-:Y:S01]  /*4aa0*/  @!P2 IADD3 R68, -R68, RZ, RZ ;  /* 0x000000ff4444a210 */ /* 0x000fe20007ffe1ff */
[----:B------:R-:W-:Y:S01]  /*4ab0*/  @!P6 IMAD.IADD R69, R69, 0x1, -R246 ;  /* 0x000000014545e824 */ /* 0x000fe200078e0af6 */
[----:B------:R-:W-:Y:S01]  /*4ac0*/  ISETP.GT.U32.AND P6, PT, R246, R71, PT ;  /* 0x00000047f600720c */ /* 0x000fe20003fc4070 */
[----:B------:R-:W-:Y:S01]  /*4ad0*/  @!P0 IMAD.MOV R66, RZ, RZ, -R66 ;  /* 0x000000ffff428224 */ /* 0x000fe200078e0a42 */
[----:B------:R-:W-:Y:S01]  /*4ae0*/  ISETP.GE.AND P0, PT, R76, RZ, PT ;  /* 0x000000ff4c00720c */ /* 0x000fe20003f06270 */
[----:B------:R-:W-:Y:S01]  /*4af0*/  IMAD.MOV R3, RZ, RZ, -R3 ;  /* 0x000000ffff037224 */ /* 0x000fe200078e0a03 */
[----:B------:R-:W-:Y:S01]  /*4b00*/  IADD3 R76, R252, 0x53, RZ ;  /* 0x00000053fc4c7810 */ /* 0x000fe20007ffe0ff */
[----:B------:R-:W-:-:S03]  /*4b10*/  IMAD.HI.U32 R73, R238, R79, RZ ;  /* 0x0000004fee497227 */ /* 0x000fc600078e00ff */
[----:B------:R-:W-:Y:S01]  /*4b20*/  IABS R77, R76 ;  /* 0x0000004c004d7213 */ /* 0x000fe20000000000 */
[----:B------:R-:W-:Y:S01]  /*4b30*/  @!P5 IMAD.IADD R70, R70, 0x1, -R246 ;  /* 0x000000014646d824 */ /* 0x000fe200078e0af6 */
[----:B------:R-:W-:Y:S01]  /*4b40*/  IADD3 R74, -R73, RZ, RZ ;  /* 0x000000ff494a7210 */ /* 0x000fe20007ffe1ff */
[----:B------:R-:W-:Y:S01]  /*4b50*/  IMAD R72, R246, R3, R75 ;  /* 0x00000003f6487224 */ /* 0x000fe200078e024b */
[----:B------:R-:W-:Y:S01]  /*4b60*/  IABS R75, R81 ;  /* 0x00000051004b7213 */ /* 0x000fe20000000000 */
[----:B------:R-:W-:-:S03]  /*4b70*/  IMAD.HI.U32 R3, R238, R77, RZ ;  /* 0x0000004dee037227 */ /* 0x000fc600078e00ff */
[C---:B------:R-:W-:Y:S01]  /*4b80*/  ISETP.GT.U32.AND P5, PT, R246.reuse, R72, PT ;  /* 0x00000048f600720c */ /* 0x040fe20003fa4070 */
[----:B------:R-:W-:Y:S01]  /*4b90*/  @!P6 IMAD.IADD R71, R71, 0x1, -R246 ;  /* 0x000000014747e824 */ /* 0x000fe200078e0af6 */
[C---:B------:R-:W-:Y:S01]  /*4ba0*/  ISETP.GT.U32.AND P6, PT, R246.reuse, R70, PT ;  /* 0x00000046f600720c */ /* 0x040fe20003fc4070 */
[----:B------:R-:W-:Y:S02]  /*4bb0*/  IMAD.MOV R3, RZ, RZ, -R3 ;  /* 0x000000ffff037224 */ /* 0x000fe400078e0a03 */
[C---:B------:R-:W-:Y:S01]  /*4bc0*/  IMAD R74, R246.reuse, R74, R79 ;  /* 0x0000004af64a7224 */ /* 0x040fe200078e024f */
[C---:B------:R-:W-:Y:S01]  /*4bd0*/  ISETP.GT.U32.AND P2, PT, R246.reuse, R71, PT ;  /* 0x00000047f600720c */ /* 0x040fe20003f44070 */
[----:B------:R-:W-:Y:S01]  /*4be0*/  IMAD R73, R246, R3, R77 ;  /* 0x00000003f6497224 */ /* 0x000fe200078e024d */
[----:B------:R-:W-:Y:S01]  /*4bf0*/  IABS R3, R82 ;  /* 0x0000005200037213 */ /* 0x000fe20000000000 */
[----:B------:R-:W-:Y:S01]  /*4c00*/  @!P1 IMAD.MOV R69, RZ, RZ, -R69 ;  /* 0x000000ffff459224 */ /* 0x000fe200078e0a45 */
[----:B------:R-:W-:Y:S01]  /*4c10*/  MOV R77, R75 ;  /* 0x0000004b004d7202 */ /* 0x000fe20000000f00 */
[----:B------:R-:W-:Y:S01]  /*4c20*/  IMAD.HI.U32 R78, R238, R83, RZ ;  /* 0x00000053ee4e7227 */ /* 0x000fe200078e00ff */
[----:B------:R-:W-:-:S03]  /*4c30*/  ISETP.GE.AND P1, PT, R76, RZ, PT ;  /* 0x000000ff4c00720c */ /* 0x000fc60003f26270 */
[----:B------:R-:W-:Y:S02]  /*4c40*/  IMAD.MOV.U32 R79, RZ, RZ, R3 ;  /* 0x000000ffff4f7224 */ /* 0x000fe400078e0003 */
[----:B------:R-:W-:Y:S02]  /*4c50*/  IMAD.HI.U32 R3, R238, R77, RZ ;  /* 0x0000004dee037227 */ /* 0x000fe400078e00ff */
[----:B------:R-:W-:Y:S02]  /*4c60*/  @!P2 IADD3 R71, R71, -R246, RZ ;  /* 0x800000f64747a210 */ /* 0x000fe40007ffe0ff */
[----:B------:R-:W-:Y:S01]  /*4c70*/  @!P6 IMAD.IADD R70, R70, 0x1, -R246 ;  /* 0x000000014646e824 */ /* 0x000fe200078e0af6 */
[----:B------:R-:W-:Y:S01]  /*4c80*/  ISETP.GT.U32.AND P6, PT, R246, R73, PT ;  /* 0x00000049f600720c */ /* 0x000fe20003fc4070 */
[----:B------:R-:W-:Y:S01]  /*4c90*/  IMAD.HI.U32 R75, R238, R79, RZ ;  /* 0x0000004fee4b7227 */ /* 0x000fe200078e00ff */
[----:B------:R-:W-:Y:S02]  /*4ca0*/  IADD3 R3, -R3, RZ, RZ ;  /* 0x000000ff03037210 */ /* 0x000fe40007ffe1ff */
[----:B------:R-:W-:Y:S01]  /*4cb0*/  ISETP.GE.AND P2, PT, R80, RZ, PT ;  /* 0x000000ff5000720c */ /* 0x000fe20003f46270 */
[----:B------:R-:W-:Y:S01]  /*4cc0*/  IMAD.MOV R76, RZ, RZ, -R75 ;  /* 0x000000ffff4c7224 */ /* 0x000fe200078e0a4b */
[----:B------:R-:W-:Y:S01]  /*4cd0*/  IADD3 R80, -R78, RZ, RZ ;  /* 0x000000ff4e507210 */ /* 0x000fe20007ffe1ff */
[----:B------:R-:W-:Y:S01]  /*4ce0*/  IMAD R75, R246, R3, R77 ;  /* 0x00000003f64b7224 */ /* 0x000fe200078e024d */
[----:B------:R-:W-:Y:S01]  /*4cf0*/  IABS R77, R84 ;  /* 0x00000054004d7213 */ /* 0x000fe20000000000 */
[----:B------:R-:W-:-:S02]  /*4d00*/  @!P0 IMAD.MOV R71, RZ, RZ, -R71 ;  /* 0x000000ffff478224 */ /* 0x000fc400078e0a47 */
[--C-:B------:R-:W-:Y:S02]  /*4d10*/  @!P5 IMAD.IADD R72, R72, 0x1, -R246.reuse ;  /* 0x000000014848d824 */ /* 0x100fe400078e0af6 */
[----:B------:R-:W-:Y:S01]  /*4d20*/  @!P6 IMAD.IADD R73, R73, 0x1, -R246 ;  /* 0x000000014949e824 */ /* 0x000fe200078e0af6 */
[C---:B------:R-:W-:Y:S01]  /*4d30*/  ISETP.GT.U32.AND P6, PT, R246.reuse, R75, PT ;  /* 0x0000004bf600720c */ /* 0x040fe20003fc4070 */
[----:B------:R-:W-:Y:S01]  /*4d40*/  @!P4 IMAD.MOV R70, RZ, RZ, -R70 ;  /* 0x000000ffff46c224 */ /* 0x000fe200078e0a46 */
[----:B------:R-:W-:Y:S01]  /*4d50*/  ISETP.GT.U32.AND P4, PT, R246, R74, PT ;  /* 0x0000004af600720c */ /* 0x000fe20003f84070 */
[----:B------:R-:W-:Y:S01]  /*4d60*/  IMAD.HI.U32 R3, R238, R77, RZ ;  /* 0x0000004dee037227 */ /* 0x000fe200078e00ff */
[C---:B------:R-:W-:Y:S02]  /*4d70*/  ISETP.GT.U32.AND P0, PT, R246.reuse, R73, PT ;  /* 0x00000049f600720c */ /* 0x040fe40003f04070 */
[C---:B------:R-:W-:Y:S01]  /*4d80*/  ISETP.GT.U32.AND P5, PT, R246.reuse, R72, PT ;  /* 0x00000048f600720c */ /* 0x040fe20003fa4070 */
[----:B------:R-:W-:-:S02]  /*4d90*/  IMAD R76, R246, R76, R79 ;  /* 0x0000004cf64c7224 */ /* 0x000fc400078e024f */
[----:B------:R-:W-:Y:S02]  /*4da0*/  IMAD.MOV R3, RZ, RZ, -R3 ;  /* 0x000000ffff037224 */ /* 0x000fe400078e0a03 */
[----:B------:R-:W-:Y:S02]  /*4db0*/  IMAD.HI.U32 R79, R238, R85, RZ ;  /* 0x00000055ee4f7227 */ /* 0x000fe400078e00ff */
[-C--:B------:R-:W-:Y:S02]  /*4dc0*/  @!P6 IADD3 R75, R75, -R246.reuse, RZ ;  /* 0x800000f64b4be210 */ /* 0x080fe40007ffe0ff */
[----:B------:R-:W-:Y:S01]  /*4dd0*/  IMAD R77, R246, R3, R77 ;  /* 0x00000003f64d7224 */ /* 0x000fe200078e024d */
[----:B------:R-:W-:Y:S01]  /*4de0*/  @!P4 IADD3 R74, R74, -R246, RZ ;  /* 0x800000f64a4ac210 */ /* 0x000fe20007ffe0ff */
[--C-:B------:R-:W-:Y:S01]  /*4df0*/  @!P0 IMAD.IADD R73, R73, 0x1, -R246.reuse ;  /* 0x0000000149498824 */ /* 0x100fe200078e0af6 */
[----:B------:R-:W-:Y:S01]  /*4e00*/  ISETP.GT.U32.AND P6, PT, R246, R75, PT ;  /* 0x0000004bf600720c */ /* 0x000fe20003fc4070 */
[--C-:B------:R-:W-:Y:S01]  /*4e10*/  @!P5 IMAD.IADD R72, R72, 0x1, -R246.reuse ;  /* 0x000000014848d824 */ /* 0x100fe200078e0af6 */
[----:B------:R-:W-:Y:S01]  /*4e20*/  ISETP.GT.U32.AND P0, PT, R246, R76, PT ;  /* 0x0000004cf600720c */ /* 0x000fe20003f04070 */
[----:B------:R-:W-:Y:S01]  /*4e30*/  @!P1 IMAD.MOV R73, RZ, RZ, -R73 ;  /* 0x000000ffff499224 */ /* 0x000fe200078e0a49 */
[----:B------:R-:W-:Y:S01]  /*4e40*/  ISETP.GE.AND P5, PT, R81, RZ, PT ;  /* 0x000000ff5100720c */ /* 0x000fe20003fa6270 */
[----:B------:R-:W-:Y:S01]  /*4e50*/  VIADD R146, R252, 0x92 ;  /* 0x00000092fc927836 */ /* 0x000fe20000000000 */
[----:B------:R-:W-:Y:S01]  /*4e60*/  ISETP.GT.U32.AND P4, PT, R246, R74, PT ;  /* 0x0000004af600720c */ /* 0x000fe20003f84070 */
[C---:B------:R-:W-:Y:S01]  /*4e70*/  VIADD R149, R252.reuse, 0x94 ;  /* 0x00000094fc957836 */ /* 0x040fe20000000000 */
[----:B------:R-:W-:Y:S01]  /*4e80*/  IABS R81, R86 ;  /* 0x0000005600517213 */ /* 0x000fe20000000000 */
[----:B------:R-:W-:Y:S01]  /*4e90*/  VIADD R151, R252, 0x96 ;  /* 0x00000096fc977836 */ /* 0x000fe20000000000 */
[----:B------:R-:W-:Y:S01]  /*4ea0*/  @!P3 IADD3 R72, -R72, RZ, RZ ;  /* 0x000000ff4848b210 */ /* 0x000fe20007ffe1ff */
[----:B------:R-:W-:Y:S01]  /*4eb0*/  VIADD R154, R252, 0x9d ;  /* 0x0000009dfc9a7836 */ /* 0x000fe20000000000 */
[----:B------:R-:W-:Y:S01]  /*4ec0*/  IABS R143, R146 ;  /* 0x00000092008f7213 */ /* 0x000fe20000000000 */
[--C-:B------:R-:W-:Y:S01]  /*4ed0*/  @!P6 IMAD.IADD R75, R75, 0x1, -R246.reuse ;  /* 0x000000014b4be824 */ /* 0x100fe200078e0af6 */
[----:B------:R-:W-:Y:S01]  /*4ee0*/  ISETP.GT.U32.AND P6, PT, R246, R77, PT ;  /* 0x0000004df600720c */ /* 0x000fe20003fc4070 */
[----:B------:R-:W-:Y:S01]  /*4ef0*/  @!P0 IMAD.IADD R76, R76, 0x1, -R246 ;  /* 0x000000014c4c8824 */ /* 0x000fe200078e0af6 */
[----:B------:R-:W-:Y:S01]  /*4f00*/  ISETP.GE.AND P0, PT, R84, RZ, PT ;  /* 0x000000ff5400720c */ /* 0x000fe20003f06270 */
[----:B------:R-:W-:Y:S01]  /*4f10*/  IMAD.HI.U32 R3, R238, R81, RZ ;  /* 0x00000051ee037227 */ /* 0x000fe200078e00ff */
[----:B------:R-:W-:-:S02]  /*4f20*/  IADD3 R84, R252, 0x5b, RZ ;  /* 0x0000005bfc547810 */ /* 0x000fc40007ffe0ff */
[----:B------:R-:W-:Y:S01]  /*4f30*/  @!P4 IADD3 R74, R74, -R246, RZ ;  /* 0x800000f64a4ac210 */ /* 0x000fe20007ffe0ff */
[----:B------:R-:W-:Y:S01]  /*4f40*/  IMAD.MOV R3, RZ, RZ, -R3 ;  /* 0x000000ffff037224 */ /* 0x000fe200078e0a03 */
[----:B------:R-:W-:Y:S01]  /*4f50*/  ISETP.GE.AND P4, PT, R82, RZ, PT ;  /* 0x000000ff5200720c */ /* 0x000fe20003f86270 */
[----:B------:R-:W-:Y:S01]  /*4f60*/  IMAD.MOV R82, RZ, RZ, -R79 ;  /* 0x000000ffff527224 */ /* 0x000fe200078e0a4f */
[----:B------:R-:W-:Y:S01]  /*4f70*/  @!P5 IADD3 R75, -R75, RZ, RZ ;  /* 0x000000ff4b4bd210 */ /* 0x000fe20007ffe1ff */
[C---:B------:R-:W-:Y:S01]  /*4f80*/  IMAD R78, R246.reuse, R3, R81 ;  /* 0x00000003f64e7224 */ /* 0x040fe200078e0251 */
[----:B------:R-:W-:Y:S01]  /*4f90*/  IABS R81, R84 ;  /* 0x0000005400517213 */ /* 0x000fe20000000000 */
[----:B------:R-:W-:Y:S01]  /*4fa0*/  @!P6 IMAD.IADD R77, R77, 0x1, -R246 ;  /* 0x000000014d4de824 */ /* 0x000fe200078e0af6 */
[C---:B------:R-:W-:Y:S01]  /*4fb0*/  ISETP.GT.U32.AND P6, PT, R246.reuse, R76, PT ;  /* 0x0000004cf600720c */ /* 0x040fe20003fc4070 */
[C---:B------:R-:W-:Y:S01]  /*4fc0*/  IMAD R79, R246.reuse, R80, R83 ;  /* 0x00000050f64f7224 */ /* 0x040fe200078e0253 */
[C---:B------:R-:W-:Y:S01]  /*4fd0*/  ISETP.GT.U32.AND P3, PT, R246.reuse, R78, PT ;  /* 0x0000004ef600720c */ /* 0x040fe20003f64070 */
[C---:B------:R-:W-:Y:S01]  /*4fe0*/  IMAD R80, R246.reuse, R82, R85 ;  /* 0x00000052f6507224 */ /* 0x040fe200078e0255 */
[C---:B------:R-:W-:Y:S01]  /*4ff0*/  ISETP.GT.U32.AND P1, PT, R246.reuse, R77, PT ;  /* 0x0000004df600720c */ /* 0x040fe20003f24070 */
[----:B------:R-:W-:Y:S01]  /*5000*/  @!P2 IMAD.MOV R74, RZ, RZ, -R74 ;  /* 0x000000ffff4aa224 */ /* 0x000fe200078e0a4a */
[----:B------:R-:W-:Y:S01]  /*5010*/  ISETP.GT.U32.AND P2, PT, R246, R79, PT ;  /* 0x0000004ff600720c */ /* 0x000fe20003f44070 */
[----:B------:R-:W-:Y:S01]  /*5020*/  IMAD.HI.U32 R3, R238, R81, RZ ;  /* 0x00000051ee037227 */ /* 0x000fe200078e00ff */
[----:B------:R-:W-:-:S02]  /*5030*/  IABS R83, R89 ;  /* 0x0000005900537213 */ /* 0x000fc40000000000 */
[----:B------:R-:W-:Y:S01]  /*5040*/  ISETP.GE.AND P5, PT, R86, RZ, PT ;  /* 0x000000ff5600720c */ /* 0x000fe20003fa6270 */
[----:B------:R-:W-:Y:S01]  /*5050*/  IMAD.MOV R82, RZ, RZ, -R3 ;  /* 0x000000ffff527224 */ /* 0x000fe200078e0a03 */
[----:B------:R-:W-:Y:S01]  /*5060*/  IADD3 R86, R252, 0x5d, RZ ;  /* 0x0000005dfc567810 */ /* 0x000fe20007ffe0ff */
[--C-:B------:R-:W-:Y:S01]  /*5070*/  @!P6 IMAD.IADD R76, R76, 0x1, -R246.reuse ;  /* 0x000000014c4ce824 */ /* 0x100fe200078e0af6 */
[----:B------:R-:W-:Y:S01]  /*5080*/  ISETP.GT.U32.AND P6, PT, R246, R80, PT ;  /* 0x00000050f600720c */ /* 0x000fe20003fc4070 */
[--C-:B------:R-:W-:Y:S01]  /*5090*/  @!P3 IMAD.IADD R78, R78, 0x1, -R246.reuse ;  /* 0x000000014e4eb824 */ /* 0x100fe200078e0af6 */
[----:B------:R-:W-:Y:S01]  /*50a0*/  ISETP.GE.AND P3, PT, R88, RZ, PT ;  /* 0x000000ff5800720c */ /* 0x000fe20003f66270 */
[C---:B------:R-:W-:Y:S01]  /*50b0*/  IMAD R81, R246.reuse, R82, R81 ;  /* 0x00000052f6517224 */ /* 0x040fe200078e0251 */
[----:B------:R-:W-:Y:S01]  /*50c0*/  @!P1 IADD3 R77, R77, -R246, RZ ;  /* 0x800000f64d4d9210 */ /* 0x000fe20007ffe0ff */
[----:B------:R-:W-:Y:S01]  /*50d0*/  @!P2 IMAD.IADD R79, R79, 0x1, -R246 ;  /* 0x000000014f4fa824 */ /* 0x000fe200078e0af6 */
[----:B------:R-:W-:Y:S01]  /*50e0*/  ISETP.GT.U32.AND P2, PT, R246, R78, PT ;  /* 0x0000004ef600720c */ /* 0x000fe20003f44070 */
[----:B------:R-:W-:Y:S01]  /*50f0*/  IMAD.HI.U32 R3, R238, R83, RZ ;  /* 0x00000053ee037227 */ /* 0x000fe200078e00ff */
[----:B------:R-:W-:-:S02]  /*5100*/  IABS R85, R86 ;  /* 0x0000005600557213 */ /* 0x000fc40000000000 */
[----:B------:R-:W-:Y:S01]  /*5110*/  ISETP.GE.AND P1, PT, R87, RZ, PT ;  /* 0x000000ff5700720c */ /* 0x000fe20003f26270 */
[----:B------:R-:W-:Y:S01]  /*5120*/  @!P0 IMAD.MOV R77, RZ, RZ, -R77 ;  /* 0x000000ffff4d8224 */ /* 0x000fe200078e0a4d */
[----:B------:R-:W-:Y:S01]  /*5130*/  ISETP.GT.U32.AND P0, PT, R246, R81, PT ;  /* 0x00000051f600720c */ /* 0x000fe20003f04070 */
[----:B------:R-:W-:Y:S01]  /*5140*/  @!P6 IMAD.IADD R80, R80, 0x1, -R246 ;  /* 0x000000015050e824 */ /* 0x000fe200078e0af6 */
[----:B------:R-:W-:Y:S01]  /*5150*/  ISETP.GT.U32.AND P6, PT, R246, R79, PT ;  /* 0x0000004ff600720c */ /* 0x000fe20003fc4070 */
[----:B------:R-:W-:Y:S01]  /*5160*/  @!P4 IMAD.MOV R76, RZ, RZ, -R76 ;  /* 0x000000ffff4cc224 */ /* 0x000fe200078e0a4c */
[----:B------:R-:W-:Y:S01]  /*5170*/  IADD3 R3, -R3, RZ, RZ ;  /* 0x000000ff03037210 */ /* 0x000fe20007ffe1ff */
[----:B------:R-:W-:Y:S01]  /*5180*/  VIADD R88, R252, 0x5e ;  /* 0x0000005efc587836 */ /* 0x000fe20000000000 */
[----:B------:R-:W-:Y:S01]  /*5190*/  ISETP.GT.U32.AND P4, PT, R246, R80, PT ;  /* 0x00000050f600720c */ /* 0x000fe20003f84070 */
[----:B------:R-:W-:Y:S01]  /*51a0*/  VIADD R156, R252, 0x9e ;  /* 0x0000009efc9c7836 */ /* 0x000fe20000000000 */
[----:B------:R-:W-:Y:S01]  /*51b0*/  @!P2 IADD3 R78, R78, -R246, RZ ;  /* 0x800000f64e4ea210 */ /* 0x000fe20007ffe0ff */
[----:B------:R-:W-:Y:S01]  /*51c0*/  IMAD R82, R246, R3, R83 ;  /* 0x00000003f6527224 */ /* 0x000fe200078e0253 */
[----:B------:R-:W-:Y:S01]  /*51d0*/  IABS R87, R88 ;  /* 0x0000005800577213 */ /* 0x000fe20000000000 */
[----:B------:R-:W-:Y:S01]  /*51e0*/  IMAD.HI.U32 R3, R238, R85, RZ ;  /* 0x00000055ee037227 */ /* 0x000fe200078e00ff */
[----:B------:R-:W-:-:S02]  /*51f0*/  ISETP.GE.AND P2, PT, R84, RZ, PT ;  /* 0x000000ff5400720c */ /* 0x000fc40003f46270 */
[----:B------:R-:W-:Y:S01]  /*5200*/  IABS R147, R149 ;  /* 0x0000009500937213 */ /* 0x000fe20000000000 */
[----:B------:R-:W-:Y:S01]  /*5210*/  @!P0 IMAD.IADD R81, R81, 0x1, -R246 ;  /* 0x0000000151518824 */ /* 0x000fe200078e0af6 */
[----:B------:R-:W-:Y:S01]  /*5220*/  ISETP.GE.AND P0, PT, R86, RZ, PT ;  /* 0x000000ff5600720c */ /* 0x000fe20003f06270 */
[----:B------:R-:W-:Y:S01]  /*5230*/  IMAD.HI.U32 R83, R238, R87, RZ ;  /* 0x00000057ee537227 */ /* 0x000fe200078e00ff */
[----:B------:R-:W-:-:S03]  /*5240*/  IABS R153, R156 ;  /* 0x0000009c00997213 */ /* 0x000fc60000000000 */
[----:B------:R-:W-:Y:S01]  /*5250*/  @!P4 IMAD.IADD R80, R80, 0x1, -R246 ;  /* 0x000000015050c824 */ /* 0x000fe200078e0af6 */
[----:B------:R-:W-:Y:S01]  /*5260*/  ISETP.GE.AND P4, PT, R89, RZ, PT ;  /* 0x000000ff5900720c */ /* 0x000fe20003f86270 */
[----:B------:R-:W-:Y:S01]  /*5270*/  @!P5 IMAD.MOV R78, RZ, RZ, -R78 ;  /* 0x000000ffff4ed224 */ /* 0x000fe200078e0a4e */
[C---:B------:R-:W-:Y:S01]  /*5280*/  ISETP.GT.U32.AND P5, PT, R246.reuse, R81, PT ;  /* 0x00000051f600720c */ /* 0x040fe20003fa4070 */
[----:B------:R-:W-:Y:S01]  /*5290*/  @!P6 IMAD.IADD R79, R79, 0x1, -R246 ;  /* 0x000000014f4fe824 */ /* 0x000fe200078e0af6 */
[C---:B------:R-:W-:Y:S01]  /*52a0*/  ISETP.GT.U32.AND P6, PT, R246.reuse, R82, PT ;  /* 0x00000052f600720c */ /* 0x040fe20003fc4070 */
[----:B------:R-:W-:Y:S01]  /*52b0*/  IMAD.MOV R3, RZ, RZ, -R3 ;  /* 0x000000ffff037224 */ /* 0x000fe200078e0a03 */
[----:B------:R-:W-:Y:S01]  /*52c0*/  IABS R89, R90 ;  /* 0x0000005a00597213 */ /* 0x000fe20000000000 */
[----:B------:R-:W-:Y:S01]  /*52d0*/  @!P3 IMAD.MOV R80, RZ, RZ, -R80 ;  /* 0x000000ffff50b224 */ /* 0x000fe200078e0a50 */
[----:B------:R-:W-:Y:S01]  /*52e0*/  IADD3 R84, -R83, RZ, RZ ;  /* 0x000000ff53547210 */ /* 0x000fe20007ffe1ff */
[----:B------:R-:W-:Y:S01]  /*52f0*/  IMAD R83, R246, R3, R85 ;  /* 0x00000003f6537224 */ /* 0x000fe200078e0255 */
[----:B------:R-:W-:Y:S01]  /*5300*/  @!P1 IADD3 R79, -R79, RZ, RZ ;  /* 0x000000ff4f4f9210 */ /* 0x000fe20007ffe1ff */
[----:B------:R-:W-:Y:S01]  /*5310*/  IMAD.HI.U32 R3, R238, R89, RZ ;  /* 0x00000059ee037227 */ /* 0x000fe200078e00ff */
[----:B------:R-:W-:-:S02]  /*5320*/  ISETP.GE.AND P3, PT, R88, RZ, PT ;  /* 0x000000ff5800720c */ /* 0x000fc40003f66270 */
[----:B------:R-:W-:Y:S01]  /*5330*/  ISETP.GT.U32.AND P1, PT, R246, R83, PT ;  /* 0x00000053f600720c */ /* 0x000fe20003f24070 */
[----:B------:R-:W-:Y:S01]  /*5340*/  IMAD.MOV R3, RZ, RZ, -R3 ;  /* 0x000000ffff037224 */ /* 0x000fe200078e0a03 */
[----:B------:R-:W-:Y:S01]  /*5350*/  @!P5 IADD3 R81, R81, -R246, RZ ;  /* 0x800000f65151d210 */ /* 0x000fe20007ffe0ff */
[--C-:B------:R-:W-:Y:S01]  /*5360*/  @!P6 IMAD.IADD R82, R82, 0x1, -R246.reuse ;  /* 0x000000015252e824 */ /* 0x100fe200078e0af6 */
[----:B------:R-:W-:Y:S01]  /*5370*/  IADD3 R88, R252, 0x61, RZ ;  /* 0x00000061fc587810 */ /* 0x000fe20007ffe0ff */
[C---:B------:R-:W-:Y:S02]  /*5380*/  IMAD R85, R246.reuse, R3, R89 ;  /* 0x00000003f6557224 */ /* 0x040fe400078e0259 */
[----:B------:R-:W-:Y:S01]  /*5390*/  @!P2 IMAD.MOV R81, RZ, RZ, -R81 ;  /* 0x000000ffff51a224 */ /* 0x000fe200078e0a51 */
[C---:B------:R-:W-:Y:S01]  /*53a0*/  ISETP.GT.U32.AND P6, PT, R246.reuse, R82, PT ;  /* 0x00000052f600720c */ /* 0x040fe20003fc4070 */
[C---:B------:R-:W-:Y:S01]  /*53b0*/  IMAD R84, R246.reuse, R84, R87 ;  /* 0x00000054f6547224 */ /* 0x040fe200078e0257 */
[----:B------:R-:W-:Y:S01]  /*53c0*/  ISETP.GT.U32.AND P2, PT, R246, R85, PT ;  /* 0x00000055f600720c */ /* 0x000fe20003f44070 */
[----:B------:R-:W-:Y:S01]  /*53d0*/  VIADD R86, R252, 0x60 ;  /* 0x00000060fc567836 */ /* 0x000fe20000000000 */
[----:B------:R-:W-:Y:S01]  /*53e0*/  IABS R91, R88 ;  /* 0x00000058005b7213 */ /* 0x000fe20000000000 */
[----:B------:R-:W-:Y:S01]  /*53f0*/  @!P1 IMAD.IADD R83, R83, 0x1, -R246 ;  /* 0x0000000153539824 */ /* 0x000fe200078e0af6 */
[----:B------:R-:W-:Y:S01]  /*5400*/  ISETP.GT.U32.AND P5, PT, R246, R84, PT ;  /* 0x00000054f600720c */ /* 0x000fe20003fa4070 */
[----:B------:R-:W-:Y:S01]  /*5410*/  IMAD.HI.U32 R87, R238, R93, RZ ;  /* 0x0000005dee577227 */ /* 0x000fe200078e00ff */
[----:B------:R-:W-:-:S02]  /*5420*/  IABS R89, R86 ;  /* 0x0000005600597213 */ /* 0x000fc40000000000 */
[----:B------:R-:W-:Y:S01]  /*5430*/  ISETP.GT.U32.AND P1, PT, R246, R83, PT ;  /* 0x00000053f600720c */ /* 0x000fe20003f24070 */
[----:B------:R-:W-:Y:S02]  /*5440*/  VIADD R157, R252, 0x9f ;  /* 0x0000009ffc9d7836 */ /* 0x000fe40000000000 */
[--C-:B------:R-:W-:Y:S01]  /*5450*/  @!P6 IMAD.IADD R82, R82, 0x1, -R246.reuse ;  /* 0x000000015252e824 */ /* 0x100fe200078e0af6 */
[----:B------:R-:W-:Y:S01]  /*5460*/  ISETP.GE.AND P6, PT, R90, RZ, PT ;  /* 0x000000ff5a00720c */ /* 0x000fe20003fc6270 */
[----:B------:R-:W-:Y:S01]  /*5470*/  @!P2 IMAD.IADD R85, R85, 0x1, -R246 ;  /* 0x000000015555a824 */ /* 0x000fe200078e0af6 */
[----:B------:R-:W-:Y:S01]  /*5480*/  IADD3 R90, -R87, RZ, RZ ;  /* 0x000000ff575a7210 */ /* 0x000fe20007ffe1ff */
[----:B------:R-:W-:Y:S01]  /*5490*/  @!P4 IMAD.MOV R82, RZ, RZ, -R82 ;  /* 0x000000ffff52c224 */ /* 0x000fe200078e0a52 */
[----:B------:R-:W-:Y:S01]  /*54a0*/  ISETP.GE.AND P4, PT, R86, RZ, PT ;  /* 0x000000ff5600720c */ /* 0x000fe20003f86270 */
[----:B------:R-:W-:Y:S01]  /*54b0*/  IMAD.HI.U32 R86, R238, R91, RZ ;  /* 0x0000005bee567227 */ /* 0x000fe200078e00ff */
[----:B------:R-:W-:-:S02]  /*54c0*/  ISETP.GT.U32.AND P2, PT, R246, R85, PT ;  /* 0x00000055f600720c */ /* 0x000fc40003f44070 */
[-C--:B------:R-:W-:Y:S01]  /*54d0*/  @!P5 IADD3 R84, R84, -R246.reuse, RZ ;  /* 0x800000f65454d210 */ /* 0x080fe20007ffe0ff */
[----:B------:R-:W-:Y:S01]  /*54e0*/  IMAD.HI.U32 R3, R238, R89, RZ ;  /* 0x00000059ee037227 */ /* 0x000fe200078e00ff */
[----:B------:R-:W-:Y:S02]  /*54f0*/  @!P1 IADD3 R83, R83, -R246, RZ ;  /* 0x800000f653539210 */ /* 0x000fe40007ffe0ff */
[----:B------:R-:W-:Y:S01]  /*5500*/  ISETP.GE.AND P1, PT, R88, RZ, PT ;  /* 0x000000ff5800720c */ /* 0x000fe20003f26270 */
[----:B------:R-:W-:Y:S01]  /*5510*/  IMAD.MOV R88, RZ, RZ, -R86 ;  /* 0x000000ffff587224 */ /* 0x000fe200078e0a56 */
[C---:B------:R-:W-:Y:S01]  /*5520*/  ISETP.GT.U32.AND P5, PT, R246.reuse, R84, PT ;  /* 0x00000054f600720c */ /* 0x040fe20003fa4070 */
[----:B------:R-:W-:Y:S01]  /*5530*/  IMAD.MOV R3, RZ, RZ, -R3 ;  /* 0x000000ffff037224 */ /* 0x000fe200078e0a03 */
[----:B------:R-:W-:Y:S01]  /*5540*/  IABS R155, R157 ;  /* 0x0000009d009b7213 */ /* 0x000fe20000000000 */
[C---:B------:R-:W-:Y:S02]  /*5550*/  IMAD R87, R246.reuse, R88, R91 ;  /* 0x00000058f6577224 */ /* 0x040fe400078e025b */
[----:B------:R-:W-:Y:S01]  /*5560*/  @!P2 IADD3 R85, R85, -R246, RZ ;  /* 0x800000f65555a210 */ /* 0x000fe20007ffe0ff */
[----:B------:R-:W-:Y:S01]  /*5570*/  IMAD R86, R246, R3, R89 ;  /* 0x00000003f6567224 */ /* 0x000fe200078e0259 */
[----:B------:R-:W-:Y:S01]  /*5580*/  IADD3 R3, R252, 0x63, RZ ;  /* 0x00000063fc037810 */ /* 0x000fe20007ffe0ff */
[----:B------:R-:W-:Y:S01]  /*5590*/  @!P0 IMAD.MOV R83, RZ, RZ, -R83 ;  /* 0x000000ffff538224 */ /* 0x000fe200078e0a53 */
[C---:B------:R-:W-:Y:S01]  /*55a0*/  ISETP.GT.U32.AND P2, PT, R246.reuse, R87, PT ;  /* 0x00000057f600720c */ /* 0x040fe20003f44070 */
[C---:B------:R-:W-:Y:S01]  /*55b0*/  IMAD R88, R246.reuse, R90, R93 ;  /* 0x0000005af6587224 */ /* 0x040fe200078e025d */
[----:B------:R-:W-:Y:S01]  /*55c0*/  ISETP.GT.U32.AND P0, PT, R246, R86, PT ;  /* 0x00000056f600720c */ /* 0x000fe20003f04070 */
[----:B------:R-:W-:Y:S01]  /*55d0*/  @!P6 IMAD.MOV R85, RZ, RZ, -R85 ;  /* 0x000000ffff55e224 */ /* 0x000fe200078e0a55 */
[----:B------:R-:W-:Y:S01]  /*55e0*/  IABS R93, R3 ;  /* 0x00000003005d7213 */ /* 0x000fe20000000000 */
[----:B------:R-:W-:Y:S01]  /*55f0*/  @!P5 IMAD.IADD R84, R84, 0x1, -R246 ;  /* 0x000000015454d824 */ /* 0x000fe200078e0af6 */
[----:B------:R-:W-:Y:S01]  /*5600*/  ISETP.GT.U32.AND P6, PT, R246, R88, PT ;  /* 0x00000058f600720c */ /* 0x000fe20003fc4070 */
[----:B------:R-:W-:Y:S01]  /*5610*/  IMAD.HI.U32 R89, R238, R95, RZ ;  /* 0x0000005fee597227 */ /* 0x000fe200078e00ff */
[----:B------:R-:W-:-:S03]  /*5620*/  ISETP.GE.AND P5, PT, R92, RZ, PT ;  /* 0x000000ff5c00720c */ /* 0x000fc60003fa6270 */
[----:B------:R-:W-:Y:S01]  /*5630*/  @!P3 IMAD.MOV R84, RZ, RZ, -R84 ;  /* 0x000000ffff54b224 */ /* 0x000fe200078e0a54 */
[----:B------:R-:W-:Y:S01]  /*5640*/  ISETP.GE.AND P3, PT, R3, RZ, PT ;  /* 0x000000ff0300720c */ /* 0x000fe20003f66270 */
[----:B------:R-:W-:Y:S02]  /*5650*/  @!P2 IMAD.IADD R87, R87, 0x1, -R246 ;  /* 0x000000015757a824 */ /* 0x000fe400078e0af6 */
[----:B------:R-:W-:-:S03]  /*5660*/  IMAD.HI.U32 R3, R238, R93, RZ ;  /* 0x0000005dee037227 */ /* 0x000fc600078e00ff */
[----:B------:R-:W-:Y:S01]  /*5670*/  ISETP.GT.U32.AND P2, PT, R246, R87, PT ;  /* 0x00000057f600720c */ /* 0x000fe20003f44070 */
[----:B------:R-:W-:Y:S01]  /*5680*/  @!P0 IMAD.IADD R86, R86, 0x1, -R246 ;  /* 0x0000000156568824 */ /* 0x000fe200078e0af6 */
[----:B------:R-:W-:Y:S01]  /*5690*/  IADD3 R3, -R3, RZ, RZ ;  /* 0x000000ff03037210 */ /* 0x000fe20007ffe1ff */
[----:B------:R-:W-:-:S03]  /*56a0*/  IMAD.HI.U32 R90, R238, R97, RZ ;  /* 0x00000061ee5a7227 */ /* 0x000fc600078e00ff */
[C---:B------:R-:W-:Y:S01]  /*56b0*/  ISETP.GT.U32.AND P0, PT, R246.reuse, R86, PT ;  /* 0x00000056f600720c */ /* 0x040fe20003f04070 */
[----:B------:R-:W-:Y:S02]  /*56c0*/  IMAD.MOV R92, RZ, RZ, -R89 ;  /* 0x000000ffff5c7224 */ /* 0x000fe400078e0a59 */
[C---:B------:R-:W-:Y:S02]  /*56d0*/  IMAD R89, R246.reuse, R3, R93 ;  /* 0x00000003f6597224 */ /* 0x040fe400078e025d */
[----:B------:R-:W-:Y:S02]  /*56e0*/  IMAD.MOV R94, RZ, RZ, -R90 ;  /* 0x000000ffff5e7224 */ /* 0x000fe400078e0a5a */
[C---:B------:R-:W-:Y:S02]  /*56f0*/  IMAD R90, R246.reuse, R92, R95 ;  /* 0x0000005cf65a7224 */ /* 0x040fe400078e025f */
[--C-:B------:R-:W-:Y:S01]  /*5700*/  @!P2 IMAD.IADD R87, R87, 0x1, -R246.reuse ;  /* 0x000000015757a824 */ /* 0x100fe200078e0af6 */
[----:B------:R-:W-:Y:S01]  /*5710*/  ISETP.GT.U32.AND P2, PT, R246, R89, PT ;  /* 0x00000059f600720c */ /* 0x000fe20003f44070 */
[--C-:B------:R-:W-:Y:S01]  /*5720*/  @!P6 IMAD.IADD R88, R88, 0x1, -R246.reuse ;  /* 0x000000015858e824 */ /* 0x100fe200078e0af6 */
[----:B------:R-:W-:Y:S01]  /*5730*/  ISETP.GT.U32.AND P6, PT, R246, R90, PT ;  /* 0x0000005af600720c */ /* 0x000fe20003fc4070 */
[----:B------:R-:W-:Y:S01]  /*5740*/  @!P0 IMAD.IADD R86, R86, 0x1, -R246 ;  /* 0x0000000156568824 */ /* 0x000fe200078e0af6 */
[----:B------:R-:W-:Y:S01]  /*5750*/  ISETP.GE.AND P0, PT, R98, RZ, PT ;  /* 0x000000ff6200720c */ /* 0x000fe20003f06270 */
[----:B------:R-:W-:Y:S01]  /*5760*/  IMAD.HI.U32 R91, R238, R99, RZ ;  /* 0x00000063ee5b7227 */ /* 0x000fe200078e00ff */
[----:B------:R-:W-:-:S03]  /*5770*/  IADD3 R98, R252, 0x67, RZ ;  /* 0x00000067fc627810 */ /* 0x000fc60007ffe0ff */
[----:B------:R-:W-:Y:S01]  /*5780*/  @!P4 IMAD.MOV R86, RZ, RZ, -R86 ;  /* 0x000000ffff56c224 */ /* 0x000fe200078e0a56 */
[----:B------:R-:W-:Y:S01]  /*5790*/  IABS R95, R98 ;  /* 0x00000062005f7213 */ /* 0x000fe20000000000 */
[----:B------:R-:W-:Y:S01]  /*57a0*/  @!P1 IMAD.MOV R87, RZ, RZ, -R87 ;  /* 0x000000ffff579224 */ /* 0x000fe200078e0a57 */
[----:B------:R-:W-:Y:S01]  /*57b0*/  IADD3 R96, -R91, RZ, RZ ;  /* 0x000000ff5b607210 */ /* 0x000fe20007ffe1ff */
[----:B------:R-:W-:Y:S01]  /*57c0*/  IMAD R91, R246, R94, R97 ;  /* 0x0000005ef65b7224 */ /* 0x000fe200078e0261 */
[----:B------:R-:W-:Y:S01]  /*57d0*/  @!P2 IADD3 R89, R89, -R246, RZ ;  /* 0x800000f65959a210 */ /* 0x000fe20007ffe0ff */
[----:B------:R-:W-:Y:S01]  /*57e0*/  @!P6 IMAD.IADD R90, R90, 0x1, -R246 ;  /* 0x000000015a5ae824 */ /* 0x000fe200078e0af6 */
[----:B------:R-:W-:Y:S01]  /*57f0*/  ISETP.GT.U32.AND P2, PT, R246, R88, PT ;  /* 0x00000058f600720c */ /* 0x000fe20003f44070 */
[----:B------:R-:W-:Y:S01]  /*5800*/  IMAD.HI.U32 R3, R238, R95, RZ ;  /* 0x0000005fee037227 */ /* 0x000fe200078e00ff */
[----:B------:R-:W-:Y:S02]  /*5810*/  IABS R97, R103 ;  /* 0x0000006700617213 */ /* 0x000fe40000000000 */
[C---:B------:R-:W-:Y:S01]  /*5820*/  ISETP.GT.U32.AND P4, PT, R246.reuse, R89, PT ;  /* 0x00000059f600720c */ /* 0x040fe20003f84070 */
[C---:B------:R-:W-:Y:S01]  /*5830*/  IMAD R92, R246.reuse, R96, R99 ;  /* 0x00000060f65c7224 */ /* 0x040fe200078e0263 */
[----:B------:R-:W-:Y:S01]  /*5840*/  ISETP.GT.U32.AND P6, PT, R246, R90, PT ;  /* 0x0000005af600720c */ /* 0x000fe20003fc4070 */
[----:B------:R-:W-:Y:S01]  /*5850*/  IMAD.HI.U32 R93, R238, R97, RZ ;  /* 0x00000061ee5d7227 */ /* 0x000fe200078e00ff */
[----:B------:R-:W-:-:S02]  /*5860*/  IADD3 R3, -R3, RZ, RZ ;  /* 0x000000ff03037210 */ /* 0x000fc40007ffe1ff */
[C---:B------:R-:W-:Y:S01]  /*5870*/  ISETP.GT.U32.AND P1, PT, R246.reuse, R91, PT ;  /* 0x0000005bf600720c */ /* 0x040fe20003f24070 */
[----:B------:R-:W-:Y:S01]  /*5880*/  IMAD.MOV R94, RZ, RZ, -R93 ;  /* 0x000000ffff5e7224 */ /* 0x000fe200078e0a5d */
[----:B------:R-:W-:Y:S01]  /*5890*/  IABS R99, R104 ;  /* 0x0000006800637213 */ /* 0x000fe20000000000 */
[----:B------:R-:W-:Y:S01]  /*58a0*/  IMAD R93, R246, R3, R95 ;  /* 0x00000003f65d7224 */ /* 0x000fe200078e025f */
[----:B------:R-:W-:Y:S01]  /*58b0*/  @!P2 IADD3 R88, R88, -R246, RZ ;  /* 0x800000f65858a210 */ /* 0x000fe20007ffe0ff */
[C---:B------:R-:W-:Y:S01]  /*58c0*/  IMAD R94, R246.reuse, R94, R97 ;  /* 0x0000005ef65e7224 */ /* 0x040fe200078e0261 */
[C---:B------:R-:W-:Y:S01]  /*58d0*/  ISETP.GT.U32.AND P2, PT, R246.reuse, R92, PT ;  /* 0x0000005cf600720c */ /* 0x040fe20003f44070 */
[--C-:B------:R-:W-:Y:S01]  /*58e0*/  @!P4 IMAD.IADD R89, R89, 0x1, -R246.reuse ;  /* 0x000000015959c824 */ /* 0x100fe200078e0af6 */
[----:B------:R-:W-:Y:S01]  /*58f0*/  ISETP.GT.U32.AND P4, PT, R246, R93, PT ;  /* 0x0000005df600720c */ /* 0x000fe20003f84070 */
[----:B------:R-:W-:Y:S01]  /*5900*/  @!P6 IMAD.IADD R90, R90, 0x1, -R246 ;  /* 0x000000015a5ae824 */ /* 0x000fe200078e0af6 */
[----:B------:R-:W-:Y:S01]  /*5910*/  ISETP.GT.U32.AND P6, PT, R246, R94, PT ;  /* 0x0000005ef600720c */ /* 0x000fe20003fc4070 */
[----:B------:R-:W-:Y:S01]  /*5920*/  IMAD.HI.U32 R95, R238, R101, RZ ;  /* 0x00000065ee5f7227 */ /* 0x000fe200078e00ff */
[----:B------:R-:W-:-:S03]  /*5930*/  @!P3 IADD3 R89, -R89, RZ, RZ ;  /* 0x000000ff5959b210 */ /* 0x000fc60007ffe1ff */
[----:B------:R-:W-:Y:S01]  /*5940*/  @!P1 IMAD.IADD R91, R91, 0x1, -R246 ;  /* 0x000000015b5b9824 */ /* 0x000fe200078e0af6 */
[----:B------:R-:W-:Y:S01]  /*5950*/  IADD3 R96, -R95, RZ, RZ ;  /* 0x000000ff5f607210 */ /* 0x000fe20007ffe1ff */
[----:B------:R-:W-:Y:S01]  /*5960*/  @!P5 IMAD.MOV R88, RZ, RZ, -R88 ;  /* 0x000000ffff58d224 */ /* 0x000fe200078e0a58 */
[----:B------:R-:W-:Y:S01]  /*5970*/  ISETP.GE.AND P1, PT, R100, RZ, PT ;  /* 0x000000ff6400720c */ /* 0x000fe20003f26270 */
[----:B------:R-:W-:Y:S01]  /*5980*/  IMAD.HI.U32 R3, R238, R99, RZ ;  /* 0x00000063ee037227 */ /* 0x000fe200078e00ff */
[-C--:B------:R-:W-:Y:S02]  /*5990*/  @!P2 IADD3 R92, R92, -R246.reuse, RZ ;  /* 0x800000f65c5ca210 */ /* 0x080fe40007ffe0ff */
[----:B------:R-:W-:Y:S01]  /*59a0*/  @!P4 IADD3 R93, R93, -R246, RZ ;  /* 0x800000f65d5dc210 */ /* 0x000fe20007ffe0ff */
[----:B------:R-:W-:Y:S01]  /*59b0*/  @!P6 IMAD.IADD R94, R94, 0x1, -R246 ;  /* 0x000000015e5ee824 */ /* 0x000fe200078e0af6 */
[C---:B------:R-:W-:Y:S01]  /*59c0*/  ISETP.GT.U32.AND P4, PT, R246.reuse, R91, PT ;  /* 0x0000005bf600720c */ /* 0x040fe20003f84070 */
[----:B------:R-:W-:Y:S01]  /*59d0*/  IMAD.MOV R3, RZ, RZ, -R3 ;  /* 0x000000ffff037224 */ /* 0x000fe200078e0a03 */
[----:B------:R-:W-:Y:S01]  /*59e0*/  ISETP.GT.U32.AND P5, PT, R246, R92, PT ;  /* 0x0000005cf600720c */ /* 0x000fe20003fa4070 */
[----:B------:R-:W-:Y:S01]  /*59f0*/  VIADD R100, R252, 0x6b ;  /* 0x0000006bfc647836 */ /* 0x000fe20000000000 */
[C---:B------:R-:W-:Y:S01]  /*5a00*/  ISETP.GT.U32.AND P6, PT, R246.reuse, R93, PT ;  /* 0x0000005df600720c */ /* 0x040fe20003fc4070 */
[----:B------:R-:W-:Y:S01]  /*5a10*/  IMAD R95, R246, R3, R99 ;  /* 0x00000003f65f7224 */ /* 0x000fe200078e0263 */
[----:B------:R-:W-:Y:S01]  /*5a20*/  ISETP.GE.AND P2, PT, R102, RZ, PT ;  /* 0x000000ff6600720c */ /* 0x000fe20003f46270 */
[----:B------:R-:W-:Y:S01]  /*5a30*/  VIADD R102, R252, 0x6c ;  /* 0x0000006cfc667836 */ /* 0x000fe20000000000 */
[----:B------:R-:W-:Y:S01]  /*5a40*/  IABS R99, R100 ;  /* 0x0000006400637213 */ /* 0x000fe20000000000 */
[C---:B------:R-:W-:Y:S01]  /*5a50*/  IMAD R96, R246.reuse, R96, R101 ;  /* 0x00000060f6607224 */ /* 0x040fe200078e0265 */
[----:B------:R-:W-:Y:S01]  /*5a60*/  ISETP.GT.U32.AND P3, PT, R246, R94, PT ;  /* 0x0000005ef600720c */ /* 0x000fe20003f64070 */
[----:B------:R-:W-:Y:S01]  /*5a70*/  @!P0 IMAD.MOV R90, RZ, RZ, -R90 ;  /* 0x000000ffff5a8224 */ /* 0x000fe200078e0a5a */
[----:B------:R-:W-:Y:S01]  /*5a80*/  IABS R101, R102 ;  /* 0x0000006600657213 */ /* 0x000fe20000000000 */
[----:B------:R-:W-:Y:S01]  /*5a90*/  @!P4 IMAD.IADD R91, R91, 0x1, -R246 ;  /* 0x000000015b5bc824 */ /* 0x000fe200078e0af6 */
[----:B------:R-:W-:Y:S01]  /*5aa0*/  ISETP.GE.AND P4, PT, R98, RZ, PT ;  /* 0x000000ff6200720c */ /* 0x000fe20003f86270 */
[----:B------:R-:W-:Y:S01]  /*5ab0*/  IMAD.HI.U32 R3, R238, R99, RZ ;  /* 0x00000063ee037227 */ /* 0x000fe200078e00ff */
[----:B------:R-:W-:-:S02]  /*5ac0*/  @!P5 IADD3 R92, R92, -R246, RZ ;  /* 0x800000f65c5cd210 */ /* 0x000fc40007ffe0ff */
[----:B------:R-:W-:Y:S01]  /*5ad0*/  ISETP.GT.U32.AND P5, PT, R246, R96, PT ;  /* 0x00000060f600720c */ /* 0x000fe20003fa4070 */
[----:B------:R-:W-:Y:S01]  /*5ae0*/  @!P6 IMAD.IADD R93, R93, 0x1, -R246 ;  /* 0x000000015d5de824 */ /* 0x000fe200078e0af6 */
[----:B------:R-:W-:Y:S01]  /*5af0*/  ISETP.GE.AND P6, PT, R103, RZ, PT ;  /* 0x000000ff6700720c */ /* 0x000fe20003fc6270 */
[----:B------:R-:W-:Y:S01]  /*5b00*/  IMAD.HI.U32 R97, R238, R101, RZ ;  /* 0x00000065ee617227 */ /* 0x000fe200078e00ff */
[----:B------:R-:W-:-:S03]  /*5b10*/  ISETP.GT.U32.AND P0, PT, R246, R95, PT ;  /* 0x0000005ff600720c */ /* 0x000fc60003f04070 */
[----:B------:R-:W-:Y:S02]  /*5b20*/  IMAD.MOV R3, RZ, RZ, -R3 ;  /* 0x000000ffff037224 */ /* 0x000fe400078e0a03 */
[----:B------:R-:W-:Y:S01]  /*5b30*/  IMAD.MOV R98, RZ, RZ, -R97 ;  /* 0x000000ffff627224 */ /* 0x000fe200078e0a61 */
[----:B------:R-:W-:Y:S01]  /*5b40*/  @!P4 IADD3 R93, -R93, RZ, RZ ;  /* 0x000000ff5d5dc210 */ /* 0x000fe20007ffe1ff */
[----:B------:R-:W-:Y:S02]  /*5b50*/  IMAD R97, R246, R3, R99 ;  /* 0x00000003f6617224 */ /* 0x000fe400078e0263 */
[----:B------:R-:W-:Y:S01]  /*5b60*/  @!P3 IMAD.IADD R94, R94, 0x1, -R246 ;  /* 0x000000015e5eb824 */ /* 0x000fe200078e0af6 */
[----:B------:R-:W-:Y:S01]  /*5b70*/  @!P5 IADD3 R96, R96, -R246, RZ ;  /* 0x800000f66060d210 */ /* 0x000fe20007ffe0ff */
[C---:B------:R-:W-:Y:S01]  /*5b80*/  IMAD R98, R246.reuse, R98, R101 ;  /* 0x00000062f6627224 */ /* 0x040fe200078e0265 */
[----:B------:R-:W-:Y:S01]  /*5b90*/  ISETP.GT.U32.AND P4, PT, R246, R97, PT ;  /* 0x00000061f600720c */ /* 0x000fe20003f84070 */
[----:B------:R-:W-:Y:S01]  /*5ba0*/  @!P2 IMAD.MOV R92, RZ, RZ, -R92 ;  /* 0x000000ffff5ca224 */ /* 0x000fe200078e0a5c */
[----:B------:R-:W-:Y:S01]  /*5bb0*/  @!P6 IADD3 R94, -R94, RZ, RZ ;  /* 0x000000ff5e5ee210 */ /* 0x000fe20007ffe1ff */
[----:B------:R-:W-:Y:S01]  /*5bc0*/  @!P1 IMAD.MOV R91, RZ, RZ, -R91 ;  /* 0x000000ffff5b9224 */ /* 0x000fe200078e0a5b */
[----:B------:R-:W-:Y:S01]  /*5bd0*/  ISETP.GT.U32.AND P2, PT, R246, R96, PT ;  /* 0x00000060f600720c */ /* 0x000fe20003f44070 */
[----:B------:R-:W-:Y:S01]  /*5be0*/  VIADD R3, R252, 0x6d ;  /* 0x0000006dfc037836 */ /* 0x000fe20000000000 */
[----:B------:R-:W-:Y:S01]  /*5bf0*/  ISETP.GT.U32.AND P6, PT, R246, R98, PT ;  /* 0x00000062f600720c */ /* 0x000fe20003fc4070 */
[C---:B------:R-:W-:Y:S01]  /*5c00*/  VIADD R99, R252.reuse, 0x6e ;  /* 0x0000006efc637836 */ /* 0x040fe20000000000 */
[-C--:B------:R-:W-:Y:S01]  /*5c10*/  @!P0 IADD3 R95, R95, -R246.reuse, RZ ;  /* 0x800000f65f5f8210 */ /* 0x080fe20007ffe0ff */
[----:B------:R-:W-:Y:S01]  /*5c20*/  VIADD R160, R252, 0xa4 ;  /* 0x000000a4fca07836 */ /* 0x000fe20000000000 */
[----:B------:R-:W-:Y:S01]  /*5c30*/  ISETP.GE.AND P3, PT, R104, RZ, PT ;  /* 0x000000ff6800720c */ /* 0x000fe20003f66270 */
[----:B------:R-:W-:Y:S01]  /*5c40*/  VIADD R104, R252, 0x71 ;  /* 0x00000071fc687836 */ /* 0x000fe20000000000 */
[----:B------:R-:W-:Y:S01]  /*5c50*/  ISETP.GT.U32.AND P1, PT, R246, R95, PT ;  /* 0x0000005ff600720c */ /* 0x000fe20003f24070 */
[C---:B------:R-:W-:Y:S01]  /*5c60*/  VIADD R162, R252.reuse, 0xa5 ;  /* 0x000000a5fca27836 */ /* 0x040fe20000000000 */
[----:B------:R-:W-:Y:S01]  /*5c70*/  IABS R101, R3 ;  /* 0x0000000300657213 */ /* 0x000fe20000000000 */
[----:B------:R-:W-:Y:S01]  /*5c80*/  VIADD R164, R252, 0xa6 ;  /* 0x000000a6fca47836 */ /* 0x000fe20000000000 */
[----:B------:R-:W-:Y:S01]  /*5c90*/  @!P4 IADD3 R97, R97, -R246, RZ ;  /* 0x800000f66161c210 */ /* 0x000fe20007ffe0ff */
[--C-:B------:R-:W-:Y:S01]  /*5ca0*/  @!P2 IMAD.IADD R96, R96, 0x1, -R246.reuse ;  /* 0x000000016060a824 */ /* 0x100fe200078e0af6 */
[----:B------:R-:W-:Y:S01]  /*5cb0*/  IABS R103, R99 ;  /* 0x0000006300677213 */ /* 0x000fe20000000000 */
[----:B------:R-:W-:Y:S01]  /*5cc0*/  @!P6 IMAD.IADD R98, R98, 0x1, -R246 ;  /* 0x000000016262e824 */ /* 0x000fe200078e0af6 */
[----:B------:R-:W-:Y:S01]  /*5cd0*/  ISETP.GE.AND P0, PT, R105, RZ, PT ;  /* 0x000000ff6900720c */ /* 0x000fe20003f06270 */
[----:B------:R-:W-:Y:S01]  /*5ce0*/  VIADD R165, R252, 0xa7 ;  /* 0x000000a7fca57836 */ /* 0x000fe20000000000 */
[----:B------:R-:W-:Y:S01]  /*5cf0*/  ISETP.GE.AND P2, PT, R3, RZ, PT ;  /* 0x000000ff0300720c */ /* 0x000fe20003f46270 */
[----:B------:R-:W-:Y:S01]  /*5d00*/  IMAD.HI.U32 R3, R238, R101, RZ ;  /* 0x00000065ee037227 */ /* 0x000fe200078e00ff */
[----:B------:R-:W-:-:S02]  /*5d10*/  ISETP.GT.U32.AND P6, PT, R246, R97, PT ;  /* 0x00000061f600720c */ /* 0x000fc40003fc4070 */
[----:B------:R-:W-:Y:S01]  /*5d20*/  ISETP.GE.AND P4, PT, R99, RZ, PT ;  /* 0x000000ff6300720c */ /* 0x000fe20003f86270 */
[----:B------:R-:W-:Y:S01]  /*5d30*/  @!P1 IMAD.IADD R95, R95, 0x1, -R246 ;  /* 0x000000015f5f9824 */ /* 0x000fe200078e0af6 */
[----:B------:R-:W-:Y:S01]  /*5d40*/  ISETP.GE.AND P5, PT, R100, RZ, PT ;  /* 0x000000ff6400720c */ /* 0x000fe20003fa6270 */
[----:B------:R-:W-:Y:S01]  /*5d50*/  IMAD.HI.U32 R99, R238, R103, RZ ;  /* 0x00000067ee637227 */ /* 0x000fe200078e00ff */
[----:B------:R-:W-:Y:S02]  /*5d60*/  ISETP.GE.AND P1, PT, R102, RZ, PT ;  /* 0x000000ff6600720c */ /* 0x000fe40003f26270 */
[----:B------:R-:W-:Y:S01]  /*5d70*/  IADD3 R102, R252, 0x6f, RZ ;  /* 0x0000006ffc667810 */ /* 0x000fe20007ffe0ff */
[----:B------:R-:W-:Y:S01]  /*5d80*/  IMAD.MOV R3, RZ, RZ, -R3 ;  /* 0x000000ffff037224 */ /* 0x000fe200078e0a03 */
[----:B------:R-:W-:Y:S01]  /*5d90*/  @!P0 IADD3 R96, -R96, RZ, RZ ;  /* 0x000000ff60608210 */ /* 0x000fe20007ffe1ff */
[----:B------:R-:W-:Y:S01]  /*5da0*/  @!P3 IMAD.MOV R95, RZ, RZ, -R95 ;  /* 0x000000ffff5fb224 */ /* 0x000fe200078e0a5f */
[C---:B------:R-:W-:Y:S01]  /*5db0*/  ISETP.GT.U32.AND P3, PT, R246.reuse, R98, PT ;  /* 0x00000062f600720c */ /* 0x040fe20003f64070 */
[----:B------:R-:W-:Y:S01]  /*5dc0*/  IMAD.MOV R100, RZ, RZ, -R99 ;  /* 0x000000ffff647224 */ /* 0x000fe200078e0a63 */
[----:B------:R-:W-:Y:S01]  /*5dd0*/  @!P6 IADD3 R97, R97, -R246, RZ ;  /* 0x800000f66161e210 */ /* 0x000fe20007ffe0ff */
[----:B------:R-:W-:Y:S01]  /*5de0*/  IMAD R99, R246, R3, R101 ;  /* 0x00000003f6637224 */ /* 0x000fe200078e0265 */
[----:B------:R-:W-:Y:S01]  /*5df0*/  ISETP.GE.AND P0, PT, R102, RZ, PT ;  /* 0x000000ff6600720c */ /* 0x000fe20003f06270 */
[----:B------:R-:W-:Y:S01]  /*5e00*/  IMAD R100, R246, R100, R103 ;  /* 0x00000064f6647224 */ /* 0x000fe200078e0267 */
[----:B------:R-:W-:Y:S01]  /*5e10*/  IABS R102, R102 ;  /* 0x0000006600667213 */ /* 0x000fe20000000000 */
[----:B------:R-:W-:Y:S01]  /*5e20*/  VIADD R3, R252, 0x70 ;  /* 0x00000070fc037836 */ /* 0x000fe20000000000 */
[C---:B------:R-:W-:Y:S01]  /*5e30*/  ISETP.GT.U32.AND P6, PT, R246.reuse, R99, PT ;  /* 0x00000063f600720c */ /* 0x040fe20003fc4070 */
[----:B------:R-:W-:Y:S01]  /*5e40*/  @!P5 IMAD.MOV R97, RZ, RZ, -R97 ;  /* 0x000000ffff61d224 */ /* 0x000fe200078e0a61 */
[----:B------:R-:W-:Y:S01]  /*5e50*/  ISETP.GT.U32.AND P5, PT, R246, R100, PT ;  /* 0x00000064f600720c */ /* 0x000fe20003fa4070 */
[----:B------:R-:W-:Y:S01]  /*5e60*/  IMAD.MOV.U32 R101, RZ, RZ, R102 ;  /* 0x000000ffff657224 */ /* 0x000fe200078e0066 */
[----:B------:R-:W-:Y:S01]  /*5e70*/  IABS R103, R3 ;  /* 0x0000000300677213 */ /* 0x000fe20000000000 */
[----:B------:R-:W-:Y:S01]  /*5e80*/  @!P3 IMAD.IADD R98, R98, 0x1, -R246 ;  /* 0x000000016262b824 */ /* 0x000fe200078e0af6 */
[----:B------:R-:W-:Y:S01]  /*5e90*/  ISETP.GE.AND P3, PT, R3, RZ, PT ;  /* 0x000000ff0300720c */ /* 0x000fe20003f66270 */
[----:B------:R-:W-:Y:S01]  /*5ea0*/  IMAD.HI.U32 R3, R238, R101, RZ ;  /* 0x00000065ee037227 */ /* 0x000fe200078e00ff */
[----:B------:R-:W-:-:S02]  /*5eb0*/  IABS R105, R104 ;  /* 0x0000006800697213 */ /* 0x000fc40000000000 */
[----:B------:R-:W-:Y:S01]  /*5ec0*/  IABS R161, R160 ;  /* 0x000000a000a17213 */ /* 0x000fe20000000000 */
[----:B------:R-:W-:Y:S02]  /*5ed0*/  IMAD.MOV R102, RZ, RZ, -R3 ;  /* 0x000000ffff667224 */ /* 0x000fe400078e0a03 */
[----:B------:R-:W-:Y:S01]  /*5ee0*/  @!P6 IADD3 R99, R99, -R246, RZ ;  /* 0x800000f66363e210 */ /* 0x000fe20007ffe0ff */
[----:B------:R-:W-:-:S03]  /*5ef0*/  IMAD.HI.U32 R3, R238, R103, RZ ;  /* 0x00000067ee037227 */ /* 0x000fc600078e00ff */
[----:B------:R-:W-:Y:S01]  /*5f00*/  ISETP.GT.U32.AND P6, PT, R246, R99, PT ;  /* 0x00000063f600720c */ /* 0x000fe20003fc4070 */
[----:B------:R-:W-:Y:S02]  /*5f10*/  IMAD.MOV R3, RZ, RZ, -R3 ;  /* 0x000000ffff037224 */ /* 0x000fe400078e0a03 */
[----:B------:R-:W-:Y:S02]  /*5f20*/  @!P5 IMAD.IADD R100, R100, 0x1, -R246 ;  /* 0x000000016464d824 */ /* 0x000fe400078e0af6 */
[C---:B------:R-:W-:Y:S02]  /*5f30*/  IMAD R101, R246.reuse, R102, R101 ;  /* 0x00000066f6657224 */ /* 0x040fe400078e0265 */
[C---:B------:R-:W-:Y:S01]  /*5f40*/  IMAD R102, R246.reuse, R3, R103 ;  /* 0x00000003f6667224 */ /* 0x040fe200078e0267 */
[----:B------:R-:W-:Y:S01]  /*5f50*/  ISETP.GT.U32.AND P5, PT, R246, R100, PT ;  /* 0x00000064f600720c */ /* 0x000fe20003fa4070 */
[----:B------:R-:W-:-:S04]  /*5f60*/  IMAD.HI.U32 R3, R238, R105, RZ ;  /* 0x00000069ee037227 */ /* 0x000fc800078e00ff */
[----:B------:R-:W-:Y:S01]  /*5f70*/  IMAD.HI.U32 R103, R238, R107, RZ ;  /* 0x0000006bee677227 */ /* 0x000fe200078e00ff */
[----:B------:R-:W-:-:S03]  /*5f80*/  IADD3 R3, -R3, RZ, RZ ;  /* 0x000000ff03037210 */ /* 0x000fc60007ffe1ff */
[----:B------:R-:W-:Y:S01]  /*5f90*/  @!P6 IMAD.IADD R99, R99, 0x1, -R246 ;  /* 0x000000016363e824 */ /* 0x000fe200078e0af6 */
[----:B------:R-:W-:Y:S01]  /*5fa0*/  ISETP.GT.U32.AND P6, PT, R246, R101, PT ;  /* 0x00000065f600720c */ /* 0x000fe20003fc4070 */
[----:B------:R-:W-:Y:S01]  /*5fb0*/  @!P1 IMAD.MOV R98, RZ, RZ, -R98 ;  /* 0x000000ffff629224 */ /* 0x000fe200078e0a62 */
[----:B------:R-:W-:Y:S01]  /*5fc0*/  ISETP.GE.AND P1, PT, R104, RZ, PT ;  /* 0x000000ff6800720c */ /* 0x000fe20003f26270 */
[----:B------:R-:W-:Y:S01]  /*5fd0*/  IMAD.MOV R104, RZ, RZ, -R103 ;  /* 0x000000ffff687224 */ /* 0x000fe200078e0a67 */
[----:B------:R-:W-:Y:S01]  /*5fe0*/  @!P5 IADD3 R100, R100, -R246, RZ ;  /* 0x800000f66464d210 */ /* 0x000fe20007ffe0ff */
[C---:B------:R-:W-:Y:S02]  /*5ff0*/  IMAD R103, R246.reuse, R3, R105 ;  /* 0x00000003f6677224 */ /* 0x040fe400078e0269 */
[----:B------:R-:W-:Y:S01]  /*6000*/  @!P2 IMAD.MOV R99, RZ, RZ, -R99 ;  /* 0x000000ffff63a224 */ /* 0x000fe200078e0a63 */
[C---:B------:R-:W-:Y:S01]  /*6010*/  ISETP.GT.U32.AND P2, PT, R246.reuse, R102, PT ;  /* 0x00000066f600720c */ /* 0x040fe20003f44070 */
[C---:B------:R-:W-:Y:S01]  /*6020*/  IMAD R104, R246.reuse, R104, R107 ;  /* 0x00000068f6687224 */ /* 0x040fe200078e026b */
[----:B------:R-:W-:Y:S01]  /*6030*/  ISETP.GT.U32.AND P5, PT, R246, R103, PT ;  /* 0x00000067f600720c */ /* 0x000fe20003fa4070 */
[----:B------:R-:W-:Y:S01]  /*6040*/  IMAD.HI.U32 R3, R238, R109, RZ ;  /* 0x0000006dee037227 */ /* 0x000fe200078e00ff */
[----:B------:R-:W-:-:S02]  /*6050*/  IABS R107, R110 ;  /* 0x0000006e006b7213 */ /* 0x000fc40000000000 */
[----:B------:R-:W-:Y:S01]  /*6060*/  @!P4 IADD3 R100, -R100, RZ, RZ ;  /* 0x000000ff6464c210 */ /* 0x000fe20007ffe1ff */
[--C-:B------:R-:W-:Y:S01]  /*6070*/  @!P6 IMAD.IADD R101, R101, 0x1, -R246.reuse ;  /* 0x000000016565e824 */ /* 0x100fe200078e0af6 */
[----:B------:R-:W-:Y:S01]  /*6080*/  ISETP.GT.U32.AND P6, PT, R246, R104, PT ;  /* 0x00000068f600720c */ /* 0x000fe20003fc4070 */
[----:B------:R-:W-:Y:S02]  /*6090*/  IMAD.MOV R3, RZ, RZ, -R3 ;  /* 0x000000ffff037224 */ /* 0x000fe400078e0a03 */
[----:B------:R-:W-:Y:S02]  /*60a0*/  VIADD R166, R252, 0xa8 ;  /* 0x000000a8fca67836 */ /* 0x000fe40000000000 */
[----:B------:R-:W-:Y:S01]  /*60b0*/  @!P2 IADD3 R102, R102, -R246, RZ ;  /* 0x800000f66666a210 */ /* 0x000fe20007ffe0ff */
[C---:B------:R-:W-:Y:S01]  /*60c0*/  IMAD R105, R246.reuse, R3, R109 ;  /* 0x00000003f6697224 */ /* 0x040fe200078e026d */
[C---:B------:R-:W-:Y:S01]  /*60d0*/  ISETP.GT.U32.AND P2, PT, R246.reuse, R101, PT ;  /* 0x00000065f600720c */ /* 0x040fe20003f44070 */
[----:B------:R-:W-:Y:S01]  /*60e0*/  @!P5 IMAD.IADD R103, R103, 0x1, -R246 ;  /* 0x000000016767d824 */ /* 0x000fe200078e0af6 */
[----:B------:R-:W-:Y:S01]  /*60f0*/  ISETP.GT.U32.AND P5, PT, R246, R102, PT ;  /* 0x00000066f600720c */ /* 0x000fe20003fa4070 */
[----:B------:R-:W-:Y:S01]  /*6100*/  IMAD.HI.U32 R3, R238, R107, RZ ;  /* 0x0000006bee037227 */ /* 0x000fe200078e00ff */
[----:B------:R-:W-:-:S02]  /*6110*/  IABS R109, R112 ;  /* 0x00000070006d7213 */ /* 0x000fc40000000000 */
[----:B------:R-:W-:Y:S01]  /*6120*/  IABS R163, R166 ;  /* 0x000000a600a37213 */ /* 0x000fe20000000000 */
[--C-:B------:R-:W-:Y:S01]  /*6130*/  @!P6 IMAD.IADD R104, R104, 0x1, -R246.reuse ;  /* 0x000000016868e824 */ /* 0x100fe200078e0af6 */
[----:B------:R-:W-:Y:S01]  /*6140*/  ISETP.GT.U32.AND P6, PT, R246, R103, PT ;  /* 0x00000067f600720c */ /* 0x000fe20003fc4070 */
[----:B------:R-:W-:Y:S02]  /*6150*/  IMAD.MOV R3, RZ, RZ, -R3 ;  /* 0x000000ffff037224 */ /* 0x000fe400078e0a03 */
[----:B------:R-:W-:Y:S01]  /*6160*/  VIADD R170, R252, 0xad ;  /* 0x000000adfcaa7836 */ /* 0x000fe20000000000 */
[C---:B------:R-:W-:Y:S01]  /*6170*/  ISETP.GT.U32.AND P4, PT, R246.reuse, R104, PT ;  /* 0x00000068f600720c */ /* 0x040fe20003f84070 */
[--C-:B------:R-:W-:Y:S01]  /*6180*/  @!P2 IMAD.IADD R101, R101, 0x1, -R246.reuse ;  /* 0x000000016565a824 */ /* 0x100fe200078e0af6 */
[----:B------:R-:W-:Y:S01]  /*6190*/  ISETP.GT.U32.AND P2, PT, R246, R105, PT ;  /* 0x00000069f600720c */ /* 0x000fe20003f44070 */
[----:B------:R-:W-:Y:S01]  /*61a0*/  VIADD R172, R252, 0xae ;  /* 0x000000aefcac7836 */ /* 0x000fe20000000000 */
[----:B------:R-:W-:Y:S01]  /*61b0*/  @!P5 IADD3 R102, R102, -R246, RZ ;  /* 0x800000f66666d210 */ /* 0x000fe20007ffe0ff */
[----:B------:R-:W-:Y:S01]  /*61c0*/  VIADD R175, R252, 0xb0 ;  /* 0x000000b0fcaf7836 */ /* 0x000fe20000000000 */
[----:B------:R-:W-:Y:S01]  /*61d0*/  ISETP.GE.AND P5, PT, R106, RZ, PT ;  /* 0x000000ff6a00720c */ /* 0x000fe20003fa6270 */
[----:B------:R-:W-:Y:S01]  /*61e0*/  IMAD R106, R246, R3, R107 ;  /* 0x00000003f66a7224 */ /* 0x000fe200078e026b */
[----:B------:R-:W-:Y:S01]  /*61f0*/  @!P0 IADD3 R101, -R101, RZ, RZ ;  /* 0x000000ff65658210 */ /* 0x000fe20007ffe1ff */
[----:B------:R-:W-:Y:S01]  /*6200*/  @!P6 IMAD.IADD R103, R103, 0x1, -R246 ;  /* 0x000000016767e824 */ /* 0x000fe200078e0af6 */
[----:B------:R-:W-:Y:S01]  /*6210*/  IABS R169, R170 ;  /* 0x000000aa00a97213 */ /* 0x000fe20000000000 */
[----:B------:R-:W-:Y:S01]  /*6220*/  IMAD.HI.U32 R3, R238, R109, RZ ;  /* 0x0000006dee037227 */ /* 0x000fe200078e00ff */
[----:B------:R-:W-:-:S02]  /*6230*/  ISETP.GT.U32.AND P6, PT, R246, R106, PT ;  /* 0x0000006af600720c */ /* 0x000fc40003fc4070 */
[-C--:B------:R-:W-:Y:S01]  /*6240*/  @!P4 IADD3 R104, R104, -R246.reuse, RZ ;  /* 0x800000f66868c210 */ /* 0x080fe20007ffe0ff */
[----:B------:R-:W-:Y:S01]  /*6250*/  IMAD.HI.U32 R107, R238, R111, RZ ;  /* 0x0000006fee6b7227 */ /* 0x000fe200078e00ff */
[----:B------:R-:W-:Y:S02]  /*6260*/  ISETP.GE.AND P4, PT, R108, RZ, PT ;  /* 0x000000ff6c00720c */ /* 0x000fe40003f86270 */
[----:B------:R-:W-:Y:S01]  /*6270*/  @!P2 IADD3 R105, R105, -R246, RZ ;  /* 0x800000f66969a210 */ /* 0x000fe20007ffe0ff */
[----:B------:R-:W-:Y:S01]  /*6280*/  IMAD.MOV R3, RZ, RZ, -R3 ;  /* 0x000000ffff037224 */ /* 0x000fe200078e0a03 */
[----:B------:R-:W-:Y:S01]  /*6290*/  ISETP.GE.AND P2, PT, R110, RZ, PT ;  /* 0x000000ff6e00720c */ /* 0x000fe20003f46270 */
[----:B------:R-:W-:Y:S01]  /*62a0*/  IMAD.MOV R108, RZ, RZ, -R107 ;  /* 0x000000ffff6c7224 */ /* 0x000fe200078e0a6b */
[----:B------:R-:W-:Y:S01]  /*62b0*/  ISETP.GT.U32.AND P0, PT, R246, R105, PT ;  /* 0x00000069f600720c */ /* 0x000fe20003f04070 */
[----:B------:R-:W-:Y:S01]  /*62c0*/  @!P3 IMAD.MOV R102, RZ, RZ, -R102 ;  /* 0x000000ffff66b224 */ /* 0x000fe200078e0a66 */
[----:B------:R-:W-:Y:S01]  /*62d0*/  @!P1 IADD3 R103, -R103, RZ, RZ ;  /* 0x000000ff67679210 */ /* 0x000fe20007ffe1ff */
[----:B------:R-:W-:Y:S01]  /*62e0*/  @!P6 IMAD.IADD R106, R106, 0x1, -R246 ;  /* 0x000000016a6ae824 */ /* 0x000fe200078e0af6 */
[----:B------:R-:W-:Y:S01]  /*62f0*/  ISETP.GE.AND P1, PT, R112, RZ, PT ;  /* 0x000000ff7000720c */ /* 0x000fe20003f26270 */
[----:B------:R-:W-:Y:S01]  /*6300*/  IMAD R107, R246, R3, R109 ;  /* 0x00000003f66b7224 */ /* 0x000fe200078e026d */
[----:B------:R-:W-:Y:S01]  /*6310*/  IABS R171, R175 ;  /* 0x000000af00ab7213 */ /* 0x000fe20000000000 */
[----:B------:R-:W-:Y:S01]  /*6320*/  IMAD.HI.U32 R3, R238, R113, RZ ;  /* 0x00000071ee037227 */ /* 0x000fe200078e00ff */
[----:B------:R-:W-:-:S02]  /*6330*/  ISETP.GT.U32.AND P3, PT, R246, R106, PT ;  /* 0x0000006af600720c */ /* 0x000fc40003f64070 */
[C---:B------:R-:W-:Y:S01]  /*6340*/  ISETP.GT.U32.AND P6, PT, R246.reuse, R107, PT ;  /* 0x0000006bf600720c */ /* 0x040fe20003fc4070 */
[----:B------:R-:W-:Y:S02]  /*6350*/  IMAD.MOV R3, RZ, RZ, -R3 ;  /* 0x000000ffff037224 */ /* 0x000fe400078e0a03 */
[C---:B------:R-:W-:Y:S01]  /*6360*/  IMAD R108, R246.reuse, R108, R111 ;  /* 0x0000006cf66c7224 */ /* 0x040fe200078e026f */
[----:B------:R-:W-:Y:S01]  /*6370*/  IABS R111, R116 ;  /* 0x00000074006f7213 */ /* 0x000fe20000000000 */
[----:B------:R-:W-:Y:S02]  /*6380*/  IMAD R109, R246, R3, R113 ;  /* 0x00000003f66d7224 */ /* 0x000fe400078e0271 */
[----:B------:R-:W-:Y:S01]  /*6390*/  @!P0 IMAD.IADD R105, R105, 0x1, -R246 ;  /* 0x0000000169698824 */ /* 0x000fe200078e0af6 */
[----:B------:R-:W-:Y:S01]  /*63a0*/  ISETP.GE.AND P0, PT, R114, RZ, PT ;  /* 0x000000ff7200720c */ /* 0x000fe20003f06270 */
[----:B------:R-:W-:Y:S01]  /*63b0*/  @!P5 IMAD.MOV R104, RZ, RZ, -R104 ;  /* 0x000000ffff68d224 */ /* 0x000fe200078e0a68 */
[----:B------:R-:W-:Y:S01]  /*63c0*/  ISETP.GT.U32.AND P5, PT, R246, R108, PT ;  /* 0x0000006cf600720c */ /* 0x000fe20003fa4070 */
[----:B------:R-:W-:Y:S01]  /*63d0*/  @!P3 IMAD.IADD R106, R106, 0x1, -R246 ;  /* 0x000000016a6ab824 */ /* 0x000fe200078e0af6 */
[----:B------:R-:W-:Y:S01]  /*63e0*/  ISETP.GT.U32.AND P3, PT, R246, R109, PT ;  /* 0x0000006df600720c */ /* 0x000fe20003f64070 */
[----:B------:R-:W-:Y:S01]  /*63f0*/  IMAD.HI.U32 R3, R238, R111, RZ ;  /* 0x0000006fee037227 */ /* 0x000fe200078e00ff */
[----:B------:R-:W-:-:S03]  /*6400*/  IADD3 R114, R252, 0x79, RZ ;  /* 0x00000079fc727810 */ /* 0x000fc60007ffe0ff */
[--C-:B------:R-:W-:Y:S01]  /*6410*/  @!P6 IMAD.IADD R107, R107, 0x1, -R246.reuse ;  /* 0x000000016b6be824 */ /* 0x100fe200078e0af6 */
[----:B------:R-:W-:Y:S01]  /*6420*/  IABS R113, R114 ;  /* 0x0000007200717213 */ /* 0x000fe20000000000 */
[----:B------:R-:W-:Y:S01]  /*6430*/  @!P4 IMAD.MOV R105, RZ, RZ, -R105 ;  /* 0x000000ffff69c224 */ /* 0x000fe200078e0a69 */
[----:B------:R-:W-:Y:S01]  /*6440*/  IADD3 R110, -R3, RZ, RZ ;  /* 0x000000ff036e7210 */ /* 0x000fe20007ffe1ff */
[C---:B------:R-:W-:Y:S01]  /*6450*/  IMAD.HI.U32 R112, R238.reuse, R117, RZ ;  /* 0x00000075ee707227 */ /* 0x040fe200078e00ff */
[----:B------:R-:W-:Y:S02]  /*6460*/  ISETP.GE.AND P6, PT, R115, RZ, PT ;  /* 0x000000ff7300720c */ /* 0x000fe40003fc6270 */
[----:B------:R-:W-:Y:S01]  /*6470*/  IABS R115, R118 ;  /* 0x0000007600737213 */ /* 0x000fe20000000000 */
[----:B------:R-:W-:Y:S02]  /*6480*/  @!P3 IMAD.IADD R109, R109, 0x1, -R246 ;  /* 0x000000016d6db824 */ /* 0x000fe400078e0af6 */
[----:B------:R-:W-:-:S03]  /*6490*/  IMAD.HI.U32 R3, R238, R113, RZ ;  /* 0x00000071ee037227 */ /* 0x000fc600078e00ff */
[----:B------:R-:W-:Y:S01]  /*64a0*/  ISETP.GT.U32.AND P3, PT, R246, R109, PT ;  /* 0x0000006df600720c */ /* 0x000fe20003f64070 */
[----:B------:R-:W-:Y:S01]  /*64b0*/  @!P5 IMAD.IADD R108, R108, 0x1, -R246 ;  /* 0x000000016c6cd824 */ /* 0x000fe200078e0af6 */
[----:B------:R-:W-:Y:S01]  /*64c0*/  IADD3 R3, -R3, RZ, RZ ;  /* 0x000000ff03037210 */ /* 0x000fe20007ffe1ff */
[C---:B------:R-:W-:Y:S01]  /*64d0*/  IMAD R110, R246.reuse, R110, R111 ;  /* 0x0000006ef66e7224 */ /* 0x040fe200078e026f */
[C---:B------:R-:W-:Y:S01]  /*64e0*/  ISETP.GT.U32.AND P5, PT, R246.reuse, R107, PT ;  /* 0x0000006bf600720c */ /* 0x040fe20003fa4070 */
[----:B------:R-:W-:Y:S01]  /*64f0*/  @!P2 IMAD.MOV R106, RZ, RZ, -R106 ;  /* 0x000000ffff6aa224 */ /* 0x000fe200078e0a6a */
[C---:B------:R-:W-:Y:S01]  /*6500*/  ISETP.GT.U32.AND P4, PT, R246.reuse, R108, PT ;  /* 0x0000006cf600720c */ /* 0x040fe20003f84070 */
[----:B------:R-:W-:Y:S01]  /*6510*/  IMAD R111, R246, R3, R113 ;  /* 0x00000003f66f7224 */ /* 0x000fe200078e0271 */
[----:B------:R-:W-:Y:S01]  /*6520*/  IADD3 R113, -R112, RZ, RZ ;  /* 0x000000ff70717210 */ /* 0x000fe20007ffe1ff */
[----:B------:R-:W-:-:S04]  /*6530*/  IMAD.HI.U32 R3, R238, R115, RZ ;  /* 0x00000073ee037227 */ /* 0x000fc800078e00ff */
[--C-:B------:R-:W-:Y:S01]  /*6540*/  @!P3 IMAD.IADD R109, R109, 0x1, -R246.reuse ;  /* 0x000000016d6db824 */ /* 0x100fe200078e0af6 */
[C---:B------:R-:W-:Y:S01]  /*6550*/  ISETP.GT.U32.AND P3, PT, R246.reuse, R111, PT ;  /* 0x0000006ff600720c */ /* 0x040fe20003f64070 */
[----:B------:R-:W-:Y:S02]  /*6560*/  IMAD.MOV R3, RZ, RZ, -R3 ;  /* 0x000000ffff037224 */ /* 0x000fe400078e0a03 */
[--C-:B------:R-:W-:Y:S01]  /*6570*/  @!P5 IMAD.IADD R107, R107, 0x1, -R246.reuse ;  /* 0x000000016b6bd824 */ /* 0x100fe200078e0af6 */
[----:B------:R-:W-:Y:S01]  /*6580*/  ISETP.GT.U32.AND P5, PT, R246, R110, PT ;  /* 0x0000006ef600720c */ /* 0x000fe20003fa4070 */
[----:B------:R-:W-:Y:S01]  /*6590*/  @!P4 IMAD.IADD R108, R108, 0x1, -R246 ;  /* 0x000000016c6cc824 */ /* 0x000fe200078e0af6 */
[----:B------:R-:W-:Y:S01]  /*65a0*/  ISETP.GE.AND P4, PT, R116, RZ, PT ;  /* 0x000000ff7400720c */ /* 0x000fe20003f86270 */
[----:B------:R-:W-:Y:S01]  /*65b0*/  IMAD R112, R246, R3, R115 ;  /* 0x00000003f6707224 */ /* 0x000fe200078e0273 */
[----:B------:R-:W-:Y:S01]  /*65c0*/  IADD3 R116, R252, 0x7c, RZ ;  /* 0x0000007cfc747810 */ /* 0x000fe20007ffe0ff */
[----:B------:R-:W-:Y:S01]  /*65d0*/  IMAD R113, R246, R113, R117 ;  /* 0x00000071f6717224 */ /* 0x000fe200078e0275 */
[----:B------:R-:W-:Y:S01]  /*65e0*/  @!P1 IADD3 R107, -R107, RZ, RZ ;  /* 0x000000ff6b6b9210 */ /* 0x000fe20007ffe1ff */
[----:B------:R-:W-:Y:S01]  /*65f0*/  @!P6 IMAD.MOV R109, RZ, RZ, -R109 ;  /* 0x000000ffff6de224 */ /* 0x000fe200078e0a6d */
[----:B------:R-:W-:Y:S01]  /*6600*/  IABS R119, R116 ;  /* 0x0000007400777213 */ /* 0x000fe20000000000 */
[----:B------:R-:W-:Y:S01]  /*6610*/  @!P0 IMAD.MOV R108, RZ, RZ, -R108 ;  /* 0x000000ffff6c8224 */ /* 0x000fe200078e0a6c */
[----:B------:R-:W-:Y:S01]  /*6620*/  @!P3 IADD3 R111, R111, -R246, RZ ;  /* 0x800000f66f6fb210 */ /* 0x000fe20007ffe0ff */
[----:B------:R-:W-:Y:S01]  /*6630*/  VIADD R184, R252, 0xb9 ;  /* 0x000000b9fcb87836 */ /* 0x000fe20000000000 */
[----:B------:R-:W-:Y:S01]  /*6640*/  ISETP.GT.U32.AND P1, PT, R246, R112, PT ;  /* 0x00000070f600720c */ /* 0x000fe20003f24070 */
[----:B------:R-:W-:Y:S01]  /*6650*/  IMAD.HI.U32 R3, R238, R119, RZ ;  /* 0x00000077ee037227 */ /* 0x000fe200078e00ff */
[----:B------:R-:W-:-:S02]  /*6660*/  ISETP.GT.U32.AND P3, PT, R246, R111, PT ;  /* 0x0000006ff600720c */ /* 0x000fc40003f64070 */
[----:B------:R-:W-:Y:S01]  /*6670*/  ISETP.GT.U32.AND P6, PT, R246, R113, PT ;  /* 0x00000071f600720c */ /* 0x000fe20003fc4070 */
[----:B------:R-:W-:Y:S01]  /*6680*/  IMAD.MOV R3, RZ, RZ, -R3 ;  /* 0x000000ffff037224 */ /* 0x000fe200078e0a03 */
[----:B------:R-:W-:Y:S01]  /*6690*/  IABS R115, R121 ;  /* 0x0000007900737213 */ /* 0x000fe20000000000 */
[----:B------:R-:W-:Y:S01]  /*66a0*/  @!P5 IMAD.IADD R110, R110, 0x1, -R246 ;  /* 0x000000016e6ed824 */ /* 0x000fe200078e0af6 */
[----:B------:R-:W-:Y:S01]  /*66b0*/  ISETP.GE.AND P5, PT, R114, RZ, PT ;  /* 0x000000ff7200720c */ /* 0x000fe20003fa6270 */
[----:B------:R-:W-:Y:S01]  /*66c0*/  IMAD R114, R246, R3, R119 ;  /* 0x00000003f6727224 */ /* 0x000fe200078e0277 */
[----:B------:R-:W-:Y:S01]  /*66d0*/  ISETP.GE.AND P0, PT, R118, RZ, PT ;  /* 0x000000ff7600720c */ /* 0x000fe20003f06270 */
[----:B------:R-:W-:Y:S01]  /*66e0*/  VIADD R118, R252, 0x7e ;  /* 0x0000007efc767836 */ /* 0x000fe20000000000 */
[----:B------:R-:W-:Y:S01]  /*66f0*/  ISETP.GT.U32.AND P2, PT, R246, R110, PT ;  /* 0x0000006ef600720c */ /* 0x000fe20003f44070 */
[----:B------:R-:W-:Y:S01]  /*6700*/  IMAD.HI.U32 R3, R238, R115, RZ ;  /* 0x00000073ee037227 */ /* 0x000fe200078e00ff */
[----:B------:R-:W-:-:S02]  /*6710*/  @!P1 IADD3 R112, R112, -R246, RZ ;  /* 0x800000f670709210 */ /* 0x000fc40007ffe0ff */
[----:B------:R-:W-:Y:S01]  /*6720*/  IABS R117, R118 ;  /* 0x0000007600757213 */ /* 0x000fe20000000000 */
[----:B------:R-:W-:Y:S01]  /*6730*/  @!P3 IMAD.IADD R111, R111, 0x1, -R246 ;  /* 0x000000016f6fb824 */ /* 0x000fe200078e0af6 */
[----:B------:R-:W-:Y:S01]  /*6740*/  ISETP.GT.U32.AND P3, PT, R246, R114, PT ;  /* 0x00000072f600720c */ /* 0x000fe20003f64070 */
[----:B------:R-:W-:Y:S01]  /*6750*/  IMAD.MOV R3, RZ, RZ, -R3 ;  /* 0x000000ffff037224 */ /* 0x000fe200078e0a03 */
[----:B------:R-:W-:Y:S01]  /*6760*/  @!P6 IADD3 R113, R113, -R246, RZ ;  /* 0x800000f67171e210 */ /* 0x000fe20007ffe0ff */
[----:B------:R-:W-:Y:S01]  /*6770*/  VIADD R185, R252, 0xba ;  /* 0x000000bafcb97836 */ /* 0x000fe20000000000 */
[C---:B------:R-:W-:Y:S01]  /*6780*/  ISETP.GT.U32.AND P6, PT, R246.reuse, R112, PT ;  /* 0x00000070f600720c */ /* 0x040fe20003fc4070 */
[----:B------:R-:W-:Y:S01]  /*6790*/  IMAD R115, R246, R3, R115 ;  /* 0x00000003f6737224 */ /* 0x000fe200078e0273 */
[----:B------:R-:W-:Y:S01]  /*67a0*/  ISETP.GE.AND P1, PT, R116, RZ, PT ;  /* 0x000000ff7400720c */ /* 0x000fe20003f26270 */
[----:B------:R-:W-:Y:S01]  /*67b0*/  IMAD.HI.U32 R3, R238, R117, RZ ;  /* 0x00000075ee037227 */ /* 0x000fe200078e00ff */
[----:B------:R-:W-:-:S02]  /*67c0*/  @!P2 IADD3 R110, R110, -R246, RZ ;  /* 0x800000f66e6ea210 */ /* 0x000fc40007ffe0ff */
[----:B------:R-:W-:Y:S01]  /*67d0*/  ISETP.GE.AND P2, PT, R120, RZ, PT ;  /* 0x000000ff7800720c */ /* 0x000fe20003f46270 */
[----:B------:R-:W-:Y:S01]  /*67e0*/  IMAD.MOV R3, RZ, RZ, -R3 ;  /* 0x000000ffff037224 */ /* 0x000fe200078e0a03 */
[----:B------:R-:W-:Y:S01]  /*67f0*/  @!P5 IADD3 R111, -R111, RZ, RZ ;  /* 0x000000ff6f6fd210 */ /* 0x000fe20007ffe1ff */
[----:B------:R-:W-:Y:S01]  /*6800*/  @!P3 IMAD.IADD R114, R114, 0x1, -R246 ;  /* 0x000000017272b824 */ /* 0x000fe200078e0af6 */
[----:B------:R-:W-:Y:S01]  /*6810*/  ISETP.GE.AND P5, PT, R121, RZ, PT ;  /* 0x000000ff7900720c */ /* 0x000fe20003fa6270 */
[C---:B------:R-:W-:Y:S01]  /*6820*/  IMAD R116, R246.reuse, R3, R117 ;  /* 0x00000003f6747224 */ /* 0x040fe200078e0275 */
[----:B------:R-:W-:Y:S01]  /*6830*/  IABS R121, R124 ;  /* 0x0000007c00797213 */ /* 0x000fe20000000000 */
[----:B------:R-:W-:Y:S01]  /*6840*/  @!P4 IMAD.MOV R110, RZ, RZ, -R110 ;  /* 0x000000ffff6ec224 */ /* 0x000fe200078e0a6e */
[----:B------:R-:W-:Y:S01]  /*6850*/  ISETP.GT.U32.AND P3, PT, R246, R114, PT ;  /* 0x00000072f600720c */ /* 0x000fe20003f64070 */
[----:B------:R-:W-:Y:S01]  /*6860*/  VIADD R120, R252, 0x7f ;  /* 0x0000007ffc787836 */ /* 0x000fe20000000000 */
[----:B------:R-:W-:Y:S01]  /*6870*/  ISETP.GT.U32.AND P4, PT, R246, R113, PT ;  /* 0x00000071f600720c */ /* 0x000fe20003f84070 */
[----:B------:R-:W-:Y:S01]  /*6880*/  @!P6 IMAD.IADD R112, R112, 0x1, -R246 ;  /* 0x000000017070e824 */ /* 0x000fe200078e0af6 */
[----:B------:R-:W-:Y:S01]  /*6890*/  ISETP.GT.U32.AND P6, PT, R246, R115, PT ;  /* 0x00000073f600720c */ /* 0x000fe20003fc4070 */
[C---:B------:R-:W-:Y:S01]  /*68a0*/  VIADD R186, R252.reuse, 0xbb ;  /* 0x000000bbfcba7836 */ /* 0x040fe20000000000 */
[----:B------:R-:W-:Y:S01]  /*68b0*/  IABS R119, R120 ;  /* 0x0000007800777213 */ /* 0x000fe20000000000 */
[----:B------:R-:W-:Y:S01]  /*68c0*/  VIADD R188, R252, 0xbf ;  /* 0x000000bffcbc7836 */ /* 0x000fe20000000000 */
[----:B------:R-:W-:Y:S01]  /*68d0*/  @!P0 IADD3 R112, -R112, RZ, RZ ;  /* 0x000000ff70708210 */ /* 0x000fe20007ffe1ff */
[----:B------:R-:W-:Y:S01]  /*68e0*/  VIADD R191, R252, 0xc1 ;  /* 0x000000c1fcbf7836 */ /* 0x000fe20000000000 */
[----:B------:R-:W-:Y:S01]  /*68f0*/  IABS R180, R185 ;  /* 0x000000b900b47213 */ /* 0x000fe20000000000 */
[----:B------:R-:W-:-:S02]  /*6900*/  IMAD.HI.U32 R3, R238, R119, RZ ;  /* 0x00000077ee037227 */ /* 0x000fc400078e00ff */
[----:B------:R-:W-:Y:S02]  /*6910*/  @!P3 IADD3 R114, R114, -R246, RZ ;  /* 0x800000f67272b210 */ /* 0x000fe40007ffe0ff */
[----:B------:R-:W-:Y:S01]  /*6920*/  ISETP.GT.U32.AND P3, PT, R246, R116, PT ;  /* 0x00000074f600720c */ /* 0x000fe20003f64070 */
[----:B------:R-:W-:Y:S01]  /*6930*/  IMAD.MOV R3, RZ, RZ, -R3 ;  /* 0x000000ffff037224 */ /* 0x000fe200078e0a03 */
[----:B------:R-:W-:Y:S01]  /*6940*/  @!P4 IADD3 R113, R113, -R246, RZ ;  /* 0x800000f67171c210 */ /* 0x000fe20007ffe0ff */
[----:B------:R-:W-:Y:S01]  /*6950*/  @!P6 IMAD.IADD R115, R115, 0x1, -R246 ;  /* 0x000000017373e824 */ /* 0x000fe200078e0af6 */
[----:B------:R-:W-:Y:S01]  /*6960*/  ISETP.GE.AND P4, PT, R118, RZ, PT ;  /* 0x000000ff7600720c */ /* 0x000fe20003f86270 */
[----:B------:R-:W-:Y:S01]  /*6970*/  IMAD R117, R246, R3, R119 ;  /* 0x00000003f6757224 */ /* 0x000fe200078e0277 */
[----:B------:R-:W-:Y:S01]  /*6980*/  IABS R118, R125 ;  /* 0x0000007d00767213 */ /* 0x000fe20000000000 */
[----:B------:R-:W-:Y:S01]  /*6990*/  IMAD.HI.U32 R3, R238, R121, RZ ;  /* 0x00000079ee037227 */ /* 0x000fe200078e00ff */
[----:B------:R-:W-:-:S02]  /*69a0*/  ISETP.GT.U32.AND P0, PT, R246, R115, PT ;  /* 0x00000073f600720c */ /* 0x000fc40003f04070 */
[----:B------:R-:W-:Y:S01]  /*69b0*/  @!P2 IADD3 R113, -R113, RZ, RZ ;  /* 0x000000ff7171a210 */ /* 0x000fe20007ffe1ff */
[----:B------:R-:W-:Y:S01]  /*69c0*/  IMAD.MOV.U32 R119, RZ, RZ, R118 ;  /* 0x000000ffff777224 */ /* 0x000fe200078e0076 */
[----:B------:R-:W-:Y:S01]  /*69d0*/  ISETP.GT.U32.AND P2, PT, R246, R117, PT ;  /* 0x00000075f600720c */ /* 0x000fe20003f44070 */
[----:B------:R-:W-:Y:S01]  /*69e0*/  @!P3 IMAD.IADD R116, R116, 0x1, -R246 ;  /* 0x000000017474b824 */ /* 0x000fe200078e0af6 */
[----:B------:R-:W-:Y:S01]  /*69f0*/  ISETP.GE.AND P6, PT, R120, RZ, PT ;  /* 0x000000ff7800720c */ /* 0x000fe20003fc6270 */
[----:B------:R-:W-:-:S03]  /*6a00*/  IMAD.HI.U32 R118, R238, R119, RZ ;  /* 0x00000077ee767227 */ /* 0x000fc600078e00ff */
[----:B------:R-:W-:Y:S01]  /*6a10*/  ISETP.GT.U32.AND P3, PT, R246, R116, PT ;  /* 0x00000074f600720c */ /* 0x000fe20003f64070 */
[----:B------:R-:W-:Y:S01]  /*6a20*/  IMAD.MOV R3, RZ, RZ, -R3 ;  /* 0x000000ffff037224 */ /* 0x000fe200078e0a03 */
[----:B------:R-:W-:Y:S01]  /*6a30*/  IADD3 R120, -R118, RZ, RZ ;  /* 0x000000ff76787210 */ /* 0x000fe20007ffe1ff */
[----:B------:R-:W-:Y:S01]  /*6a40*/  @!P0 IMAD.IADD R115, R115, 0x1, -R246 ;  /* 0x0000000173738824 */ /* 0x000fe200078e0af6 */
[----:B------:R-:W-:Y:S01]  /*6a50*/  ISETP.GE.AND P0, PT, R125, RZ, PT ;  /* 0x000000ff7d00720c */ /* 0x000fe20003f06270 */
[----:B------:R-:W-:Y:S01]  /*6a60*/  IMAD R118, R246, R3, R121 ;  /* 0x00000003f6767224 */ /* 0x000fe200078e0279 */
[----:B------:R-:W-:Y:S01]  /*6a70*/  IADD3 R121, R252, 0x83, RZ ;  /* 0x00000083fc797810 */ /* 0x000fe20007ffe0ff */
[C---:B------:R-:W-:Y:S02]  /*6a80*/  IMAD R119, R246.reuse, R120, R119 ;  /* 0x00000078f6777224 */ /* 0x040fe400078e0277 */
[----:B------:R-:W-:Y:S01]  /*6a90*/  @!P5 IMAD.MOV R115, RZ, RZ, -R115 ;  /* 0x000000ffff73d224 */ /* 0x000fe200078e0a73 */
[----:B------:R-:W-:Y:S01]  /*6aa0*/  IABS R127, R121 ;  /* 0x00000079007f7213 */ /* 0x000fe20000000000 */
[----:B------:R-:W-:Y:S01]  /*6ab0*/  @!P1 IMAD.MOV R114, RZ, RZ, -R114 ;  /* 0x000000ffff729224 */ /* 0x000fe200078e0a72 */
[----:B------:R-:W-:Y:S01]  /*6ac0*/  ISETP.GT.U32.AND P5, PT, R246, R119, PT ;  /* 0x00000077f600720c */ /* 0x000fe20003fa4070 */
[--C-:B------:R-:W-:Y:S01]  /*6ad0*/  @!P3 IMAD.IADD R116, R116, 0x1, -R246.reuse ;  /* 0x000000017474b824 */ /* 0x100fe200078e0af6 */
[----:B------:R-:W-:Y:S01]  /*6ae0*/  ISETP.GT.U32.AND P3, PT, R246, R118, PT ;  /* 0x00000076f600720c */ /* 0x000fe20003f64070 */
[----:B------:R-:W-:Y:S01]  /*6af0*/  @!P2 IMAD.IADD R117, R117, 0x1, -R246 ;  /* 0x000000017575a824 */ /* 0x000fe200078e0af6 */
[----:B------:R-:W-:Y:S01]  /*6b00*/  ISETP.GE.AND P1, PT, R124, RZ, PT ;  /* 0x000000ff7c00720c */ /* 0x000fe20003f26270 */
[----:B------:R-:W-:-:S02]  /*6b10*/  VIADD R124, R252, 0x82 ;  /* 0x00000082fc7c7836 */ /* 0x000fc40000000000 */
[----:B------:R-:W-:Y:S01]  /*6b20*/  @!P4 IMAD.MOV R116, RZ, RZ, -R116 ;  /* 0x000000ffff74c224 */ /* 0x000fe200078e0a74 */
[----:B------:R-:W-:Y:S01]  /*6b30*/  ISETP.GT.U32.AND P2, PT, R246, R117, PT ;  /* 0x00000075f600720c */ /* 0x000fe20003f44070 */
[C---:B------:R-:W-:Y:S01]  /*6b40*/  VIADD R193, R252.reuse, 0xc4 ;  /* 0x000000c4fcc17836 */ /* 0x040fe20000000000 */
[----:B------:R-:W-:Y:S01]  /*6b50*/  IABS R125, R124 ;  /* 0x0000007c007d7213 */ /* 0x000fe20000000000 */
[----:B------:R-:W-:Y:S01]  /*6b60*/  VIADD R196, R252, 0xc6 ;  /* 0x000000c6fcc47836 */ /* 0x000fe20000000000 */
[----:B------:R-:W-:Y:S01]  /*6b70*/  ISETP.GE.AND P4, PT, R124, RZ, PT ;  /* 0x000000ff7c00720c */ /* 0x000fe20003f86270 */
[----:B------:R-:W-:Y:S01]  /*6b80*/  VIADD R199, R252, 0xc9 ;  /* 0x000000c9fcc77836 */ /* 0x000fe20000000000 */
[-C--:B------:R-:W-:Y:S01]  /*6b90*/  @!P5 IADD3 R119, R119, -R246.reuse, RZ ;  /* 0x800000f67777d210 */ /* 0x080fe20007ffe0ff */
[----:B------:R-:W-:Y:S01]  /*6ba0*/  IMAD.HI.U32 R3, R238, R125, RZ ;  /* 0x0000007dee037227 */ /* 0x000fe200078e00ff */
[----:B------:R-:W-:Y:S02]  /*6bb0*/  @!P3 IADD3 R118, R118, -R246, RZ ;  /* 0x800000f67676b210 */ /* 0x000fe40007ffe0ff */
[C---:B------:R-:W-:Y:S01]  /*6bc0*/  ISETP.GT.U32.AND P5, PT, R246.reuse, R119, PT ;  /* 0x00000077f600720c */ /* 0x040fe20003fa4070 */
[----:B------:R-:W-:Y:S01]  /*6bd0*/  IMAD.MOV R120, RZ, RZ, -R3 ;  /* 0x000000ffff787224 */ /* 0x000fe200078e0a03 */
[----:B------:R-:W-:Y:S01]  /*6be0*/  ISETP.GT.U32.AND P3, PT, R246, R118, PT ;  /* 0x00000076f600720c */ /* 0x000fe20003f64070 */
[----:B------:R-:W-:-:S04]  /*6bf0*/  IMAD.HI.U32 R3, R238, R127, RZ ;  /* 0x0000007fee037227 */ /* 0x000fc800078e00ff */
[----:B------:R-:W-:Y:S01]  /*6c00*/  @!P2 IMAD.IADD R117, R117, 0x1, -R246 ;  /* 0x000000017575a824 */ /* 0x000fe200078e0af6 */
[----:B------:R-:W-:Y:S01]  /*6c10*/  ISETP.GE.AND P2, PT, R121, RZ, PT ;  /* 0x000000ff7900720c */ /* 0x000fe20003f46270 */
[----:B------:R-:W-:-:S03]  /*6c20*/  IMAD.HI.U32 R121, R238, R129, RZ ;  /* 0x00000081ee797227 */ /* 0x000fc600078e00ff */
[----:B------:R-:W-:Y:S01]  /*6c30*/  @!P6 IADD3 R117, -R117, RZ, RZ ;  /* 0x000000ff7575e210 */ /* 0x000fe20007ffe1ff */
[----:B------:R-:W-:Y:S01]  /*6c40*/  IMAD.MOV R3, RZ, RZ, -R3 ;  /* 0x000000ffff037224 */ /* 0x000fe200078e0a03 */
[----:B------:R-:W-:Y:S01]  /*6c50*/  ISETP.GE.AND P6, PT, R126, RZ, PT ;  /* 0x000000ff7e00720c */ /* 0x000fe20003fc6270 */
[----:B------:R-:W-:Y:S02]  /*6c60*/  IMAD.MOV R124, RZ, RZ, -R121 ;  /* 0x000000ffff7c7224 */ /* 0x000fe400078e0a79 */
[----:B------:R-:W-:Y:S02]  /*6c70*/  @!P3 IMAD.IADD R118, R118, 0x1, -R246 ;  /* 0x000000017676b824 */ /* 0x000fe400078e0af6 */
[C---:B------:R-:W-:Y:S02]  /*6c80*/  IMAD R121, R246.reuse, R3, R127 ;  /* 0x00000003f6797224 */ /* 0x040fe400078e027f */
[C---:B------:R-:W-:Y:S02]  /*6c90*/  IMAD R120, R246.reuse, R120, R125 ;  /* 0x00000078f6787224 */ /* 0x040fe400078e027d */
[C---:B------:R-:W-:Y:S01]  /*6ca0*/  IMAD R124, R246.reuse, R124, R129 ;  /* 0x0000007cf67c7224 */ /* 0x040fe200078e0281 */
[----:B------:R-:W-:Y:S01]  /*6cb0*/  IABS R129, R130 ;  /* 0x0000008200817213 */ /* 0x000fe20000000000 */
[----:B------:R-:W-:Y:S01]  /*6cc0*/  @!P1 IMAD.MOV R118, RZ, RZ, -R118 ;  /* 0x000000ffff769224 */ /* 0x000fe200078e0a76 */
[C---:B------:R-:W-:Y:S01]  /*6cd0*/  ISETP.GT.U32.AND P1, PT, R246.reuse, R121, PT ;  /* 0x00000079f600720c */ /* 0x040fe20003f24070 */
[----:B------:R-:W-:Y:S01]  /*6ce0*/  @!P5 IMAD.IADD R119, R119, 0x1, -R246 ;  /* 0x000000017777d824 */ /* 0x000fe200078e0af6 */
[----:B------:R-:W-:Y:S01]  /*6cf0*/  ISETP.GT.U32.AND P3, PT, R246, R120, PT ;  /* 0x00000078f600720c */ /* 0x000fe20003f64070 */
[----:B------:R-:W-:-:S02]  /*6d00*/  VIADD R3, R252, 0x85 ;  /* 0x00000085fc037836 */ /* 0x000fc40000000000 */
[----:B------:R-:W-:Y:S01]  /*6d10*/  @!P0 IMAD.MOV R119, RZ, RZ, -R119 ;  /* 0x000000ffff778224 */ /* 0x000fe200078e0a77 */
[----:B------:R-:W-:Y:S01]  /*6d20*/  ISETP.GT.U32.AND P0, PT, R246, R124, PT ;  /* 0x0000007cf600720c */ /* 0x000fe20003f04070 */
[----:B------:R-:W-:Y:S01]  /*6d30*/  IMAD.HI.U32 R125, R238, R129, RZ ;  /* 0x00000081ee7d7227 */ /* 0x000fe200078e00ff */
[----:B------:R-:W-:Y:S02]  /*6d40*/  IABS R127, R3 ;  /* 0x00000003007f7213 */ /* 0x000fe40000000000 */
[----:B------:R-:W-:Y:S01]  /*6d50*/  ISETP.GE.AND P5, PT, R3, RZ, PT ;  /* 0x000000ff0300720c */ /* 0x000fe20003fa6270 */
[----:B------:R-:W-:Y:S01]  /*6d60*/  VIADD R198, R252, 0xc8 ;  /* 0x000000c8fcc67836 */ /* 0x000fe20000000000 */
[----:B------:R-:W-:Y:S01]  /*6d70*/  IADD3 R128, -R125, RZ, RZ ;  /* 0x000000ff7d807210 */ /* 0x000fe20007ffe1ff */
[----:B------:R-:W-:Y:S01]  /*6d80*/  IMAD.HI.U32 R3, R238, R127, RZ ;  /* 0x0000007fee037227 */ /* 0x000fe200078e00ff */
[----:B------:R-:W-:Y:S02]  /*6d90*/  @!P1 IADD3 R121, R121, -R246, RZ ;  /* 0x800000f679799210 */ /* 0x000fe40007ffe0ff */
[----:B------:R-:W-:Y:S01]  /*6da0*/  IABS R195, R198 ;  /* 0x000000c600c37213 */ /* 0x000fe20000000000 */
[--C-:B------:R-:W-:Y:S01]  /*6db0*/  @!P3 IMAD.IADD R120, R120, 0x1, -R246.reuse ;  /* 0x000000017878b824 */ /* 0x100fe200078e0af6 */
[----:B------:R-:W-:Y:S01]  /*6dc0*/  ISETP.GT.U32.AND P1, PT, R246, R121, PT ;  /* 0x00000079f600720c */ /* 0x000fe20003f24070 */
[----:B------:R-:W-:-:S02]  /*6dd0*/  @!P0 IMAD.IADD R124, R124, 0x1, -R246 ;  /* 0x000000017c7c8824 */ /* 0x000fc400078e0af6 */
[----:B------:R-:W-:Y:S01]  /*6de0*/  IMAD.MOV R126, RZ, RZ, -R3 ;  /* 0x000000ffff7e7224 */ /* 0x000fe200078e0a03 */
[----:B------:R-:W-:Y:S01]  /*6df0*/  ISETP.GT.U32.AND P3, PT, R246, R120, PT ;  /* 0x00000078f600720c */ /* 0x000fe20003f64070 */
[----:B------:R-:W-:Y:S01]  /*6e00*/  IMAD.HI.U32 R3, R238, R131, RZ ;  /* 0x00000083ee037227 */ /* 0x000fe200078e00ff */
[----:B------:R-:W-:-:S03]  /*6e10*/  ISETP.GT.U32.AND P0, PT, R246, R124, PT ;  /* 0x0000007cf600720c */ /* 0x000fc60003f04070 */
[----:B------:R-:W-:Y:S02]  /*6e20*/  IMAD R125, R246, R126, R127 ;  /* 0x0000007ef67d7224 */ /* 0x000fe400078e027f */
[----:B------:R-:W-:Y:S02]  /*6e30*/  IMAD.HI.U32 R127, R238, R133, RZ ;  /* 0x00000085ee7f7227 */ /* 0x000fe400078e00ff */
[----:B------:R-:W-:Y:S02]  /*6e40*/  @!P1 IADD3 R121, R121, -R246, RZ ;  /* 0x800000f679799210 */ /* 0x000fe40007ffe0ff */
[C---:B------:R-:W-:Y:S01]  /*6e50*/  IMAD R126, R246.reuse, R128, R129 ;  /* 0x00000080f67e7224 */ /* 0x040fe200078e0281 */
[----:B------:R-:W-:Y:S01]  /*6e60*/  ISETP.GT.U32.AND P1, PT, R246, R125, PT ;  /* 0x0000007df600720c */ /* 0x000fe20003f24070 */
[----:B------:R-:W-:Y:S02]  /*6e70*/  IMAD.MOV R128, RZ, RZ, -R127 ;  /* 0x000000ffff807224 */ /* 0x000fe400078e0a7f */
[----:B------:R-:W-:Y:S01]  /*6e80*/  @!P3 IMAD.IADD R120, R120, 0x1, -R246 ;  /* 0x000000017878b824 */ /* 0x000fe200078e0af6 */
[----:B------:R-:W-:Y:S01]  /*6e90*/  @!P0 IADD3 R124, R124, -R246, RZ ;  /* 0x800000f67c7c8210 */ /* 0x000fe20007ffe0ff */
[----:B------:R-:W-:Y:S01]  /*6ea0*/  IMAD R128, R246, R128, R133 ;  /* 0x00000080f6807224 */ /* 0x000fe200078e0285 */
[----:B------:R-:W-:Y:S01]  /*6eb0*/  IABS R133, R136 ;  /* 0x0000008800857213 */ /* 0x000fe20000000000 */
[----:B------:R-:W-:Y:S01]  /*6ec0*/  @!P2 IMAD.MOV R121, RZ, RZ, -R121 ;  /* 0x000000ffff79a224 */ /* 0x000fe200078e0a79 */
[----:B------:R-:W-:Y:S01]  /*6ed0*/  @!P4 IADD3 R120, -R120, RZ, RZ ;  /* 0x000000ff7878c210 */ /* 0x000fe20007ffe1ff */
[----:B------:R-:W-:Y:S01]  /*6ee0*/  @!P6 IMAD.MOV R124, RZ, RZ, -R124 ;  /* 0x000000ffff7ce224 */ /* 0x000fe200078e0a7c */
[----:B------:R-:W-:Y:S01]  /*6ef0*/  ISETP.GE.AND P2, PT, R132, RZ, PT ;  /* 0x000000ff8400720c */ /* 0x000fe20003f46270 */
[----:B------:R-:W-:Y:S01]  /*6f00*/  VIADD R132, R252, 0x89 ;  /* 0x00000089fc847836 */ /* 0x000fe20000000000 */
[C---:B------:R-:W-:Y:S01]  /*6f10*/  ISETP.GT.U32.AND P4, PT, R246.reuse, R126, PT ;  /* 0x0000007ef600720c */ /* 0x040fe20003f84070 */
[----:B------:R-:W-:Y:S01]  /*6f20*/  IMAD.MOV R3, RZ, RZ, -R3 ;  /* 0x000000ffff037224 */ /* 0x000fe200078e0a03 */
[----:B------:R-:W-:Y:S01]  /*6f30*/  ISETP.GT.U32.AND P6, PT, R246, R128, PT ;  /* 0x00000080f600720c */ /* 0x000fe20003fc4070 */
[----:B------:R-:W-:Y:S01]  /*6f40*/  VIADD R202, R252, 0xce ;  /* 0x000000cefcca7836 */ /* 0x000fe20000000000 */
[----:B------:R-:W-:Y:S01]  /*6f50*/  @!P1 IADD3 R125, R125, -R246, RZ ;  /* 0x800000f67d7d9210 */ /* 0x000fe20007ffe0ff */
[----:B------:R-:W-:Y:S01]  /*6f60*/  IMAD R127, R246, R3, R131 ;  /* 0x00000003f67f7224 */ /* 0x000fe200078e0283 */
[----:B------:R-:W-:Y:S01]  /*6f70*/  IABS R129, R132 ;  /* 0x0000008400817213 */ /* 0x000fe20000000000 */
[----:B------:R-:W-:Y:S01]  /*6f80*/  VIADD R205, R252, 0xd0 ;  /* 0x000000d0fccd7836 */ /* 0x000fe20000000000 */
[----:B------:R-:W-:Y:S01]  /*6f90*/  ISETP.GT.U32.AND P1, PT, R246, R125, PT ;  /* 0x0000007df600720c */ /* 0x000fe20003f24070 */
[----:B------:R-:W-:Y:S01]  /*6fa0*/  VIADD R206, R252, 0xd1 ;  /* 0x000000d1fcce7836 */ /* 0x000fe20000000000 */
[----:B------:R-:W-:Y:S01]  /*6fb0*/  ISETP.GT.U32.AND P0, PT, R246, R127, PT ;  /* 0x0000007ff600720c */ /* 0x000fe20003f04070 */
[----:B------:R-:W-:Y:S01]  /*6fc0*/  IMAD.HI.U32 R3, R238, R129, RZ ;  /* 0x00000081ee037227 */ /* 0x000fe200078e00ff */
[----:B------:R-:W-:-:S02]  /*6fd0*/  IABS R131, R135 ;  /* 0x0000008700837213 */ /* 0x000fc40000000000 */
[----:B------:R-:W-:Y:S01]  /*6fe0*/  ISETP.GE.AND P3, PT, R130, RZ, PT ;  /* 0x000000ff8200720c */ /* 0x000fe20003f66270 */
[--C-:B------:R-:W-:Y:S01]  /*6ff0*/  @!P4 IMAD.IADD R126, R126, 0x1, -R246.reuse ;  /* 0x000000017e7ec824 */ /* 0x100fe200078e0af6 */
[----:B------:R-:W-:Y:S01]  /*7000*/  IADD3 R3, -R3, RZ, RZ ;  /* 0x000000ff03037210 */ /* 0x000fe20007ffe1ff */
[----:B------:R-:W-:Y:S01]  /*7010*/  @!P6 IMAD.IADD R128, R128, 0x1, -R246 ;  /* 0x000000018080e824 */ /* 0x000fe200078e0af6 */
[----:B------:R-:W-:Y:S01]  /*7020*/  IABS R203, R205 ;  /* 0x000000cd00cb7213 */ /* 0x000fe20000000000 */
[----:B------:R-:W-:Y:S01]  /*7030*/  IMAD.HI.U32 R130, R238, R133, RZ ;  /* 0x00000085ee827227 */ /* 0x000fe200078e00ff */
[C---:B------:R-:W-:Y:S02]  /*7040*/  ISETP.GT.U32.AND P4, PT, R246.reuse, R126, PT ;  /* 0x0000007ef600720c */ /* 0x040fe40003f84070 */
[C---:B------:R-:W-:Y:S01]  /*7050*/  ISETP.GT.U32.AND P6, PT, R246.reuse, R128, PT ;  /* 0x00000080f600720c */ /* 0x040fe20003fc4070 */
[----:B------:R-:W-:Y:S02]  /*7060*/  IMAD R129, R246, R3, R129 ;  /* 0x00000003f6817224 */ /* 0x000fe400078e0281 */
[----:B------:R-:W-:-:S04]  /*7070*/  IMAD.HI.U32 R3, R238, R131, RZ ;  /* 0x00000083ee037227 */ /* 0x000fc800078e00ff */
[--C-:B------:R-:W-:Y:S01]  /*7080*/  @!P1 IMAD.IADD R125, R125, 0x1, -R246.reuse ;  /* 0x000000017d7d9824 */ /* 0x100fe200078e0af6 */
[----:B------:R-:W-:Y:S01]  /*7090*/  ISETP.GE.AND P1, PT, R134, RZ, PT ;  /* 0x000000ff8600720c */ /* 0x000fe20003f26270 */
[----:B------:R-:W-:Y:S02]  /*70a0*/  IMAD.MOV R3, RZ, RZ, -R3 ;  /* 0x000000ffff037224 */ /* 0x000fe400078e0a03 */
[----:B------:R-:W-:Y:S01]  /*70b0*/  @!P5 IMAD.MOV R125, RZ, RZ, -R125 ;  /* 0x000000ffff7dd224 */ /* 0x000fe200078e0a7d */
[----:B------:R-:W-:Y:S01]  /*70c0*/  ISETP.GE.AND P5, PT, R132, RZ, PT ;  /* 0x000000ff8400720c */ /* 0x000fe20003fa6270 */
[----:B------:R-:W-:Y:S01]  /*70d0*/  @!P0 IMAD.IADD R127, R127, 0x1, -R246 ;  /* 0x000000017f7f8824 */ /* 0x000fe200078e0af6 */
[----:B------:R-:W-:Y:S01]  /*70e0*/  @!P4 IADD3 R126, R126, -R246, RZ ;  /* 0x800000f67e7ec210 */ /* 0x000fe20007ffe0ff */
[----:B------:R-:W-:Y:S01]  /*70f0*/  IMAD.MOV R132, RZ, RZ, -R130 ;  /* 0x000000ffff847224 */ /* 0x000fe200078e0a82 */
[C---:B------:R-:W-:Y:S01]  /*7100*/  ISETP.GT.U32.AND P4, PT, R246.reuse, R129, PT ;  /* 0x00000081f600720c */ /* 0x040fe20003f84070 */
[C---:B------:R-:W-:Y:S01]  /*7110*/  IMAD R130, R246.reuse, R3, R131 ;  /* 0x00000003f6827224 */ /* 0x040fe200078e0283 */
[C---:B------:R-:W-:Y:S01]  /*7120*/  ISETP.GT.U32.AND P0, PT, R246.reuse, R127, PT ;  /* 0x0000007ff600720c */ /* 0x040fe20003f04070 */
[----:B------:R-:W-:Y:S01]  /*7130*/  IMAD R131, R246, R132, R133 ;  /* 0x00000084f6837224 */ /* 0x000fe200078e0285 */
[----:B------:R-:W-:Y:S01]  /*7140*/  @!P6 IADD3 R128, R128, -R246, RZ ;  /* 0x800000f68080e210 */ /* 0x000fe20007ffe0ff */
[----:B------:R-:W-:Y:S01]  /*7150*/  VIADD R3, R252, 0x8c ;  /* 0x0000008cfc037836 */ /* 0x000fe20000000000 */
[----:B------:R-:W-:Y:S01]  /*7160*/  ISETP.GT.U32.AND P6, PT, R246, R130, PT ;  /* 0x00000082f600720c */ /* 0x000fe20003fc4070 */
[----:B------:R-:W-:Y:S01]  /*7170*/  VIADD R132, R252, 0x8d ;  /* 0x0000008dfc847836 */ /* 0x000fe20000000000 */
[----:B------:R-:W-:Y:S01]  /*7180*/  @!P3 IADD3 R126, -R126, RZ, RZ ;  /* 0x000000ff7e7eb210 */ /* 0x000fe20007ffe1ff */
[C---:B------:R-:W-:Y:S01]  /*7190*/  VIADD R217, R252.reuse, 0xd8 ;  /* 0x000000d8fcd97836 */ /* 0x040fe20000000000 */
[----:B------:R-:W-:Y:S01]  /*71a0*/  ISETP.GE.AND P3, PT, R135, RZ, PT ;  /* 0x000000ff8700720c */ /* 0x000fe20003f66270 */
[----:B------:R-:W-:Y:S01]  /*71b0*/  VIADD R214, R252, 0xda ;  /* 0x000000dafcd67836 */ /* 0x000fe20000000000 */
[----:B------:R-:W-:Y:S01]  /*71c0*/  IABS R133, R3 ;  /* 0x0000000300857213 */ /* 0x000fe20000000000 */
[----:B------:R-:W-:Y:S01]  /*71d0*/  @!P4 IMAD.IADD R129, R129, 0x1, -R246 ;  /* 0x000000018181c824 */ /* 0x000fe200078e0af6 */
[----:B------:R-:W-:Y:S01]  /*71e0*/  IABS R135, R132 ;  /* 0x0000008400877213 */ /* 0x000fe20000000000 */
[----:B------:R-:W-:Y:S01]  /*71f0*/  IMAD.HI.U32 R210, R238, R215, RZ ;  /* 0x000000d7eed27227 */ /* 0x000fe200078e00ff */
[----:B------:R-:W-:-:S02]  /*7200*/  @!P0 IADD3 R127, R127, -R246, RZ ;  /* 0x800000f67f7f8210 */ /* 0x000fc40007ffe0ff */
[----:B------:R-:W-:Y:S01]  /*7210*/  ISETP.GT.U32.AND P4, PT, R246, R129, PT ;  /* 0x00000081f600720c */ /* 0x000fe20003f84070 */
[----:B------:R-:W-:Y:S01]  /*7220*/  VIADD R218, R252, 0xe0 ;  /* 0x000000e0fcda7836 */ /* 0x000fe20000000000 */
[----:B------:R-:W-:Y:S01]  /*7230*/  @!P6 IADD3 R130, R130, -R246, RZ ;  /* 0x800000f68282e210 */ /* 0x000fe20007ffe0ff */
[----:B------:R-:W-:Y:S01]  /*7240*/  @!P2 IMAD.MOV R127, RZ, RZ, -R127 ;  /* 0x000000ffff7fa224 */ /* 0x000fe200078e0a7f */
[----:B------:R-:W-:Y:S01]  /*7250*/  ISETP.GE.AND P2, PT, R3, RZ, PT ;  /* 0x000000ff0300720c */ /* 0x000fe20003f46270 */
[----:B------:R-:W-:Y:S01]  /*7260*/  IMAD.HI.U32 R3, R238, R133, RZ ;  /* 0x00000085ee037227 */ /* 0x000fe200078e00ff */
[----:B------:R-:W-:Y:S02]  /*7270*/  @!P1 IADD3 R128, -R128, RZ, RZ ;  /* 0x000000ff80809210 */ /* 0x000fe40007ffe1ff */
[----:B------:R-:W-:Y:S01]  /*7280*/  ISETP.GT.U32.AND P6, PT, R246, R130, PT ;  /* 0x00000082f600720c */ /* 0x000fe20003fc4070 */
[----:B------:R-:W-:Y:S01]  /*7290*/  IMAD.MOV R3, RZ, RZ, -R3 ;  /* 0x000000ffff037224 */ /* 0x000fe200078e0a03 */
[----:B------:R-:W-:Y:S01]  /*72a0*/  ISETP.GE.AND P1, PT, R132, RZ, PT ;  /* 0x000000ff8400720c */ /* 0x000fe20003f26270 */
[----:B------:R-:W-:Y:S01]  /*72b0*/  IMAD.HI.U32 R132, R238, R135, RZ ;  /* 0x00000087ee847227 */ /* 0x000fe200078e00ff */
[----:B------:R-:W-:-:S02]  /*72c0*/  ISETP.GE.AND P0, PT, R136, RZ, PT ;  /* 0x000000ff8800720c */ /* 0x000fc40003f06270 */
[----:B------:R-:W-:Y:S01]  /*72d0*/  IABS R213, R214 ;  /* 0x000000d600d57213 */ /* 0x000fe20000000000 */
[--C-:B------:R-:W-:Y:S01]  /*72e0*/  @!P4 IMAD.IADD R129, R129, 0x1, -R246.reuse ;  /* 0x000000018181c824 */ /* 0x100fe200078e0af6 */
[----:B------:R-:W-:Y:S01]  /*72f0*/  IADD3 R134, -R132, RZ, RZ ;  /* 0x000000ff84867210 */ /* 0x000fe20007ffe1ff */
[C---:B------:R-:W-:Y:S01]  /*7300*/  IMAD R132, R246.reuse, R3, R133 ;  /* 0x00000003f6847224 */ /* 0x040fe200078e0285 */
[C---:B------:R-:W-:Y:S01]  /*7310*/  ISETP.GT.U32.AND P4, PT, R246.reuse, R131, PT ;  /* 0x00000083f600720c */ /* 0x040fe20003f84070 */
[----:B------:R-:W-:Y:S01]  /*7320*/  @!P5 IMAD.MOV R129, RZ, RZ, -R129 ;  /* 0x000000ffff81d224 */ /* 0x000fe200078e0a81 */
[----:B------:R-:W-:Y:S01]  /*7330*/  IABS R219, R218 ;  /* 0x000000da00db7213 */ /* 0x000fe20000000000 */
[----:B------:R-:W-:Y:S02]  /*7340*/  IMAD R133, R246, R134, R135 ;  /* 0x00000086f6857224 */ /* 0x000fe400078e0287 */
[----:B------:R-:W-:Y:S01]  /*7350*/  @!P6 IMAD.IADD R130, R130, 0x1, -R246 ;  /* 0x000000018282e824 */ /* 0x000fe200078e0af6 */
[----:B------:R-:W-:Y:S01]  /*7360*/  ISETP.GT.U32.AND P6, PT, R246, R132, PT ;  /* 0x00000084f600720c */ /* 0x000fe20003fc4070 */
[----:B------:R-:W-:Y:S01]  /*7370*/  VIADD R136, R252, 0x8e ;  /* 0x0000008efc887836 */ /* 0x000fe20000000000 */
[----:B------:R-:W-:Y:S01]  /*7380*/  ISETP.GT.U32.AND P5, PT, R246, R133, PT ;  /* 0x00000085f600720c */ /* 0x000fe20003fa4070 */
[----:B------:R-:W-:Y:S01]  /*7390*/  IMAD.HI.U32 R134, R238, R139, RZ ;  /* 0x0000008bee867227 */ /* 0x000fe200078e00ff */
[----:B------:R-:W-:-:S02]  /*73a0*/  @!P3 IADD3 R130, -R130, RZ, RZ ;  /* 0x000000ff8282b210 */ /* 0x000fc40007ffe1ff */
[----:B------:R-:W-:Y:S01]  /*73b0*/  IABS R137, R136 ;  /* 0x0000008800897213 */ /* 0x000fe20000000000 */
[----:B------:R-:W-:Y:S01]  /*73c0*/  IMAD.MOV R135, RZ, RZ, -R134 ;  /* 0x000000ffff877224 */ /* 0x000fe200078e0a86 */
[----:B------:R-:W-:Y:S01]  /*73d0*/  ISETP.GE.AND P3, PT, R136, RZ, PT ;  /* 0x000000ff8800720c */ /* 0x000fe20003f66270 */
[--C-:B------:R-:W-:Y:S02]  /*73e0*/  @!P4 IMAD.IADD R131, R131, 0x1, -R246.reuse ;  /* 0x000000018383c824 */ /* 0x100fe400078e0af6 */
[----:B------:R-:W-:Y:S02]  /*73f0*/  IMAD.HI.U32 R3, R238, R137, RZ ;  /* 0x00000089ee037227 */ /* 0x000fe400078e00ff */
[----:B------:R-:W-:Y:S02]  /*7400*/  @!P6 IADD3 R132, R132, -R246, RZ ;  /* 0x800000f68484e210 */ /* 0x000fe40007ffe0ff */
[----:B------:R-:W-:Y:S01]  /*7410*/  @!P5 IMAD.IADD R133, R133, 0x1, -R246 ;  /* 0x000000018585d824 */ /* 0x000fe200078e0af6 */
[----:B------:R-:W-:Y:S01]  /*7420*/  IADD3 R3, -R3, RZ, RZ ;  /* 0x000000ff03037210 */ /* 0x000fe20007ffe1ff */
[C---:B------:R-:W-:Y:S01]  /*7430*/  IMAD R135, R246.reuse, R135, R139 ;  /* 0x00000087f6877224 */ /* 0x040fe200078e028b */
[----:B------:R-:W-:Y:S01]  /*7440*/  ISETP.GT.U32.AND P6, PT, R246, R132, PT ;  /* 0x00000084f600720c */ /* 0x000fe20003fc4070 */
[----:B------:R-:W-:Y:S01]  /*7450*/  VIADD R220, R252, 0xe1 ;  /* 0x000000e1fcdc7836 */ /* 0x000fe20000000000 */
[C---:B------:R-:W-:Y:S01]  /*7460*/  ISETP.GT.U32.AND P5, PT, R246.reuse, R133, PT ;  /* 0x00000085f600720c */ /* 0x040fe20003fa4070 */
[----:B------:R-:W-:Y:S01]  /*7470*/  IMAD R134, R246, R3, R137 ;  /* 0x00000003f6867224 */ /* 0x000fe200078e0289 */
[----:B------:R-:W-:Y:S01]  /*7480*/  IABS R139, R142 ;  /* 0x0000008e008b7213 */ /* 0x000fe20000000000 */
[----:B------:R-:W-:Y:S01]  /*7490*/  IMAD.HI.U32 R137, R238, R143, RZ ;  /* 0x0000008fee897227 */ /* 0x000fe200078e00ff */
[----:B------:R-:W-:-:S02]  /*74a0*/  ISETP.GT.U32.AND P4, PT, R246, R131, PT ;  /* 0x00000083f600720c */ /* 0x000fc40003f84070 */
[----:B------:R-:W-:Y:S01]  /*74b0*/  IABS R225, R220 ;  /* 0x000000dc00e17213 */ /* 0x000fe20000000000 */
[----:B------:R-:W-:-:S04]  /*74c0*/  IMAD.HI.U32 R3, R238, R139, RZ ;  /* 0x0000008bee037227 */ /* 0x000fc800078e00ff */
[----:B------:R-:W-:Y:S01]  /*74d0*/  @!P6 IADD3 R132, R132, -R246, RZ ;  /* 0x800000f68484e210 */ /* 0x000fe20007ffe0ff */
[----:B------:R-:W-:Y:S01]  /*74e0*/  IMAD.MOV R136, RZ, RZ, -R3 ;  /* 0x000000ffff887224 */ /* 0x000fe200078e0a03 */
[----:B------:R-:W-:Y:S01]  /*74f0*/  ISETP.GT.U32.AND P6, PT, R246, R134, PT ;  /* 0x00000086f600720c */ /* 0x000fe20003fc4070 */
[----:B------:R-:W-:-:S04]  /*7500*/  IMAD.HI.U32 R3, R238, R141, RZ ;  /* 0x0000008dee037227 */ /* 0x000fc800078e00ff */
[--C-:B------:R-:W-:Y:S01]  /*7510*/  @!P5 IMAD.IADD R133, R133, 0x1, -R246.reuse ;  /* 0x000000018585d824 */ /* 0x100fe200078e0af6 */
[C---:B------:R-:W-:Y:S01]  /*7520*/  ISETP.GT.U32.AND P5, PT, R246.reuse, R135, PT ;  /* 0x00000087f600720c */ /* 0x040fe20003fa4070 */
[----:B------:R-:W-:Y:S01]  /*7530*/  IMAD R136, R246, R136, R139 ;  /* 0x00000088f6887224 */ /* 0x000fe200078e028b */
[----:B------:R-:W-:Y:S01]  /*7540*/  IADD3 R139, -R3, RZ, RZ ;  /* 0x000000ff038b7210 */ /* 0x000fe20007ffe1ff */
[----:B------:R-:W-:Y:S01]  /*7550*/  IMAD.MOV R140, RZ, RZ, -R137 ;  /* 0x000000ffff8c7224 */ /* 0x000fe200078e0a89 */
[----:B------:R-:W-:Y:S01]  /*7560*/  @!P1 IADD3 R133, -R133, RZ, RZ ;  /* 0x000000ff85859210 */ /* 0x000fe20007ffe1ff */
[--C-:B------:R-:W-:Y:S01]  /*7570*/  @!P4 IMAD.IADD R131, R131, 0x1, -R246.reuse ;  /* 0x000000018383c824 */ /* 0x100fe200078e0af6 */
[----:B------:R-:W-:Y:S01]  /*7580*/  ISETP.GE.AND P4, PT, R138, RZ, PT ;  /* 0x000000ff8a00720c */ /* 0x000fe20003f86270 */
[----:B------:R-:W-:Y:S01]  /*7590*/  @!P6 IMAD.IADD R134, R134, 0x1, -R246 ;  /* 0x000000018686e824 */ /* 0x000fe200078e0af6 */
[C---:B------:R-:W-:Y:S01]  /*75a0*/  ISETP.GT.U32.AND P6, PT, R246.reuse, R136, PT ;  /* 0x00000088f600720c */ /* 0x040fe20003fc4070 */
[----:B------:R-:W-:Y:S01]  /*75b0*/  IMAD R137, R246, R139, R141 ;  /* 0x0000008bf6897224 */ /* 0x000fe200078e028d */
[----:B------:R-:W-:Y:S01]  /*75c0*/  @!P0 IADD3 R131, -R131, RZ, RZ ;  /* 0x000000ff83838210 */ /* 0x000fe20007ffe1ff */
[----:B------:R-:W-:Y:S01]  /*75d0*/  IMAD.HI.U32 R138, R238, R145, RZ ;  /* 0x00000091ee8a7227 */ /* 0x000fe200078e00ff */
[----:B------:R-:W-:-:S03]  /*75e0*/  ISETP.GT.U32.AND P0, PT, R246, R134, PT ;  /* 0x00000086f600720c */ /* 0x000fc60003f04070 */
[----:B------:R-:W-:Y:S01]  /*75f0*/  @!P5 IMAD.IADD R135, R135, 0x1, -R246 ;  /* 0x000000018787d824 */ /* 0x000fe200078e0af6 */
[----:B------:R-:W-:Y:S01]  /*7600*/  ISETP.GT.U32.AND P5, PT, R246, R137, PT ;  /* 0x00000089f600720c */ /* 0x000fe20003fa4070 */
[----:B------:R-:W-:Y:S01]  /*7610*/  IMAD.HI.U32 R3, R238, R147, RZ ;  /* 0x00000093ee037227 */ /* 0x000fe200078e00ff */
[----:B------:R-:W-:-:S03]  /*7620*/  IADD3 R139, -R138, RZ, RZ ;  /* 0x000000ff8a8b7210 */ /* 0x000fc60007ffe1ff */
[----:B------:R-:W-:Y:S01]  /*7630*/  @!P6 IMAD.IADD R136, R136, 0x1, -R246 ;  /* 0x000000018888e824 */ /* 0x000fe200078e0af6 */
[C---:B------:R-:W-:Y:S01]  /*7640*/  ISETP.GT.U32.AND P6, PT, R246.reuse, R135, PT ;  /* 0x00000087f600720c */ /* 0x040fe20003fc4070 */
[----:B------:R-:W-:Y:S02]  /*7650*/  IMAD.MOV R3, RZ, RZ, -R3 ;  /* 0x000000ffff037224 */ /* 0x000fe400078e0a03 */
[C---:B------:R-:W-:Y:S01]  /*7660*/  IMAD R138, R246.reuse, R140, R143 ;  /* 0x0000008cf68a7224 */ /* 0x040fe200078e028f */
[----:B------:R-:W-:Y:S01]  /*7670*/  IABS R143, R150 ;  /* 0x00000096008f7213 */ /* 0x000fe20000000000 */
[----:B------:R-:W-:Y:S02]  /*7680*/  @!P2 IMAD.MOV R132, RZ, RZ, -R132 ;  /* 0x000000ffff84a224 */ /* 0x000fe400078e0a84 */
[--C-:B------:R-:W-:Y:S01]  /*7690*/  @!P5 IMAD.IADD R137, R137, 0x1, -R246.reuse ;  /* 0x000000018989d824 */ /* 0x100fe200078e0af6 */
[C---:B------:R-:W-:Y:S01]  /*76a0*/  ISETP.GT.U32.AND P5, PT, R246.reuse, R136, PT ;  /* 0x00000088f600720c */ /* 0x040fe20003fa4070 */
[C---:B------:R-:W-:Y:S01]  /*76b0*/  IMAD R139, R246.reuse, R139, R145 ;  /* 0x0000008bf68b7224 */ /* 0x040fe200078e0291 */
[----:B------:R-:W-:Y:S01]  /*76c0*/  IABS R145, R151 ;  /* 0x0000009700917213 */ /* 0x000fe20000000000 */
[C---:B------:R-:W-:Y:S01]  /*76d0*/  IMAD R140, R246.reuse, R3, R147 ;  /* 0x00000003f68c7224 */ /* 0x040fe200078e0293 */
[C---:B------:R-:W-:Y:S01]  /*76e0*/  ISETP.GT.U32.AND P2, PT, R246.reuse, R137, PT ;  /* 0x00000089f600720c */ /* 0x040fe20003f44070 */
[----:B------:R-:W-:Y:S01]  /*76f0*/  @!P6 IMAD.IADD R135, R135, 0x1, -R246 ;  /* 0x000000018787e824 */ /* 0x000fe200078e0af6 */
[----:B------:R-:W-:Y:S01]  /*7700*/  ISETP.GT.U32.AND P1, PT, R246, R138, PT ;  /* 0x0000008af600720c */ /* 0x000fe20003f24070 */
[----:B------:R-:W-:Y:S01]  /*7710*/  IMAD.HI.U32 R3, R238, R143, RZ ;  /* 0x0000008fee037227 */ /* 0x000fe200078e00ff */
[----:B------:R-:W-:-:S02]  /*7720*/  ISETP.GE.AND P6, PT, R142, RZ, PT ;  /* 0x000000ff8e00720c */ /* 0x000fc40003fc6270 */
[----:B------:R-:W-:Y:S01]  /*7730*/  @!P4 IADD3 R135, -R135, RZ, RZ ;  /* 0x000000ff8787c210 */ /* 0x000fe20007ffe1ff */
[----:B------:R-:W-:Y:S02]  /*7740*/  IMAD.HI.U32 R141, R238, R145, RZ ;  /* 0x00000091ee8d7227 */ /* 0x000fe400078e00ff */
[----:B------:R-:W-:Y:S02]  /*7750*/  @!P5 IADD3 R136, R136, -R246, RZ ;  /* 0x800000f68888d210 */ /* 0x000fe40007ffe0ff */
[----:B------:R-:W-:Y:S01]  /*7760*/  ISETP.GT.U32.AND P5, PT, R246, R140, PT ;  /* 0x0000008cf600720c */ /* 0x000fe20003fa4070 */
[----:B------:R-:W-:Y:S01]  /*7770*/  IMAD.MOV R3, RZ, RZ, -R3 ;  /* 0x000000ffff037224 */ /* 0x000fe200078e0a03 */
[----:B------:R-:W-:Y:S01]  /*7780*/  IADD3 R142, -R141, RZ, RZ ;  /* 0x000000ff8d8e7210 */ /* 0x000fe20007ffe1ff */
[--C-:B------:R-:W-:Y:S01]  /*7790*/  @!P0 IMAD.IADD R134, R134, 0x1, -R246.reuse ;  /* 0x0000000186868824 */ /* 0x100fe200078e0af6 */
[C---:B------:R-:W-:Y:S01]  /*77a0*/  ISETP.GT.U32.AND P0, PT, R246.reuse, R139, PT ;  /* 0x0000008bf600720c */ /* 0x040fe20003f04070 */
[----:B------:R-:W-:Y:S01]  /*77b0*/  IMAD R141, R246, R3, R143 ;  /* 0x00000003f68d7224 */ /* 0x000fe200078e028f */
[----:B------:R-:W-:Y:S01]  /*77c0*/  IADD3 R143, R252, 0x97, RZ ;  /* 0x00000097fc8f7810 */ /* 0x000fe20007ffe0ff */
[--C-:B------:R-:W-:Y:S01]  /*77d0*/  @!P2 IMAD.IADD R137, R137, 0x1, -R246.reuse ;  /* 0x000000018989a824 */ /* 0x100fe200078e0af6 */
[----:B------:R-:W-:Y:S01]  /*77e0*/  ISETP.GE.AND P2, PT, R144, RZ, PT ;  /* 0x000000ff9000720c */ /* 0x000fe20003f46270 */
[----:B------:R-:W-:Y:S01]  /*77f0*/  @!P1 IMAD.IADD R138, R138, 0x1, -R246 ;  /* 0x000000018a8a9824 */ /* 0x000fe200078e0af6 */
[----:B------:R-:W-:Y:S01]  /*7800*/  ISETP.GE.AND P1, PT, R146, RZ, PT ;  /* 0x000000ff9200720c */ /* 0x000fe20003f26270 */
[----:B------:R-:W-:Y:S01]  /*7810*/  @!P6 IMAD.MOV R136, RZ, RZ, -R136 ;  /* 0x000000ffff88e224 */ /* 0x000fe200078e0a88 */
[----:B------:R-:W-:Y:S01]  /*7820*/  ISETP.GT.U32.AND P6, PT, R246, R141, PT ;  /* 0x0000008df600720c */ /* 0x000fe20003fc4070 */
[----:B------:R-:W-:-:S02]  /*7830*/  @!P5 IMAD.IADD R140, R140, 0x1, -R246 ;  /* 0x000000018c8cd824 */ /* 0x000fc400078e0af6 */
[----:B------:R-:W-:Y:S01]  /*7840*/  @!P3 IMAD.MOV R134, RZ, RZ, -R134 ;  /* 0x000000ffff86b224 */ /* 0x000fe200078e0a86 */
[----:B------:R-:W-:Y:S01]  /*7850*/  ISETP.GT.U32.AND P3, PT, R246, R138, PT ;  /* 0x0000008af600720c */ /* 0x000fe20003f64070 */
[----:B------:R-:W-:Y:S01]  /*7860*/  VIADD R146, R252, 0x98 ;  /* 0x00000098fc927836 */ /* 0x000fe20000000000 */
[C---:B------:R-:W-:Y:S01]  /*7870*/  ISETP.GT.U32.AND P5, PT, R246.reuse, R140, PT ;  /* 0x0000008cf600720c */ /* 0x040fe20003fa4070 */
[----:B------:R-:W-:Y:S01]  /*7880*/  IMAD R142, R246, R142, R145 ;  /* 0x0000008ef68e7224 */ /* 0x000fe200078e0291 */
[----:B------:R-:W-:Y:S01]  /*7890*/  IABS R145, R143 ;  /* 0x0000008f00917213 */ /* 0x000fe20000000000 */
[----:B------:R-:W-:Y:S01]  /*78a0*/  @!P0 IMAD.IADD R139, R139, 0x1, -R246 ;  /* 0x000000018b8b8824 */ /* 0x000fe200078e0af6 */
[----:B------:R-:W-:Y:S01]  /*78b0*/  @!P2 IADD3 R137, -R137, RZ, RZ ;  /* 0x000000ff8989a210 */ /* 0x000fe20007ffe1ff */
[----:B------:R-:W-:Y:S01]  /*78c0*/  VIADD R223, R252, 0xe4 ;  /* 0x000000e4fcdf7836 */ /* 0x000fe20000000000 */
[----:B------:R-:W-:Y:S01]  /*78d0*/  IABS R147, R146 ;  /* 0x0000009200937213 */ /* 0x000fe20000000000 */
[----:B------:R-:W-:Y:S01]  /*78e0*/  IMAD.HI.U32 R3, R238, R145, RZ ;  /* 0x00000091ee037227 */ /* 0x000fe200078e00ff */
[----:B------:R-:W-:-:S02]  /*78f0*/  ISETP.GE.AND P2, PT, R149, RZ, PT ;  /* 0x000000ff9500720c */ /* 0x000fc40003f46270 */
[----:B------:R-:W-:Y:S01]  /*7900*/  ISETP.GT.U32.AND P4, PT, R246, R139, PT ;  /* 0x0000008bf600720c */ /* 0x000fe20003f84070 */
[--C-:B------:R-:W-:Y:S01]  /*7910*/  @!P6 IMAD.IADD R141, R141, 0x1, -R246.reuse ;  /* 0x000000018d8de824 */ /* 0x100fe200078e0af6 */
[----:B------:R-:W-:Y:S01]  /*7920*/  ISETP.GE.AND P6, PT, R143, RZ, PT ;  /* 0x000000ff8f00720c */ /* 0x000fe20003fc6270 */
[----:B------:R-:W-:Y:S01]  /*7930*/  IMAD.HI.U32 R143, R238, R147, RZ ;  /* 0x00000093ee8f7227 */ /* 0x000fe200078e00ff */
[----:B------:R-:W-:Y:S02]  /*7940*/  @!P5 IADD3 R140, R140, -R246, RZ ;  /* 0x800000f68c8cd210 */ /* 0x000fe40007ffe0ff */
[----:B------:R-:W-:Y:S01]  /*7950*/  ISETP.GE.AND P0, PT, R148, RZ, PT ;  /* 0x000000ff9400720c */ /* 0x000fe20003f06270 */
[----:B------:R-:W-:Y:S01]  /*7960*/  IMAD.MOV R3, RZ, RZ, -R3 ;  /* 0x000000ffff037224 */ /* 0x000fe200078e0a03 */
[----:B------:R-:W-:Y:S01]  /*7970*/  ISETP.GE.AND P5, PT, R151, RZ, PT ;  /* 0x000000ff9700720c */ /* 0x000fe20003fa6270 */
[----:B------:R-:W-:Y:S01]  /*7980*/  @!P3 IMAD.IADD R138, R138, 0x1, -R246 ;  /* 0x000000018a8ab824 */ /* 0x000fe200078e0af6 */
[----:B------:R-:W-:Y:S01]  /*7990*/  ISETP.GT.U32.AND P3, PT, R246, R142, PT ;  /* 0x0000008ef600720c */ /* 0x000fe20003f64070 */
[----:B------:R-:W-:Y:S01]  /*79a0*/  IMAD.MOV R144, RZ, RZ, -R143 ;  /* 0x000000ffff907224 */ /* 0x000fe200078e0a8f */
[----:B------:R-:W-:Y:S01]  /*79b0*/  @!P2 IADD3 R140, -R140, RZ, RZ ;  /* 0x000000ff8c8ca210 */ /* 0x000fe20007ffe1ff */
[C---:B------:R-:W-:Y:S01]  /*79c0*/  IMAD R143, R246.reuse, R3, R145 ;  /* 0x00000003f68f7224 */ /* 0x040fe200078e0291 */
[----:B------:R-:W-:Y:S01]  /*79d0*/  IABS R224, R223 ;  /* 0x000000df00e07213 */ /* 0x000fe20000000000 */
[----:B------:R-:W-:Y:S01]  /*79e0*/  @!P1 IMAD.MOV R138, RZ, RZ, -R138 ;  /* 0x000000ffff8a9224 */ /* 0x000fe200078e0a8a */
[C---:B------:R-:W-:Y:S01]  /*79f0*/  ISETP.GT.U32.AND P1, PT, R246.reuse, R141, PT ;  /* 0x0000008df600720c */ /* 0x040fe20003f24070 */
[--C-:B------:R-:W-:Y:S01]  /*7a00*/  @!P4 IMAD.IADD R139, R139, 0x1, -R246.reuse ;  /* 0x000000018b8bc824 */ /* 0x100fe200078e0af6 */
[----:B------:R-:W-:Y:S01]  /*7a10*/  ISETP.GT.U32.AND P2, PT, R246, R143, PT ;  /* 0x0000008ff600720c */ /* 0x000fe20003f44070 */
[----:B------:R-:W-:Y:S01]  /*7a20*/  VIADD R3, R252, 0x99 ;  /* 0x00000099fc037836 */ /* 0x000fe20000000000 */
[----:B------:R-:W-:Y:S01]  /*7a30*/  ISETP.GE.AND P4, PT, R150, RZ, PT ;  /* 0x000000ff9600720c */ /* 0x000fe20003f86270 */
[----:B------:R-:W-:Y:S01]  /*7a40*/  VIADD R145, R252, 0x9a ;  /* 0x0000009afc917836 */ /* 0x000fe20000000000 */
[----:B------:R-:W-:Y:S01]  /*7a50*/  @!P0 IADD3 R139, -R139, RZ, RZ ;  /* 0x000000ff8b8b8210 */ /* 0x000fe20007ffe1ff */
[----:B------:R-:W-:Y:S01]  /*7a60*/  IMAD R144, R246, R144, R147 ;  /* 0x00000090f6907224 */ /* 0x000fe200078e0293 */
[----:B------:R-:W-:Y:S01]  /*7a70*/  @!P3 IADD3 R142, R142, -R246, RZ ;  /* 0x800000f68e8eb210 */ /* 0x000fe20007ffe0ff */
[C---:B------:R-:W-:Y:S01]  /*7a80*/  VIADD R150, R252.reuse, 0x9b ;  /* 0x0000009bfc967836 */ /* 0x040fe20000000000 */
[----:B------:R-:W-:Y:S01]  /*7a90*/  IABS R147, R3 ;  /* 0x0000000300937213 */ /* 0x000fe20000000000 */
[----:B------:R-:W-:Y:S01]  /*7aa0*/  VIADD R232, R252, 0xea ;  /* 0x000000eafce87836 */ /* 0x000fe20000000000 */
[----:B------:R-:W-:Y:S01]  /*7ab0*/  ISETP.GT.U32.AND P3, PT, R246, R142, PT ;  /* 0x0000008ef600720c */ /* 0x000fe20003f64070 */
[--C-:B------:R-:W-:Y:S01]  /*7ac0*/  @!P1 IMAD.IADD R141, R141, 0x1, -R246.reuse ;  /* 0x000000018d8d9824 */ /* 0x100fe200078e0af6 */
[----:B------:R-:W-:Y:S01]  /*7ad0*/  IABS R149, R145 ;  /* 0x0000009100957213 */ /* 0x000fe20000000000 */
[----:B------:R-:W-:Y:S01]  /*7ae0*/  @!P2 IMAD.IADD R143, R143, 0x1, -R246 ;  /* 0x000000018f8fa824 */ /* 0x000fe200078e0af6 */
[----:B------:R-:W-:Y:S01]  /*7af0*/  ISETP.GE.AND P1, PT, R3, RZ, PT ;  /* 0x000000ff0300720c */ /* 0x000fe20003f26270 */
[----:B------:R-:W-:Y:S01]  /*7b00*/  @!P4 IMAD.MOV R141, RZ, RZ, -R141 ;  /* 0x000000ffff8dc224 */ /* 0x000fe200078e0a8d */
[----:B------:R-:W-:Y:S01]  /*7b10*/  ISETP.GE.AND P2, PT, R145, RZ, PT ;  /* 0x000000ff9100720c */ /* 0x000fe20003f46270 */
[----:B------:R-:W-:Y:S01]  /*7b20*/  IMAD.HI.U32 R3, R238, R147, RZ ;  /* 0x00000093ee037227 */ /* 0x000fe200078e00ff */
[----:B------:R-:W-:-:S02]  /*7b30*/  ISETP.GT.U32.AND P4, PT, R246, R143, PT ;  /* 0x0000008ff600720c */ /* 0x000fc40003f84070 */
[----:B------:R-:W-:Y:S01]  /*7b40*/  IABS R151, R150 ;  /* 0x0000009600977213 */ /* 0x000fe20000000000 */
[----:B------:R-:W-:Y:S01]  /*7b50*/  IMAD.HI.U32 R145, R238, R149, RZ ;  /* 0x00000095ee917227 */ /* 0x000fe200078e00ff */
[----:B------:R-:W-:Y:S02]  /*7b60*/  ISETP.GE.AND P0, PT, R146, RZ, PT ;  /* 0x000000ff9200720c */ /* 0x000fe40003f06270 */
[----:B------:R-:W-:Y:S01]  /*7b70*/  @!P3 IADD3 R142, R142, -R246, RZ ;  /* 0x800000f68e8eb210 */ /* 0x000fe20007ffe0ff */
[----:B------:R-:W-:Y:S01]  /*7b80*/  IMAD.MOV R3, RZ, RZ, -R3 ;  /* 0x000000ffff037224 */ /* 0x000fe200078e0a03 */
[----:B------:R-:W-:Y:S01]  /*7b90*/  ISETP.GT.U32.AND P3, PT, R246, R144, PT ;  /* 0x00000090f600720c */ /* 0x000fe20003f64070 */
[----:B------:R-:W-:Y:S01]  /*7ba0*/  IMAD.MOV R148, RZ, RZ, -R145 ;  /* 0x000000ffff947224 */ /* 0x000fe200078e0a91 */
[----:B------:R-:W-:Y:S01]  /*7bb0*/  @!P5 IADD3 R142, -R142, RZ, RZ ;  /* 0x000000ff8e8ed210 */ /* 0x000fe20007ffe1ff */
[----:B------:R-:W-:Y:S01]  /*7bc0*/  IMAD R145, R246, R3, R147 ;  /* 0x00000003f6917224 */ /* 0x000fe200078e0293 */
[----:B------:R-:W-:Y:S01]  /*7bd0*/  ISETP.GE.AND P5, PT, R150, RZ, PT ;  /* 0x000000ff9600720c */ /* 0x000fe20003fa6270 */
[----:B------:R-:W-:Y:S01]  /*7be0*/  IMAD.HI.U32 R146, R238, R151, RZ ;  /* 0x00000097ee927227 */ /* 0x000fe200078e00ff */
[----:B------:R-:W-:-:S02]  /*7bf0*/  @!P4 IADD3 R143, R143, -R246, RZ ;  /* 0x800000f68f8fc210 */ /* 0x000fc40007ffe0ff */
[C---:B------:R-:W-:Y:S01]  /*7c00*/  ISETP.GT.U32.AND P4, PT, R246.reuse, R145, PT ;  /* 0x00000091f600720c */ /* 0x040fe20003f84070 */
[----:B------:R-:W-:Y:S01]  /*7c10*/  IMAD.MOV R147, RZ, RZ, -R146 ;  /* 0x000000ffff937224 */ /* 0x000fe200078e0a92 */
[----:B------:R-:W-:Y:S01]  /*7c20*/  @!P6 IADD3 R143, -R143, RZ, RZ ;  /* 0x000000ff8f8fe210 */ /* 0x000fe20007ffe1ff */
[----:B------:R-:W-:Y:S02]  /*7c30*/  IMAD R146, R246, R148, R149 ;  /* 0x00000094f6927224 */ /* 0x000fe400078e0295 */
[----:B------:R-:W-:Y:S01]  /*7c40*/  @!P3 IADD3 R144, R144, -R246, RZ ;  /* 0x800000f69090b210 */ /* 0x000fe20007ffe0ff */
[----:B------:R-:W-:Y:S01]  /*7c50*/  IMAD R147, R246, R147, R151 ;  /* 0x00000093f6937224 */ /* 0x000fe200078e0297 */
[----:B------:R-:W-:Y:S01]  /*7c60*/  IABS R151, R154 ;  /* 0x0000009a00977213 */ /* 0x000fe20000000000 */
[----:B------:R-:W-:Y:S01]  /*7c70*/  VIADD R148, R252, 0x9c ;  /* 0x0000009cfc947836 */ /* 0x000fe20000000000 */
[----:B------:R-:W-:Y:S01]  /*7c80*/  ISETP.GT.U32.AND P3, PT, R246, R144, PT ;  /* 0x00000090f600720c */ /* 0x000fe20003f64070 */
[----:B------:R-:W-:-:S03]  /*7c90*/  IMAD.HI.U32 R150, R238, R155, RZ ;  /* 0x0000009bee967227 */ /* 0x000fc600078e00ff */
[----:B------:R-:W-:Y:S01]  /*7ca0*/  IABS R149, R148 ;  /* 0x0000009400957213 */ /* 0x000fe20000000000 */
[----:B------:R-:W-:Y:S01]  /*7cb0*/  @!P4 IMAD.IADD R145, R145, 0x1, -R246 ;  /* 0x000000019191c824 */ /* 0x000fe200078e0af6 */
[----:B------:R-:W-:Y:S01]  /*7cc0*/  ISETP.GT.U32.AND P4, PT, R246, R147, PT ;  /* 0x00000093f600720c */ /* 0x000fe20003f84070 */
[----:B------:R-:W-:Y:S02]  /*7cd0*/  VIADD R228, R252, 0xe9 ;  /* 0x000000e9fce47836 */ /* 0x000fe40000000000 */
[----:B------:R-:W-:Y:S01]  /*7ce0*/  IMAD.HI.U32 R3, R238, R149, RZ ;  /* 0x00000095ee037227 */ /* 0x000fe200078e00ff */
[----:B------:R-:W-:-:S03]  /*7cf0*/  ISETP.GT.U32.AND P6, PT, R246, R145, PT ;  /* 0x00000091f600720c */ /* 0x000fc60003fc4070 */
[----:B------:R-:W-:Y:S01]  /*7d00*/  @!P3 IADD3 R144, R144, -R246, RZ ;  /* 0x800000f69090b210 */ /* 0x000fe20007ffe0ff */
[----:B------:R-:W-:Y:S01]  /*7d10*/  IMAD.MOV R3, RZ, RZ, -R3 ;  /* 0x000000ffff037224 */ /* 0x000fe200078e0a03 */
[----:B------:R-:W-:Y:S01]  /*7d20*/  ISETP.GT.U32.AND P3, PT, R246, R146, PT ;  /* 0x00000092f600720c */ /* 0x000fe20003f64070 */
[----:B------:R-:W-:Y:S01]  /*7d30*/  VIADD R231, R252, 0xed ;  /* 0x000000edfce77836 */ /* 0x000fe20000000000 */
[----:B------:R-:W-:Y:S01]  /*7d40*/  @!P0 IADD3 R144, -R144, RZ, RZ ;  /* 0x000000ff90908210 */ /* 0x000fe20007ffe1ff */
[----:B------:R-:W-:Y:S01]  /*7d50*/  IMAD.HI.U32 R239, R238, R230, RZ ;  /* 0x000000e6eeef7227 */ /* 0x000fe200078e00ff */
[----:B------:R-:W-:-:S03]  /*7d60*/  ISETP.GE.AND P0, PT, R148, RZ, PT ;  /* 0x000000ff9400720c */ /* 0x000fc60003f06270 */
[----:B------:R-:W-:Y:S01]  /*7d70*/  @!P4 IMAD.IADD R147, R147, 0x1, -R246 ;  /* 0x000000019393c824 */ /* 0x000fe200078e0af6 */
[----:B------:R-:W-:Y:S01]  /*7d80*/  IADD3 R239, -R239, RZ, RZ ;  /* 0x000000ffefef7210 */ /* 0x000fe20007ffe1ff */
[----:B------:R-:W-:Y:S02]  /*7d90*/  IMAD R148, R246, R3, R149 ;  /* 0x00000003f6947224 */ /* 0x000fe400078e0295 */
[----:B------:R-:W-:Y:S01]  /*7da0*/  IMAD.HI.U32 R3, R238, R151, RZ ;  /* 0x00000097ee037227 */ /* 0x000fe200078e00ff */
[----:B------:R-:W-:-:S03]  /*7db0*/  ISETP.GT.U32.AND P4, PT, R246, R147, PT ;  /* 0x00000093f600720c */ /* 0x000fc60003f84070 */
[----:B------:R-:W-:Y:S01]  /*7dc0*/  IMAD.HI.U32 R149, R238, R153, RZ ;  /* 0x00000099ee957227 */ /* 0x000fe200078e00ff */
[----:B------:R-:W-:-:S03]  /*7dd0*/  IADD3 R3, -R3, RZ, RZ ;  /* 0x000000ff03037210 */ /* 0x000fc60007ffe1ff */
[--C-:B------:R-:W-:Y:S02]  /*7de0*/  @!P3 IMAD.IADD R146, R146, 0x1, -R246.reuse ;  /* 0x000000019292b824 */ /* 0x100fe400078e0af6 */
[----:B------:R-:W-:Y:S02]  /*7df0*/  IMAD.MOV R152, RZ, RZ, -R149 ;  /* 0x000000ffff987224 */ /* 0x000fe400078e0a95 */
[--C-:B------:R-:W-:Y:S01]  /*7e00*/  @!P6 IMAD.IADD R145, R145, 0x1, -R246.reuse ;  /* 0x000000019191e824 */ /* 0x100fe200078e0af6 */
[C---:B------:R-:W-:Y:S01]  /*7e10*/  ISETP.GT.U32.AND P6, PT, R246.reuse, R148, PT ;  /* 0x00000094f600720c */ /* 0x040fe20003fc4070 */
[----:B------:R-:W-:Y:S01]  /*7e20*/  IMAD R149, R246, R3, R151 ;  /* 0x00000003f6957224 */ /* 0x000fe200078e0297 */
[----:B------:R-:W-:Y:S01]  /*7e30*/  IADD3 R151, -R150, RZ, RZ ;  /* 0x000000ff96977210 */ /* 0x000fe20007ffe1ff */
[C---:B------:R-:W-:Y:S01]  /*7e40*/  IMAD R150, R246.reuse, R152, R153 ;  /* 0x00000098f6967224 */ /* 0x040fe200078e0299 */
[C---:B------:R-:W-:Y:S01]  /*7e50*/  ISETP.GT.U32.AND P3, PT, R246.reuse, R146, PT ;  /* 0x00000092f600720c */ /* 0x040fe20003f64070 */
[--C-:B------:R-:W-:Y:S01]  /*7e60*/  @!P4 IMAD.IADD R147, R147, 0x1, -R246.reuse ;  /* 0x000000019393c824 */ /* 0x100fe200078e0af6 */
[----:B------:R-:W-:Y:S01]  /*7e70*/  @!P1 IADD3 R145, -R145, RZ, RZ ;  /* 0x000000ff91919210 */ /* 0x000fe20007ffe1ff */
[C---:B------:R-:W-:Y:S01]  /*7e80*/  IMAD R151, R246.reuse, R151, R155 ;  /* 0x00000097f6977224 */ /* 0x040fe200078e029b */
[----:B------:R-:W-:Y:S01]  /*7e90*/  ISETP.GT.U32.AND P4, PT, R246, R150, PT ;  /* 0x00000096f600720c */ /* 0x000fe20003f84070 */
[----:B------:R-:W-:Y:S01]  /*7ea0*/  VIADD R152, R252, 0xa0 ;  /* 0x000000a0fc987836 */ /* 0x000fe20000000000 */
[C---:B------:R-:W-:Y:S01]  /*7eb0*/  ISETP.GT.U32.AND P1, PT, R246.reuse, R149, PT ;  /* 0x00000095f600720c */ /* 0x040fe20003f24070 */
[----:B------:R-:W-:Y:S01]  /*7ec0*/  @!P5 IMAD.MOV R147, RZ, RZ, -R147 ;  /* 0x000000ffff93d224 */ /* 0x000fe200078e0a93 */
[----:B------:R-:W-:Y:S01]  /*7ed0*/  ISETP.GT.U32.AND P5, PT, R246, R151, PT ;  /* 0x00000097f600720c */ /* 0x000fe20003fa4070 */
[----:B------:R-:W-:Y:S01]  /*7ee0*/  @!P6 IMAD.IADD R148, R148, 0x1, -R246 ;  /* 0x000000019494e824 */ /* 0x000fe200078e0af6 */
[----:B------:R-:W-:Y:S01]  /*7ef0*/  IABS R153, R152 ;  /* 0x0000009800997213 */ /* 0x000fe20000000000 */
[----:B------:R-:W-:-:S02]  /*7f00*/  IMAD R230, R246, R239, R230 ;  /* 0x000000eff6e67224 */ /* 0x000fc400078e02e6 */
[--C-:B------:R-:W-:Y:S01]  /*7f10*/  @!P3 IMAD.IADD R146, R146, 0x1, -R246.reuse ;  /* 0x000000019292b824 */ /* 0x100fe200078e0af6 */
[----:B------:R-:W-:Y:S01]  /*7f20*/  ISETP.GE.AND P3, PT, R154, RZ, PT ;  /* 0x000000ff9a00720c */ /* 0x000fe20003f66270 */
[----:B------:R-:W-:Y:S01]  /*7f30*/  IMAD.HI.U32 R3, R238, R153, RZ ;  /* 0x00000099ee037227 */ /* 0x000fe200078e00ff */
[----:B------:R-:W-:Y:S02]  /*7f40*/  IADD3 R154, R252, 0xa1, RZ ;  /* 0x000000a1fc9a7810 */ /* 0x000fe40007ffe0ff */
[----:B------:R-:W-:Y:S01]  /*7f50*/  ISETP.GT.U32.AND P6, PT, R246, R148, PT ;  /* 0x00000094f600720c */ /* 0x000fe20003fc4070 */
[----:B------:R-:W-:Y:S01]  /*7f60*/  @!P4 IMAD.IADD R150, R150, 0x1, -R246 ;  /* 0x000000019696c824 */ /* 0x000fe200078e0af6 */
[----:B------:R-:W-:Y:S01]  /*7f70*/  IABS R155, R154 ;  /* 0x0000009a009b7213 */ /* 0x000fe20000000000 */
[----:B------:R-:W-:Y:S01]  /*7f80*/  IMAD.MOV R3, RZ, RZ, -R3 ;  /* 0x000000ffff037224 */ /* 0x000fe200078e0a03 */
[-C--:B------:R-:W-:Y:S01]  /*7f90*/  @!P1 IADD3 R149, R149, -R246.reuse, RZ ;  /* 0x800000f695959210 */ /* 0x080fe20007ffe0ff */
[----:B------:R-:W-:Y:S01]  /*7fa0*/  @!P2 IMAD.MOV R146, RZ, RZ, -R146 ;  /* 0x000000ffff92a224 */ /* 0x000fe200078e0a92 */
[----:B------:R-:W-:Y:S01]  /*7fb0*/  ISETP.GE.AND P1, PT, R152, RZ, PT ;  /* 0x000000ff9800720c */ /* 0x000fe20003f26270 */
[----:B------:R-:W-:Y:S01]  /*7fc0*/  IMAD R152, R246, R3, R153 ;  /* 0x00000003f6987224 */ /* 0x000fe200078e0299 */
[----:B------:R-:W-:Y:S01]  /*7fd0*/  @!P5 IADD3 R151, R151, -R246, RZ ;  /* 0x800000f69797d210 */ /* 0x000fe20007ffe0ff */
[----:B------:R-:W-:Y:S01]  /*7fe0*/  IMAD.HI.U32 R3, R238, R155, RZ ;  /* 0x0000009bee037227 */ /* 0x000fe200078e00ff */
[----:B------:R-:W-:-:S02]  /*7ff0*/  ISETP.GT.U32.AND P5, PT, R246, R150, PT ;  /* 0x00000096f600720c */ /* 0x000fc40003fa4070 */
[----:B------:R-:W-:Y:S01]  /*8000*/  ISETP.GT.U32.AND P4, PT, R246, R149, PT ;  /* 0x00000095f600720c */ /* 0x000fe20003f84070 */
[----:B------:R-:W-:Y:S01]  /*8010*/  IMAD.MOV R3, RZ, RZ, -R3 ;  /* 0x000000ffff037224 */ /* 0x000fe200078e0a03 */
[----:B------:R-:W-:Y:S01]  /*8020*/  ISETP.GE.AND P2, PT, R156, RZ, PT ;  /* 0x000000ff9c00720c */ /* 0x000fe20003f46270 */
[----:B------:R-:W-:Y:S01]  /*8030*/  @!P6 IMAD.IADD R148, R148, 0x1, -R246 ;  /* 0x000000019494e824 */ /* 0x000fe200078e0af6 */
[----:B------:R-:W-:Y:S01]  /*8040*/  ISETP.GE.AND P6, PT, R157, RZ, PT ;  /* 0x000000ff9d00720c */ /* 0x000fe20003fc6270 */
[C---:B------:R-:W-:Y:S02]  /*8050*/  IMAD R153, R246.reuse, R3, R155 ;  /* 0x00000003f6997224 */ /* 0x040fe400078e029b */
[----:B------:R-:W-:Y:S01]  /*8060*/  @!P0 IMAD.MOV R148, RZ, RZ, -R148 ;  /* 0x000000ffff948224 */ /* 0x000fe200078e0a94 */
[----:B------:R-:W-:Y:S01]  /*8070*/  ISETP.GT.U32.AND P0, PT, R246, R151, PT ;  /* 0x00000097f600720c */ /* 0x000fe20003f04070 */
[----:B------:R-:W-:Y:S02]  /*8080*/  VIADD R156, R252, 0xa2 ;  /* 0x000000a2fc9c7836 */ /* 0x000fe40000000000 */
[----:B------:R-:W-:Y:S01]  /*8090*/  @!P5 IMAD.IADD R150, R150, 0x1, -R246 ;  /* 0x000000019696d824 */ /* 0x000fe200078e0af6 */
[----:B------:R-:W-:Y:S01]  /*80a0*/  ISETP.GT.U32.AND P5, PT, R246, R153, PT ;  /* 0x00000099f600720c */ /* 0x000fe20003fa4070 */
[----:B------:R-:W-:Y:S01]  /*80b0*/  IMAD.HI.U32 R155, R238, R161, RZ ;  /* 0x000000a1ee9b7227 */ /* 0x000fe200078e00ff */
[----:B------:R-:W-:-:S02]  /*80c0*/  @!P4 IADD3 R149, R149, -R246, RZ ;  /* 0x800000f69595c210 */ /* 0x000fc40007ffe0ff */
[----:B------:R-:W-:Y:S01]  /*80d0*/  ISETP.GT.U32.AND P4, PT, R246, R152, PT ;  /* 0x00000098f600720c */ /* 0x000fe20003f84070 */
[----:B------:R-:W-:Y:S01]  /*80e0*/  VIADD R251, R252, 0xf9 ;  /* 0x000000f9fcfb7836 */ /* 0x000fe20000000000 */
[----:B------:R-:W-:Y:S01]  /*80f0*/  IABS R157, R156 ;  /* 0x0000009c009d7213 */ /* 0x000fe20000000000 */
[----:B------:R-:W-:Y:S01]  /*8100*/  @!P3 IMAD.MOV R149, RZ, RZ, -R149 ;  /* 0x000000ffff95b224 */ /* 0x000fe200078e0a95 */
[----:B------:R-:W-:Y:S01]  /*8110*/  @!P2 IADD3 R150, -R150, RZ, RZ ;  /* 0x000000ff9696a210 */ /* 0x000fe20007ffe1ff */
[----:B------:R-:W-:Y:S01]  /*8120*/  @!P0 IMAD.IADD R151, R151, 0x1, -R246 ;  /* 0x0000000197978824 */ /* 0x000fe200078e0af6 */
[----:B------:R-:W-:Y:S01]  /*8130*/  ISETP.GE.AND P0, PT, R154, RZ, PT ;  /* 0x000000ff9a00720c */ /* 0x000fe20003f06270 */
[C---:B------:R-:W-:Y:S02]  /*8140*/  IMAD.HI.U32 R3, R238.reuse, R157, RZ ;  /* 0x0000009dee037227 */ /* 0x040fe400078e00ff */
[----:B------:R-:W-:Y:S02]  /*8150*/  @!P5 IADD3 R153, R153, -R246, RZ ;  /* 0x800000f69999d210 */ /* 0x000fe40007ffe0ff */
[----:B------:R-:W-:-:S02]  /*8160*/  IMAD.HI.U32 R154, R238, R159, RZ ;  /* 0x0000009fee9a7227 */ /* 0x000fc400078e00ff */
[----:B------:R-:W-:Y:S02]  /*8170*/  @!P4 IADD3 R152, R152, -R246, RZ ;  /* 0x800000f69898c210 */ /* 0x000fe40007ffe0ff */
[----:B------:R-:W-:Y:S01]  /*8180*/  IMAD.MOV R3, RZ, RZ, -R3 ;  /* 0x000000ffff037224 */ /* 0x000fe200078e0a03 */
[----:B------:R-:W-:Y:S01]  /*8190*/  ISETP.GE.AND P4, PT, R156, RZ, PT ;  /* 0x000000ff9c00720c */ /* 0x000fe20003f86270 */
[----:B------:R-:W-:Y:S01]  /*81a0*/  IMAD.MOV R156, RZ, RZ, -R154 ;  /* 0x000000ffff9c7224 */ /* 0x000fe200078e0a9a */
[C---:B------:R-:W-:Y:S01]  /*81b0*/  ISETP.GT.U32.AND P5, PT, R246.reuse, R153, PT ;  /* 0x00000099f600720c */ /* 0x040fe20003fa4070 */
[C---:B------:R-:W-:Y:S01]  /*81c0*/  IMAD R154, R246.reuse, R3, R157 ;  /* 0x00000003f69a7224 */ /* 0x040fe200078e029d */
[C---:B------:R-:W-:Y:S01]  /*81d0*/  ISETP.GT.U32.AND P3, PT, R246.reuse, R152, PT ;  /* 0x00000098f600720c */ /* 0x040fe20003f64070 */
[----:B------:R-:W-:Y:S01]  /*81e0*/  IMAD.MOV R3, RZ, RZ, -R155 ;  /* 0x000000ffff037224 */ /* 0x000fe200078e0a9b */
[----:B------:R-:W-:Y:S01]  /*81f0*/  IABS R157, R162 ;  /* 0x000000a2009d7213 */ /* 0x000fe20000000000 */
[C---:B------:R-:W-:Y:S01]  /*8200*/  IMAD R155, R246.reuse, R156, R159 ;  /* 0x0000009cf69b7224 */ /* 0x040fe200078e029f */
[C---:B------:R-:W-:Y:S01]  /*8210*/  ISETP.GT.U32.AND P2, PT, R246.reuse, R154, PT ;  /* 0x0000009af600720c */ /* 0x040fe20003f44070 */
[----:B------:R-:W-:Y:S01]  /*8220*/  @!P6 IMAD.MOV R151, RZ, RZ, -R151 ;  /* 0x000000ffff97e224 */ /* 0x000fe200078e0a97 */
[----:B------:R-:W-:Y:S01]  /*8230*/  IABS R159, R164 ;  /* 0x000000a4009f7213 */ /* 0x000fe20000000000 */
[C---:B------:R-:W-:Y:S01]  /*8240*/  IMAD R156, R246.reuse, R3, R161 ;  /* 0x00000003f69c7224 */ /* 0x040fe200078e02a1 */
[----:B------:R-:W-:Y:S01]  /*8250*/  ISETP.GT.U32.AND P6, PT, R246, R155, PT ;  /* 0x0000009bf600720c */ /* 0x000fe20003fc4070 */
[----:B------:R-:W-:Y:S01]  /*8260*/  IMAD.HI.U32 R3, R238, R157, RZ ;  /* 0x0000009dee037227 */ /* 0x000fe200078e00ff */
[----:B------:R-:W-:-:S03]  /*8270*/  IABS R161, R165 ;  /* 0x000000a500a17213 */ /* 0x000fc60000000000 */
[--C-:B------:R-:W-:Y:S01]  /*8280*/  @!P5 IMAD.IADD R153, R153, 0x1, -R246.reuse ;  /* 0x000000019999d824 */ /* 0x100fe200078e0af6 */
[----:B------:R-:W-:Y:S01]  /*8290*/  ISETP.GT.U32.AND P5, PT, R246, R156, PT ;  /* 0x0000009cf600720c */ /* 0x000fe20003fa4070 */
[----:B------:R-:W-:Y:S01]  /*82a0*/  VIADD R2, R252, 0xfb ;  /* 0x000000fbfc027836 */ /* 0x000fe20000000000 */
[-C--:B------:R-:W-:Y:S01]  /*82b0*/  @!P3 IADD3 R152, R152, -R246.reuse, RZ ;  /* 0x800000f69898b210 */ /* 0x080fe20007ffe0ff */
[----:B------:R-:W-:Y:S01]  /*82c0*/  @!P0 IMAD.MOV R153, RZ, RZ, -R153 ;  /* 0x000000ffff998224 */ /* 0x000fe200078e0a99 */
[----:B------:R-:W-:Y:S01]  /*82d0*/  @!P2 IADD3 R154, R154, -R246, RZ ;  /* 0x800000f69a9aa210 */ /* 0x000fe20007ffe0ff */
[----:B------:R-:W-:Y:S01]  /*82e0*/  VIADD R0, R252, 0xfc ;  /* 0x000000fcfc007836 */ /* 0x000fe20000000000 */
[----:B------:R-:W-:Y:S01]  /*82f0*/  ISETP.GE.AND P3, PT, R158, RZ, PT ;  /* 0x000000ff9e00720c */ /* 0x000fe20003f66270 */
[----:B------:R-:W-:Y:S01]  /*8300*/  @!P6 IMAD.IADD R155, R155, 0x1, -R246 ;  /* 0x000000019b9be824 */ /* 0x000fe200078e0af6 */
[----:B------:R-:W-:Y:S01]  /*8310*/  ISETP.GT.U32.AND P6, PT, R246, R154, PT ;  /* 0x0000009af600720c */ /* 0x000fe20003fc4070 */
[----:B------:R-:W-:Y:S01]  /*8320*/  @!P1 IMAD.MOV R152, RZ, RZ, -R152 ;  /* 0x000000ffff989224 */ /* 0x000fe200078e0a98 */
[----:B------:R-:W-:Y:S01]  /*8330*/  IADD3 R158, -R3, RZ, RZ ;  /* 0x000000ff039e7210 */ /* 0x000fe20007ffe1ff */
[----:B------:R-:W-:Y:S01]  /*8340*/  IMAD.HI.U32 R3, R238, R159, RZ ;  /* 0x0000009fee037227 */ /* 0x000fe200078e00ff */
[----:B------:R-:W-:-:S02]  /*8350*/  ISETP.GE.AND P2, PT, R160, RZ, PT ;  /* 0x000000ffa000720c */ /* 0x000fc40003f46270 */
[----:B------:R-:W-:Y:S01]  /*8360*/  IABS R160, R167 ;  /* 0x000000a700a07213 */ /* 0x000fe20000000000 */
[----:B------:R-:W-:Y:S01]  /*8370*/  @!P5 IMAD.IADD R156, R156, 0x1, -R246 ;  /* 0x000000019c9cd824 */ /* 0x000fe200078e0af6 */
[C---:B------:R-:W-:Y:S01]  /*8380*/  ISETP.GT.U32.AND P5, PT, R246.reuse, R155, PT ;  /* 0x0000009bf600720c */ /* 0x040fe20003fa4070 */
[----:B------:R-:W-:Y:S01]  /*8390*/  IMAD R157, R246, R158, R157 ;  /* 0x0000009ef69d7224 */ /* 0x000fe200078e029d */
[----:B------:R-:W-:Y:S01]  /*83a0*/  IADD3 R3, -R3, RZ, RZ ;  /* 0x000000ff03037210 */ /* 0x000fe20007ffe1ff */
[----:B------:R-:W-:Y:S01]  /*83b0*/  IMAD.HI.U32 R248, R238, R249, RZ ;  /* 0x000000f9eef87227 */ /* 0x000fe200078e00ff */
[----:B------:R-:W-:-:S03]  /*83c0*/  ISETP.GT.U32.AND P1, PT, R246, R156, PT ;  /* 0x0000009cf600720c */ /* 0x000fc60003f24070 */
[----:B------:R-:W-:Y:S01]  /*83d0*/  @!P6 IMAD.IADD R154, R154, 0x1, -R246 ;  /* 0x000000019a9ae824 */ /* 0x000fe200078e0af6 */
[C---:B------:R-:W-:Y:S01]  /*83e0*/  ISETP.GT.U32.AND P6, PT, R246.reuse, R157, PT ;  /* 0x0000009df600720c */ /* 0x040fe20003fc4070 */
[----:B------:R-:W-:Y:S01]  /*83f0*/  IMAD R158, R246, R3, R159 ;  /* 0x00000003f69e7224 */ /* 0x000fe200078e029f */
[----:B------:R-:W-:Y:S01]  /*8400*/  IADD3 R248, -R248, RZ, RZ ;  /* 0x000000fff8f87210 */ /* 0x000fe20007ffe1ff */
[----:B------:R-:W-:Y:S01]  /*8410*/  IMAD.HI.U32 R3, R238, R161, RZ ;  /* 0x000000a1ee037227 */ /* 0x000fe200078e00ff */
[----:B------:R-:W-:-:S03]  /*8420*/  @!P4 IADD3 R154, -R154, RZ, RZ ;  /* 0x000000ff9a9ac210 */ /* 0x000fc60007ffe1ff */
[--C-:B------:R-:W-:Y:S01]  /*8430*/  @!P5 IMAD.IADD R155, R155, 0x1, -R246.reuse ;  /* 0x000000019b9bd824 */ /* 0x100fe200078e0af6 */
[----:B------:R-:W-:Y:S01]  /*8440*/  ISETP.GT.U32.AND P5, PT, R246, R158, PT ;  /* 0x0000009ef600720c */ /* 0x000fe20003fa4070 */
[--C-:B------:R-:W-:Y:S01]  /*8450*/  @!P1 IMAD.IADD R156, R156, 0x1, -R246.reuse ;  /* 0x000000019c9c9824 */ /* 0x100fe200078e0af6 */
[----:B------:R-:W-:Y:S01]  /*8460*/  IADD3 R159, -R3, RZ, RZ ;  /* 0x000000ff039f7210 */ /* 0x000fe20007ffe1ff */
[----:B------:R-:W-:Y:S01]  /*8470*/  IMAD.HI.U32 R3, R238, R163, RZ ;  /* 0x000000a3ee037227 */ /* 0x000fe200078e00ff */
[----:B------:R-:W-:Y:S02]  /*8480*/  ISETP.GE.AND P1, PT, R162, RZ, PT ;  /* 0x000000ffa200720c */ /* 0x000fe40003f26270 */
[----:B------:R-:W-:Y:S01]  /*8490*/  IADD3 R162, R252, 0xaa, RZ ;  /* 0x000000aafca27810 */ /* 0x000fe20007ffe0ff */
[----:B------:R-:W-:Y:S01]  /*84a0*/  @!P6 IMAD.IADD R157, R157, 0x1, -R246 ;  /* 0x000000019d9de824 */ /* 0x000fe200078e0af6 */
[----:B------:R-:W-:Y:S01]  /*84b0*/  ISETP.GE.AND P6, PT, R164, RZ, PT ;  /* 0x000000ffa400720c */ /* 0x000fe20003fc6270 */
[----:B------:R-:W-:-:S02]  /*84c0*/  IMAD R159, R246, R159, R161 ;  /* 0x0000009ff69f7224 */ /* 0x000fc400078e02a1 */
[----:B------:R-:W-:Y:S01]  /*84d0*/  IMAD.MOV.U32 R161, RZ, RZ, R160 ;  /* 0x000000ffffa17224 */ /* 0x000fe200078e00a0 */
[----:B------:R-:W-:Y:S01]  /*84e0*/  ISETP.GT.U32.AND P0, PT, R246, R157, PT ;  /* 0x0000009df600720c */ /* 0x000fe20003f04070 */
[----:B------:R-:W-:Y:S01]  /*84f0*/  @!P5 IMAD.IADD R158, R158, 0x1, -R246 ;  /* 0x000000019e9ed824 */ /* 0x000fe200078e0af6 */
[----:B------:R-:W-:Y:S01]  /*8500*/  ISETP.GT.U32.AND P5, PT, R246, R159, PT ;  /* 0x0000009ff600720c */ /* 0x000fe20003fa4070 */
[----:B------:R-:W-:Y:S01]  /*8510*/  @!P3 IMAD.MOV R155, RZ, RZ, -R155 ;  /* 0x000000ffff9bb224 */ /* 0x000fe200078e0a9b */
[----:B------:R-:W-:Y:S01]  /*8520*/  IADD3 R160, -R3, RZ, RZ ;  /* 0x000000ff03a07210 */ /* 0x000fe20007ffe1ff */
[----:B------:R-:W-:Y:S01]  /*8530*/  IMAD.HI.U32 R3, R238, R161, RZ ;  /* 0x000000a1ee037227 */ /* 0x000fe200078e00ff */
[C---:B------:R-:W-:Y:S02]  /*8540*/  ISETP.GT.U32.AND P4, PT, R246.reuse, R158, PT ;  /* 0x0000009ef600720c */ /* 0x040fe40003f84070 */
[----:B------:R-:W-:Y:S01]  /*8550*/  ISETP.GE.AND P3, PT, R165, RZ, PT ;  /* 0x000000ffa500720c */ /* 0x000fe20003f66270 */
[----:B------:R-:W-:Y:S01]  /*8560*/  IMAD R160, R246, R160, R163 ;  /* 0x000000a0f6a07224 */ /* 0x000fe200078e02a3 */
[----:B------:R-:W-:Y:S01]  /*8570*/  IABS R163, R162 ;  /* 0x000000a200a37213 */ /* 0x000fe20000000000 */
[----:B------:R-:W-:-:S02]  /*8580*/  IMAD.MOV R3, RZ, RZ, -R3 ;  /* 0x000000ffff037224 */ /* 0x000fc400078e0a03 */
[--C-:B------:R-:W-:Y:S01]  /*8590*/  @!P0 IMAD.IADD R157, R157, 0x1, -R246.reuse ;  /* 0x000000019d9d8824 */ /* 0x100fe200078e0af6 */
[----:B------:R-:W-:Y:S01]  /*85a0*/  ISETP.GT.U32.AND P0, PT, R246, R160, PT ;  /* 0x000000a0f600720c */ /* 0x000fe20003f04070 */
[----:B------:R-:W-:Y:S01]  /*85b0*/  @!P5 IMAD.IADD R159, R159, 0x1, -R246 ;  /* 0x000000019f9fd824 */ /* 0x000fe200078e0af6 */
[----:B------:R-:W-:Y:S01]  /*85c0*/  ISETP.GE.AND P5, PT, R162, RZ, PT ;  /* 0x000000ffa200720c */ /* 0x000fe20003fa6270 */
[----:B------:R-:W-:Y:S01]  /*85d0*/  IMAD R161, R246, R3, R161 ;  /* 0x00000003f6a17224 */ /* 0x000fe200078e02a1 */
[----:B------:R-:W-:Y:S01]  /*85e0*/  @!P1 IADD3 R157, -R157, RZ, RZ ;  /* 0x000000ff9d9d9210 */ /* 0x000fe20007ffe1ff */
[----:B------:R-:W-:Y:S01]  /*85f0*/  IMAD.HI.U32 R3, R238, R163, RZ ;  /* 0x000000a3ee037227 */ /* 0x000fe200078e00ff */
[----:B------:R-:W-:Y:S02]  /*8600*/  ISETP.GT.U32.AND P1, PT, R246, R159, PT ;  /* 0x0000009ff600720c */ /* 0x000fe40003f24070 */
[----:B------:R-:W-:Y:S01]  /*8610*/  @!P4 IADD3 R158, R158, -R246, RZ ;  /* 0x800000f69e9ec210 */ /* 0x000fe20007ffe0ff */
[----:B------:R-:W-:Y:S01]  /*8620*/  IMAD.MOV R3, RZ, RZ, -R3 ;  /* 0x000000ffff037224 */ /* 0x000fe200078e0a03 */
[----:B------:R-:W-:Y:S01]  /*8630*/  ISETP.GE.AND P4, PT, R167, RZ, PT ;  /* 0x000000ffa700720c */ /* 0x000fe20003f86270 */
[----:B------:R-:W-:Y:S01]  /*8640*/  VIADD R164, R252, 0xab ;  /* 0x000000abfca47836 */ /* 0x000fe20000000000 */
[----:B------:R-:W-:Y:S01]  /*8650*/  IABS R167, R168 ;  /* 0x000000a800a77213 */ /* 0x000fe20000000000 */
[----:B------:R-:W-:Y:S01]  /*8660*/  @!P6 IMAD.MOV R158, RZ, RZ, -R158 ;  /* 0x000000ffff9ee224 */ /* 0x000fe200078e0a9e */
[C---:B------:R-:W-:Y:S01]  /*8670*/  ISETP.GT.U32.AND P6, PT, R246.reuse, R161, PT ;  /* 0x000000a1f600720c */ /* 0x040fe20003fc4070 */
[----:B------:R-:W-:Y:S01]  /*8680*/  IMAD R162, R246, R3, R163 ;  /* 0x00000003f6a27224 */ /* 0x000fe200078e02a3 */
[----:B------:R-:W-:Y:S01]  /*8690*/  IABS R165, R164 ;  /* 0x000000a400a57213 */ /* 0x000fe20000000000 */
[----:B------:R-:W-:-:S02]  /*86a0*/  @!P0 IMAD.IADD R160, R160, 0x1, -R246 ;  /* 0x00000001a0a08824 */ /* 0x000fc400078e0af6 */
[----:B------:R-:W-:Y:S01]  /*86b0*/  @!P1 IADD3 R159, R159, -R246, RZ ;  /* 0x800000f69f9f9210 */ /* 0x000fe20007ffe0ff */
[----:B------:R-:W-:Y:S01]  /*86c0*/  IMAD.HI.U32 R163, R238, R167, RZ ;  /* 0x000000a7eea37227 */ /* 0x000fe200078e00ff */
[C---:B------:R-:W-:Y:S02]  /*86d0*/  ISETP.GT.U32.AND P1, PT, R246.reuse, R162, PT ;  /* 0x000000a2f600720c */ /* 0x040fe40003f24070 */
[----:B------:R-:W-:Y:S01]  /*86e0*/  ISETP.GT.U32.AND P0, PT, R246, R160, PT ;  /* 0x000000a0f600720c */ /* 0x000fe20003f04070 */
[----:B------:R-:W-:Y:S02]  /*86f0*/  @!P3 IMAD.MOV R159, RZ, RZ, -R159 ;  /* 0x000000ffff9fb224 */ /* 0x000fe400078e0a9f */
[----:B------:R-:W-:-:S04]  /*8700*/  IMAD.HI.U32 R3, R238, R165, RZ ;  /* 0x000000a5ee037227 */ /* 0x000fc800078e00ff */
[----:B------:R-:W-:Y:S01]  /*8710*/  @!P6 IMAD.IADD R161, R161, 0x1, -R246 ;  /* 0x00000001a1a1e824 */ /* 0x000fe200078e0af6 */
[----:B------:R-:W-:Y:S01]  /*8720*/  ISETP.GE.AND P6, PT, R168, RZ, PT ;  /* 0x000000ffa800720c */ /* 0x000fe20003fc6270 */
[----:B------:R-:W-:Y:S01]  /*8730*/  @!P2 IMAD.MOV R156, RZ, RZ, -R156 ;  /* 0x000000ffff9ca224 */ /* 0x000fe200078e0a9c */
[----:B------:R-:W-:Y:S01]  /*8740*/  ISETP.GE.AND P2, PT, R166, RZ, PT ;  /* 0x000000ffa600720c */ /* 0x000fe20003f46270 */
[----:B------:R-:W-:Y:S01]  /*8750*/  IMAD R249, R246, R248, R249 ;  /* 0x000000f8f6f97224 */ /* 0x000fe200078e02f9 */
[----:B------:R-:W-:Y:S01]  /*8760*/  @!P1 IADD3 R162, R162, -R246, RZ ;  /* 0x800000f6a2a29210 */ /* 0x000fe20007ffe0ff */
[----:B------:R-:W-:Y:S01]  /*8770*/  @!P0 IMAD.IADD R160, R160, 0x1, -R246 ;  /* 0x00000001a0a08824 */ /* 0x000fe200078e0af6 */
[----:B------:R-:W-:Y:S02]  /*8780*/  ISETP.GT.U32.AND P3, PT, R246, R161, PT ;  /* 0x000000a1f600720c */ /* 0x000fe40003f64070 */
[----:B------:R-:W-:Y:S01]  /*8790*/  ISETP.GE.AND P0, PT, R164, RZ, PT ;  /* 0x000000ffa400720c */ /* 0x000fe20003f06270 */
[----:B------:R-:W-:Y:S01]  /*87a0*/  IMAD.MOV R164, RZ, RZ, -R3 ;  /* 0x000000ffffa47224 */ /* 0x000fe200078e0a03 */
[----:B------:R-:W-:Y:S01]  /*87b0*/  IADD3 R166, -R163, RZ, RZ ;  /* 0x000000ffa3a67210 */ /* 0x000fe20007ffe1ff */
[----:B------:R-:W-:Y:S01]  /*87c0*/  IMAD.HI.U32 R3, R238, R169, RZ ;  /* 0x000000a9ee037227 */ /* 0x000fe200078e00ff */
[----:B------:R-:W-:-:S02]  /*87d0*/  ISETP.GT.U32.AND P1, PT, R246, R162, PT ;  /* 0x000000a2f600720c */ /* 0x000fc40003f24070 */
[----:B------:R-:W-:Y:S01]  /*87e0*/  IABS R248, R252 ;  /* 0x000000fc00f87213 */ /* 0x000fe20000000000 */
[C---:B------:R-:W-:Y:S02]  /*87f0*/  IMAD R163, R246.reuse, R164, R165 ;  /* 0x000000a4f6a37224 */ /* 0x040fe400078e02a5 */
[----:B------:R-:W-:Y:S02]  /*8800*/  IMAD.MOV R3, RZ, RZ, -R3 ;  /* 0x000000ffff037224 */ /* 0x000fe400078e0a03 */
[C---:B------:R-:W-:Y:S01]  /*8810*/  IMAD R164, R246.reuse, R166, R167 ;  /* 0x000000a6f6a47224 */ /* 0x040fe200078e02a7 */
[----:B------:R-:W-:Y:S01]  /*8820*/  IABS R167, R172 ;  /* 0x000000ac00a77213 */ /* 0x000fe20000000000 */
[C---:B------:R-:W-:Y:S01]  /*8830*/  IMAD R165, R246.reuse, R3, R169 ;  /* 0x00000003f6a57224 */ /* 0x040fe200078e02a9 */
[----:B------:R-:W-:Y:S01]  /*8840*/  IABS R169, R174 ;  /* 0x000000ae00a97213 */ /* 0x000fe20000000000 */
[--C-:B------:R-:W-:Y:S01]  /*8850*/  @!P3 IMAD.IADD R161, R161, 0x1, -R246.reuse ;  /* 0x00000001a1a1b824 */ /* 0x100fe200078e0af6 */
[----:B------:R-:W-:Y:S01]  /*8860*/  ISETP.GT.U32.AND P3, PT, R246, R164, PT ;  /* 0x000000a4f600720c */ /* 0x000fe20003f64070 */
[----:B------:R-:W-:Y:S01]  /*8870*/  @!P1 IMAD.IADD R162, R162, 0x1, -R246 ;  /* 0x00000001a2a29824 */ /* 0x000fe200078e0af6 */
[C---:B------:R-:W-:Y:S01]  /*8880*/  ISETP.GT.U32.AND P1, PT, R246.reuse, R165, PT ;  /* 0x000000a5f600720c */ /* 0x040fe20003f24070 */
[----:B------:R-:W-:Y:S01]  /*8890*/  @!P2 IMAD.MOV R160, RZ, RZ, -R160 ;  /* 0x000000ffffa0a224 */ /* 0x000fe200078e0aa0 */
[----:B------:R-:W-:Y:S01]  /*88a0*/  ISETP.GT.U32.AND P2, PT, R246, R163, PT ;  /* 0x000000a3f600720c */ /* 0x000fe20003f44070 */
[----:B------:R-:W-:Y:S01]  /*88b0*/  IMAD.HI.U32 R166, R238, R169, RZ ;  /* 0x000000a9eea67227 */ /* 0x000fe200078e00ff */
[----:B------:R-:W-:-:S02]  /*88c0*/  @!P5 IADD3 R162, -R162, RZ, RZ ;  /* 0x000000ffa2a2d210 */ /* 0x000fc40007ffe1ff */
[----:B------:R-:W-:Y:S01]  /*88d0*/  ISETP.GE.AND P5, PT, R172, RZ, PT ;  /* 0x000000ffac00720c */ /* 0x000fe20003fa6270 */
[----:B------:R-:W-:Y:S01]  /*88e0*/  IMAD.HI.U32 R3, R238, R167, RZ ;  /* 0x000000a7ee037227 */ /* 0x000fe200078e00ff */
[----:B------:R-:W-:-:S03]  /*88f0*/  IADD3 R168, -R166, RZ, RZ ;  /* 0x000000ffa6a87210 */ /* 0x000fc60007ffe1ff */
[--C-:B------:R-:W-:Y:S02]  /*8900*/  @!P3 IMAD.IADD R164, R164, 0x1, -R246.reuse ;  /* 0x00000001a4a4b824 */ /* 0x100fe400078e0af6 */
[----:B------:R-:W-:Y:S02]  /*8910*/  @!P1 IMAD.IADD R165, R165, 0x1, -R246 ;  /* 0x00000001a5a59824 */ /* 0x000fe400078e0af6 */
[----:B------:R-:W-:Y:S01]  /*8920*/  IMAD.MOV R3, RZ, RZ, -R3 ;  /* 0x000000ffff037224 */ /* 0x000fe200078e0a03 */
[C---:B------:R-:W-:Y:S01]  /*8930*/  ISETP.GT.U32.AND P1, PT, R246.reuse, R164, PT ;  /* 0x000000a4f600720c */ /* 0x040fe20003f24070 */
[----:B------:R-:W-:Y:S01]  /*8940*/  @!P4 IMAD.MOV R161, RZ, RZ, -R161 ;  /* 0x000000ffffa1c224 */ /* 0x000fe200078e0aa1 */
[----:B------:R-:W-:Y:S01]  /*8950*/  @!P2 IADD3 R163, R163, -R246, RZ ;  /* 0x800000f6a3a3a210 */ /* 0x000fe20007ffe0ff */
[C---:B------:R-:W-:Y:S01]  /*8960*/  IMAD R166, R246.reuse, R3, R167 ;  /* 0x00000003f6a67224 */ /* 0x040fe200078e02a7 */
[C---:B------:R-:W-:Y:S01]  /*8970*/  ISETP.GT.U32.AND P4, PT, R246.reuse, R165, PT ;  /* 0x000000a5f600720c */ /* 0x040fe20003f84070 */
[C---:B------:R-:W-:Y:S01]  /*8980*/  IMAD R167, R246.reuse, R168, R169 ;  /* 0x000000a8f6a77224 */ /* 0x040fe200078e02a9 */
[----:B------:R-:W-:Y:S01]  /*8990*/  ISETP.GT.U32.AND P3, PT, R246, R163, PT ;  /* 0x000000a3f600720c */ /* 0x000fe20003f64070 */
[----:B------:R-:W-:Y:S01]  /*89a0*/  IMAD.HI.U32 R168, R238, R173, RZ ;  /* 0x000000adeea87227 */ /* 0x000fe200078e00ff */
[----:B------:R-:W-:-:S03]  /*89b0*/  ISETP.GE.AND P2, PT, R170, RZ, PT ;  /* 0x000000ffaa00720c */ /* 0x000fc60003f46270 */
[----:B------:R-:W-:Y:S02]  /*89c0*/  IMAD.MOV R169, RZ, RZ, -R168 ;  /* 0x000000ffffa97224 */ /* 0x000fe400078e0aa8 */
[--C-:B------:R-:W-:Y:S01]  /*89d0*/  @!P1 IMAD.IADD R164, R164, 0x1, -R246.reuse ;  /* 0x00000001a4a49824 */ /* 0x100fe200078e0af6 */
[----:B------:R-:W-:Y:S01]  /*89e0*/  ISETP.GT.U32.AND P1, PT, R246, R167, PT ;  /* 0x000000a7f600720c */ /* 0x000fe20003f24070 */
[----:B------:R-:W-:Y:S02]  /*89f0*/  IMAD.HI.U32 R3, R238, R171, RZ ;  /* 0x000000abee037227 */ /* 0x000fe400078e00ff */
[----:B------:R-:W-:Y:S02]  /*8a00*/  @!P4 IADD3 R165, R165, -R246, RZ ;  /* 0x800000f6a5a5c210 */ /* 0x000fe40007ffe0ff */
[----:B------:R-:W-:Y:S01]  /*8a10*/  VIADD R172, R252, 0xb2 ;  /* 0x000000b2fcac7836 */ /* 0x000fe20000000000 */
[----:B------:R-:W-:Y:S01]  /*8a20*/  IADD3 R3, -R3, RZ, RZ ;  /* 0x000000ff03037210 */ /* 0x000fe20007ffe1ff */
[----:B------:R-:W-:Y:S01]  /*8a30*/  IMAD R169, R246, R169, R173 ;  /* 0x000000a9f6a97224 */ /* 0x000fe200078e02ad */
[----:B------:R-:W-:Y:S01]  /*8a40*/  ISETP.GE.AND P4, PT, R174, RZ, PT ;  /* 0x000000ffae00720c */ /* 0x000fe20003f86270 */
[----:B------:R-:W-:Y:S01]  /*8a50*/  @!P3 IMAD.IADD R163, R163, 0x1, -R246 ;  /* 0x00000001a3a3b824 */ /* 0x000fe200078e0af6 */
[----:B------:R-:W-:Y:S01]  /*8a60*/  IABS R170, R172 ;  /* 0x000000ac00aa7213 */ /* 0x000fe20000000000 */
[----:B------:R-:W-:Y:S01]  /*8a70*/  @!P6 IMAD.MOV R164, RZ, RZ, -R164 ;  /* 0x000000ffffa4e224 */ /* 0x000fe200078e0aa4 */
[C---:B------:R-:W-:Y:S01]  /*8a80*/  ISETP.GT.U32.AND P3, PT, R246.reuse, R166, PT ;  /* 0x000000a6f600720c */ /* 0x040fe20003f64070 */
[C---:B------:R-:W-:Y:S01]  /*8a90*/  IMAD R168, R246.reuse, R3, R171 ;  /* 0x00000003f6a87224 */ /* 0x040fe200078e02ab */
[----:B------:R-:W-:Y:S01]  /*8aa0*/  ISETP.GT.U32.AND P6, PT, R246, R169, PT ;  /* 0x000000a9f600720c */ /* 0x000fe20003fc4070 */
[----:B------:R-:W-:Y:S01]  /*8ab0*/  IMAD.MOV.U32 R171, RZ, RZ, R170 ;  /* 0x000000ffffab7224 */ /* 0x000fe200078e00aa */
[----:B------:R-:W-:Y:S01]  /*8ac0*/  @!P2 IADD3 R165, -R165, RZ, RZ ;  /* 0x000000ffa5a5a210 */ /* 0x000fe20007ffe1ff */
[----:B------:R-:W-:Y:S01]  /*8ad0*/  @!P1 IMAD.IADD R167, R167, 0x1, -R246 ;  /* 0x00000001a7a79824 */ /* 0x000fe200078e0af6 */
[----:B------:R-:W-:Y:S01]  /*8ae0*/  ISETP.GE.AND P2, PT, R175, RZ, PT ;  /* 0x000000ffaf00720c */ /* 0x000fe20003f46270 */
[----:B------:R-:W-:-:S04]  /*8af0*/  IMAD.HI.U32 R3, R238, R171, RZ ;  /* 0x000000abee037227 */ /* 0x000fc800078e00ff */
[----:B------:R-:W-:Y:S01]  /*8b00*/  VIADD R174, R252, 0xb3 ;  /* 0x000000b3fcae7836 */ /* 0x000fe20000000000 */
[----:B------:R-:W-:Y:S01]  /*8b10*/  IADD3 R3, -R3, RZ, RZ ;  /* 0x000000ff03037210 */ /* 0x000fe20007ffe1ff */
[----:B------:R-:W-:Y:S01]  /*8b20*/  @!P0 IMAD.MOV R163, RZ, RZ, -R163 ;  /* 0x000000ffffa38224 */ /* 0x000fe200078e0aa3 */
[----:B------:R-:W-:Y:S02]  /*8b30*/  ISETP.GT.U32.AND P0, PT, R246, R167, PT ;  /* 0x000000a7f600720c */ /* 0x000fe40003f04070 */
[----:B------:R-:W-:Y:S01]  /*8b40*/  @!P3 IADD3 R166, R166, -R246, RZ ;  /* 0x800000f6a6a6b210 */ /* 0x000fe20007ffe0ff */
[C---:B------:R-:W-:Y:S01]  /*8b50*/  IMAD R170, R246.reuse, R3, R171 ;  /* 0x00000003f6aa7224 */ /* 0x040fe200078e02ab */
[----:B------:R-:W-:Y:S02]  /*8b60*/  IABS R173, R174 ;  /* 0x000000ae00ad7213 */ /* 0x000fe40000000000 */
[----:B------:R-:W-:Y:S02]  /*8b70*/  @!P6 IADD3 R169, R169, -R246, RZ ;  /* 0x800000f6a9a9e210 */ /* 0x000fe40007ffe0ff */
[----:B------:R-:W-:Y:S01]  /*8b80*/  ISETP.GT.U32.AND P3, PT, R246, R168, PT ;  /* 0x000000a8f600720c */ /* 0x000fe20003f64070 */
[----:B------:R-:W-:Y:S01]  /*8b90*/  IMAD.HI.U32 R3, R238, R173, RZ ;  /* 0x000000adee037227 */ /* 0x000fe200078e00ff */
[----:B------:R-:W-:-:S02]  /*8ba0*/  ISETP.GT.U32.AND P6, PT, R246, R169, PT ;  /* 0x000000a9f600720c */ /* 0x000fc40003fc4070 */
[C---:B------:R-:W-:Y:S01]  /*8bb0*/  ISETP.GT.U32.AND P1, PT, R246.reuse, R166, PT ;  /* 0x000000a6f600720c */ /* 0x040fe20003f24070 */
[----:B------:R-:W-:Y:S02]  /*8bc0*/  IMAD.MOV R3, RZ, RZ, -R3 ;  /* 0x000000ffff037224 */ /* 0x000fe400078e0a03 */
[--C-:B------:R-:W-:Y:S01]  /*8bd0*/  @!P0 IMAD.IADD R167, R167, 0x1, -R246.reuse ;  /* 0x00000001a7a78824 */ /* 0x100fe200078e0af6 */
[C---:B------:R-:W-:Y:S01]  /*8be0*/  ISETP.GT.U32.AND P0, PT, R246.reuse, R170, PT ;  /* 0x000000aaf600720c */ /* 0x040fe20003f04070 */
[----:B------:R-:W-:Y:S01]  /*8bf0*/  IMAD R171, R246, R3, R173 ;  /* 0x00000003f6ab7224 */ /* 0x000fe200078e02ad */
[C---:B------:R-:W-:Y:S01]  /*8c00*/  IADD3 R173, R252.reuse, 0xb6, RZ ;  /* 0x000000b6fcad7810 */ /* 0x040fe20007ffe0ff */
[----:B------:R-:W-:Y:S01]  /*8c10*/  VIADD R3, R252, 0xb4 ;  /* 0x000000b4fc037836 */ /* 0x000fe20000000000 */
[----:B------:R-:W-:Y:S01]  /*8c20*/  @!P4 IADD3 R167, -R167, RZ, RZ ;  /* 0x000000ffa7a7c210 */ /* 0x000fe20007ffe1ff */
[--C-:B------:R-:W-:Y:S01]  /*8c30*/  @!P3 IMAD.IADD R168, R168, 0x1, -R246.reuse ;  /* 0x00000001a8a8b824 */ /* 0x100fe200078e0af6 */
[----:B------:R-:W-:Y:S01]  /*8c40*/  IABS R179, R173 ;  /* 0x000000ad00b37213 */ /* 0x000fe20000000000 */
[--C-:B------:R-:W-:Y:S01]  /*8c50*/  @!P6 IMAD.IADD R169, R169, 0x1, -R246.reuse ;  /* 0x00000001a9a9e824 */ /* 0x100fe200078e0af6 */
[----:B------:R-:W-:Y:S01]  /*8c60*/  ISETP.GT.U32.AND P6, PT, R246, R171, PT ;  /* 0x000000abf600720c */ /* 0x000fe20003fc4070 */
[----:B------:R-:W-:Y:S01]  /*8c70*/  @!P1 IMAD.IADD R166, R166, 0x1, -R246 ;  /* 0x00000001a6a69824 */ /* 0x000fe200078e0af6 */
[----:B------:R-:W-:-:S02]  /*8c80*/  ISETP.GT.U32.AND P3, PT, R246, R168, PT ;  /* 0x000000a8f600720c */ /* 0x000fc40003f64070 */
[----:B------:R-:W-:Y:S01]  /*8c90*/  ISETP.GE.AND P1, PT, R176, RZ, PT ;  /* 0x000000ffb000720c */ /* 0x000fe20003f26270 */
[----:B------:R-:W-:Y:S01]  /*8ca0*/  @!P0 IMAD.IADD R170, R170, 0x1, -R246 ;  /* 0x00000001aaaa8824 */ /* 0x000fe200078e0af6 */
[----:B------:R-:W-:Y:S01]  /*8cb0*/  IABS R175, R3 ;  /* 0x0000000300af7213 */ /* 0x000fe20000000000 */
[----:B------:R-:W-:Y:S01]  /*8cc0*/  @!P5 IMAD.MOV R166, RZ, RZ, -R166 ;  /* 0x000000ffffa6d224 */ /* 0x000fe200078e0aa6 */
[----:B------:R-:W-:Y:S01]  /*8cd0*/  ISETP.GE.AND P5, PT, R172, RZ, PT ;  /* 0x000000ffac00720c */ /* 0x000fe20003fa6270 */
[----:B------:R-:W-:Y:S01]  /*8ce0*/  VIADD R172, R252, 0xb5 ;  /* 0x000000b5fcac7836 */ /* 0x000fe20000000000 */
[----:B------:R-:W-:Y:S02]  /*8cf0*/  ISETP.GT.U32.AND P0, PT, R246, R170, PT ;  /* 0x000000aaf600720c */ /* 0x000fe40003f04070 */
[----:B------:R-:W-:Y:S01]  /*8d00*/  ISETP.GE.AND P4, PT, R3, RZ, PT ;  /* 0x000000ff0300720c */ /* 0x000fe20003f86270 */
[----:B------:R-:W-:Y:S01]  /*8d10*/  @!P6 IMAD.IADD R171, R171, 0x1, -R246 ;  /* 0x00000001ababe824 */ /* 0x000fe200078e0af6 */
[----:B------:R-:W-:Y:S01]  /*8d20*/  IABS R177, R172 ;  /* 0x000000ac00b17213 */ /* 0x000fe20000000000 */
[----:B------:R-:W-:Y:S01]  /*8d30*/  IMAD.HI.U32 R3, R238, R175, RZ ;  /* 0x000000afee037227 */ /* 0x000fe200078e00ff */
[----:B------:R-:W-:-:S02]  /*8d40*/  @!P3 IADD3 R168, R168, -R246, RZ ;  /* 0x800000f6a8a8b210 */ /* 0x000fc40007ffe0ff */
[----:B------:R-:W-:Y:S02]  /*8d50*/  ISETP.GT.U32.AND P6, PT, R246, R171, PT ;  /* 0x000000abf600720c */ /* 0x000fe40003fc4070 */
[----:B------:R-:W-:Y:S01]  /*8d60*/  ISETP.GE.AND P3, PT, R174, RZ, PT ;  /* 0x000000ffae00720c */ /* 0x000fe20003f66270 */
[----:B------:R-:W-:Y:S01]  /*8d70*/  @!P2 IMAD.MOV R168, RZ, RZ, -R168 ;  /* 0x000000ffffa8a224 */ /* 0x000fe200078e0aa8 */
[----:B------:R-:W-:Y:S01]  /*8d80*/  ISETP.GE.AND P2, PT, R172, RZ, PT ;  /* 0x000000ffac00720c */ /* 0x000fe20003f46270 */
[----:B------:R-:W-:Y:S01]  /*8d90*/  VIADD R174, R252, 0xb7 ;  /* 0x000000b7fcae7836 */ /* 0x000fe20000000000 */
[----:B------:R-:W-:Y:S01]  /*8da0*/  @!P1 IADD3 R169, -R169, RZ, RZ ;  /* 0x000000ffa9a99210 */ /* 0x000fe20007ffe1ff */
[----:B------:R-:W-:Y:S01]  /*8db0*/  @!P0 IMAD.IADD R170, R170, 0x1, -R246 ;  /* 0x00000001aaaa8824 */ /* 0x000fe200078e0af6 */
[----:B------:R-:W-:Y:S01]  /*8dc0*/  IADD3 R172, -R3, RZ, RZ ;  /* 0x000000ff03ac7210 */ /* 0x000fe20007ffe1ff */
[----:B------:R-:W-:Y:S01]  /*8dd0*/  IMAD.HI.U32 R3, R238, R177, RZ ;  /* 0x000000b1ee037227 */ /* 0x000fe200078e00ff */
[----:B------:R-:W-:-:S02]  /*8de0*/  ISETP.GE.AND P1, PT, R173, RZ, PT ;  /* 0x000000ffad00720c */ /* 0x000fc40003f26270 */
[----:B------:R-:W-:Y:S01]  /*8df0*/  ISETP.GE.AND P0, PT, R174, RZ, PT ;  /* 0x000000ffae00720c */ /* 0x000fe20003f06270 */
[----:B------:R-:W-:Y:S01]  /*8e00*/  IMAD.HI.U32 R173, R238, R179, RZ ;  /* 0x000000b3eead7227 */ /* 0x000fe200078e00ff */
[----:B------:R-:W-:Y:S02]  /*8e10*/  IABS R181, R174 ;  /* 0x000000ae00b57213 */ /* 0x000fe40000000000 */
[----:B------:R-:W-:Y:S01]  /*8e20*/  @!P5 IADD3 R170, -R170, RZ, RZ ;  /* 0x000000ffaaaad210 */ /* 0x000fe20007ffe1ff */
[C---:B------:R-:W-:Y:S02]  /*8e30*/  IMAD R172, R246.reuse, R172, R175 ;  /* 0x000000acf6ac7224 */ /* 0x040fe400078e02af */
[----:B------:R-:W-:Y:S02]  /*8e40*/  IMAD.MOV R174, RZ, RZ, -R3 ;  /* 0x000000ffffae7224 */ /* 0x000fe400078e0a03 */
[----:B------:R-:W-:Y:S01]  /*8e50*/  IMAD.MOV R175, RZ, RZ, -R173 ;  /* 0x000000ffffaf7224 */ /* 0x000fe200078e0aad */
[C---:B------:R-:W-:Y:S01]  /*8e60*/  ISETP.GT.U32.AND P5, PT, R246.reuse, R172, PT ;  /* 0x000000acf600720c */ /* 0x040fe20003fa4070 */
[----:B------:R-:W-:Y:S01]  /*8e70*/  IMAD R173, R246, R174, R177 ;  /* 0x000000aef6ad7224 */ /* 0x000fe200078e02b1 */
[----:B------:R-:W-:Y:S01]  /*8e80*/  IABS R177, R182 ;  /* 0x000000b600b17213 */ /* 0x000fe20000000000 */
[----:B------:R-:W-:-:S02]  /*8e90*/  @!P6 IMAD.IADD R171, R171, 0x1, -R246 ;  /* 0x00000001ababe824 */ /* 0x000fc400078e0af6 */
[C---:B------:R-:W-:Y:S01]  /*8ea0*/  IMAD R174, R246.reuse, R175, R179 ;  /* 0x000000aff6ae7224 */ /* 0x040fe200078e02b3 */
[----:B------:R-:W-:Y:S01]  /*8eb0*/  ISETP.GT.U32.AND P6, PT, R246, R173, PT ;  /* 0x000000adf600720c */ /* 0x000fe20003fc4070 */
[----:B------:R-:W-:Y:S01]  /*8ec0*/  @!P3 IMAD.MOV R171, RZ, RZ, -R171 ;  /* 0x000000ffffabb224 */ /* 0x000fe200078e0aab */
[----:B------:R-:W-:Y:S01]  /*8ed0*/  IABS R179, R184 ;  /* 0x000000b800b37213 */ /* 0x000fe20000000000 */
[----:B------:R-:W-:Y:S01]  /*8ee0*/  IMAD.HI.U32 R3, R238, R181, RZ ;  /* 0x000000b5ee037227 */ /* 0x000fe200078e00ff */
[----:B------:R-:W-:-:S03]  /*8ef0*/  ISETP.GT.U32.AND P3, PT, R246, R174, PT ;  /* 0x000000aef600720c */ /* 0x000fc60003f64070 */
[----:B------:R-:W-:Y:S01]  /*8f00*/  @!P5 IADD3 R172, R172, -R246, RZ ;  /* 0x800000f6acacd210 */ /* 0x000fe20007ffe0ff */
[----:B------:R-:W-:Y:S02]  /*8f10*/  IMAD.MOV R3, RZ, RZ, -R3 ;  /* 0x000000ffff037224 */ /* 0x000fe400078e0a03 */
[----:B------:R-:W-:Y:S01]  /*8f20*/  IMAD.HI.U32 R176, R238, R179, RZ ;  /* 0x000000b3eeb07227 */ /* 0x000fe200078e00ff */
[C---:B------:R-:W-:Y:S02]  /*8f30*/  ISETP.GT.U32.AND P5, PT, R246.reuse, R172, PT ;  /* 0x000000acf600720c */ /* 0x040fe40003fa4070 */
[----:B------:R-:W-:Y:S01]  /*8f40*/  @!P6 IADD3 R173, R173, -R246, RZ ;  /* 0x800000f6adade210 */ /* 0x000fe20007ffe0ff */
[----:B------:R-:W-:Y:S01]  /*8f50*/  IMAD R175, R246, R3, R181 ;  /* 0x00000003f6af7224 */ /* 0x000fe200078e02b5 */
[----:B------:R-:W-:Y:S01]  /*8f60*/  IADD3 R178, -R176, RZ, RZ ;  /* 0x000000ffb0b27210 */ /* 0x000fe20007ffe1ff */
[----:B------:R-:W-:Y:S01]  /*8f70*/  IMAD.HI.U32 R3, R238, R177, RZ ;  /* 0x000000b1ee037227 */ /* 0x000fe200078e00ff */
[----:B------:R-:W-:-:S02]  /*8f80*/  ISETP.GT.U32.AND P6, PT, R246, R173, PT ;  /* 0x000000adf600720c */ /* 0x000fc40003fc4070 */
[----:B------:R-:W-:Y:S01]  /*8f90*/  IABS R181, R186 ;  /* 0x000000ba00b57213 */ /* 0x000fe20000000000 */
[--C-:B------:R-:W-:Y:S02]  /*8fa0*/  @!P3 IMAD.IADD R174, R174, 0x1, -R246.reuse ;  /* 0x00000001aeaeb824 */ /* 0x100fe400078e0af6 */
[----:B------:R-:W-:Y:S02]  /*8fb0*/  IMAD.MOV R3, RZ, RZ, -R3 ;  /* 0x000000ffff037224 */ /* 0x000fe400078e0a03 */
[----:B------:R-:W-:Y:S01]  /*8fc0*/  @!P5 IMAD.IADD R172, R172, 0x1, -R246 ;  /* 0x00000001acacd824 */ /* 0x000fe200078e0af6 */
[C---:B------:R-:W-:Y:S01]  /*8fd0*/  ISETP.GT.U32.AND P3, PT, R246.reuse, R174, PT ;  /* 0x000000aef600720c */ /* 0x040fe20003f64070 */
[C---:B------:R-:W-:Y:S01]  /*8fe0*/  IMAD R176, R246.reuse, R3, R177 ;  /* 0x00000003f6b07224 */ /* 0x040fe200078e02b1 */
[C---:B------:R-:W-:Y:S01]  /*8ff0*/  ISETP.GT.U32.AND P5, PT, R246.reuse, R175, PT ;  /* 0x000000aff600720c */ /* 0x040fe20003fa4070 */
[----:B------:R-:W-:Y:S02]  /*9000*/  IMAD R177, R246, R178, R179 ;  /* 0x000000b2f6b17224 */ /* 0x000fe400078e02b3 */
[----:B------:R-:W-:-:S02]  /*9010*/  IMAD.MOV.U32 R179, RZ, RZ, R180 ;  /* 0x000000ffffb37224 */ /* 0x000fc400078e00b4 */
[----:B------:R-:W-:Y:S01]  /*9020*/  @!P6 IMAD.IADD R173, R173, 0x1, -R246 ;  /* 0x00000001adade824 */ /* 0x000fe200078e0af6 */
[----:B------:R-:W-:Y:S01]  /*9030*/  ISETP.GT.U32.AND P6, PT, R246, R176, PT ;  /* 0x000000b0f600720c */ /* 0x000fe20003fc4070 */
[----:B------:R-:W-:-:S03]  /*9040*/  IMAD.HI.U32 R3, R238, R179, RZ ;  /* 0x000000b3ee037227 */ /* 0x000fc600078e00ff */
[----:B------:R-:W-:Y:S01]  /*9050*/  @!P2 IADD3 R173, -R173, RZ, RZ ;  /* 0x000000ffadada210 */ /* 0x000fe20007ffe1ff */
[--C-:B------:R-:W-:Y:S01]  /*9060*/  @!P3 IMAD.IADD R174, R174, 0x1, -R246.reuse ;  /* 0x00000001aeaeb824 */ /* 0x100fe200078e0af6 */
[----:B------:R-:W-:Y:S01]  /*9070*/  ISETP.GT.U32.AND P3, PT, R246, R177, PT ;  /* 0x000000b1f600720c */ /* 0x000fe20003f64070 */
[----:B------:R-:W-:Y:S01]  /*9080*/  IMAD.HI.U32 R178, R238, R181, RZ ;  /* 0x000000b5eeb27227 */ /* 0x000fe200078e00ff */
[----:B------:R-:W-:Y:S02]  /*9090*/  @!P5 IADD3 R175, R175, -R246, RZ ;  /* 0x800000f6afafd210 */ /* 0x000fe40007ffe0ff */
[----:B------:R-:W-:Y:S01]  /*90a0*/  @!P1 IADD3 R174, -R174, RZ, RZ ;  /* 0x000000ffaeae9210 */ /* 0x000fe20007ffe1ff */
[----:B------:R-:W-:Y:S01]  /*90b0*/  IMAD.MOV R3, RZ, RZ, -R3 ;  /* 0x000000ffff037224 */ /* 0x000fe200078e0a03 */
[----:B------:R-:W-:Y:S01]  /*90c0*/  ISETP.GT.U32.AND P5, PT, R246, R175, PT ;  /* 0x000000aff600720c */ /* 0x000fe20003fa4070 */
[----:B------:R-:W-:Y:S01]  /*90d0*/  @!P6 IMAD.IADD R176, R176, 0x1, -R246 ;  /* 0x00000001b0b0e824 */ /* 0x000fe200078e0af6 */
[----:B------:R-:W-:Y:S01]  /*90e0*/  IADD3 R180, -R178, RZ, RZ ;  /* 0x000000ffb2b47210 */ /* 0x000fe20007ffe1ff */
[----:B------:R-:W-:Y:S01]  /*90f0*/  IMAD R178, R246, R3, R179 ;  /* 0x00000003f6b27224 */ /* 0x000fe200078e02b3 */
[----:B------:R-:W-:Y:S01]  /*9100*/  ISETP.GE.AND P6, PT, R184, RZ, PT ;  /* 0x000000ffb800720c */ /* 0x000fe20003fc6270 */
[----:B------:R-:W-:Y:S01]  /*9110*/  IMAD.HI.U32 R3, R238, R183, RZ ;  /* 0x000000b7ee037227 */ /* 0x000fe200078e00ff */
[----:B------:R-:W-:-:S02]  /*9120*/  ISETP.GT.U32.AND P2, PT, R246, R176, PT ;  /* 0x000000b0f600720c */ /* 0x000fc40003f44070 */
[----:B------:R-:W-:Y:S01]  /*9130*/  ISETP.GE.AND P1, PT, R185, RZ, PT ;  /* 0x000000ffb900720c */ /* 0x000fe20003f26270 */
[--C-:B------:R-:W-:Y:S01]  /*9140*/  @!P3 IMAD.IADD R177, R177, 0x1, -R246.reuse ;  /* 0x00000001b1b1b824 */ /* 0x100fe200078e0af6 */
[----:B------:R-:W-:Y:S01]  /*9150*/  IABS R185, R188 ;  /* 0x000000bc00b97213 */ /* 0x000fe20000000000 */
[----:B------:R-:W-:Y:S02]  /*9160*/  IMAD.MOV R3, RZ, RZ, -R3 ;  /* 0x000000ffff037224 */ /* 0x000fe400078e0a03 */
[C---:B------:R-:W-:Y:S01]  /*9170*/  IMAD R179, R246.reuse, R180, R181 ;  /* 0x000000b4f6b37224 */ /* 0x040fe200078e02b5 */
[C---:B------:R-:W-:Y:S01]  /*9180*/  ISETP.GT.U32.AND P3, PT, R246.reuse, R177, PT ;  /* 0x000000b1f600720c */ /* 0x040fe20003f64070 */
[----:B------:R-:W-:Y:S01]  /*9190*/  @!P5 IMAD.IADD R175, R175, 0x1, -R246 ;  /* 0x00000001afafd824 */ /* 0x000fe200078e0af6 */
[C---:B------:R-:W-:Y:S01]  /*91a0*/  ISETP.GT.U32.AND P5, PT, R246.reuse, R178, PT ;  /* 0x000000b2f600720c */ /* 0x040fe20003fa4070 */
[C---:B------:R-:W-:Y:S02]  /*91b0*/  IMAD R180, R246.reuse, R3, R183 ;  /* 0x00000003f6b47224 */ /* 0x040fe400078e02b7 */
[----:B------:R-:W-:Y:S01]  /*91c0*/  @!P0 IMAD.MOV R175, RZ, RZ, -R175 ;  /* 0x000000ffffaf8224 */ /* 0x000fe200078e0aaf */
[----:B------:R-:W-:Y:S01]  /*91d0*/  ISETP.GT.U32.AND P0, PT, R246, R179, PT ;  /* 0x000000b3f600720c */ /* 0x000fe20003f04070 */
[----:B------:R-:W-:Y:S01]  /*91e0*/  VIADD R184, R252, 0xbd ;  /* 0x000000bdfcb87836 */ /* 0x000fe20000000000 */
[----:B------:R-:W-:Y:S01]  /*91f0*/  @!P2 IADD3 R176, R176, -R246, RZ ;  /* 0x800000f6b0b0a210 */ /* 0x000fe20007ffe0ff */
[----:B------:R-:W-:Y:S01]  /*9200*/  @!P4 IMAD.MOV R172, RZ, RZ, -R172 ;  /* 0x000000ffffacc224 */ /* 0x000fe200078e0aac */
[----:B------:R-:W-:Y:S01]  /*9210*/  ISETP.GE.AND P2, PT, R186, RZ, PT ;  /* 0x000000ffba00720c */ /* 0x000fe20003f46270 */
[----:B------:R-:W-:Y:S01]  /*9220*/  VIADD R186, R252, 0xbe ;  /* 0x000000befcba7836 */ /* 0x000fe20000000000 */
[----:B------:R-:W-:Y:S01]  /*9230*/  IABS R181, R184 ;  /* 0x000000b800b57213 */ /* 0x000fe20000000000 */
[----:B------:R-:W-:Y:S01]  /*9240*/  @!P3 IMAD.IADD R177, R177, 0x1, -R246 ;  /* 0x00000001b1b1b824 */ /* 0x000fe200078e0af6 */
[----:B------:R-:W-:-:S02]  /*9250*/  ISETP.GT.U32.AND P3, PT, R246, R180, PT ;  /* 0x000000b4f600720c */ /* 0x000fc40003f64070 */
[----:B------:R-:W-:Y:S01]  /*9260*/  @!P5 IADD3 R178, R178, -R246, RZ ;  /* 0x800000f6b2b2d210 */ /* 0x000fe20007ffe0ff */
[----:B------:R-:W-:Y:S01]  /*9270*/  IMAD.HI.U32 R3, R238, R181, RZ ;  /* 0x000000b5ee037227 */ /* 0x000fe200078e00ff */
[----:B------:R-:W-:Y:S02]  /*9280*/  ISETP.GE.AND P4, PT, R182, RZ, PT ;  /* 0x000000ffb600720c */ /* 0x000fe40003f86270 */
[----:B------:R-:W-:Y:S01]  /*9290*/  IABS R183, R186 ;  /* 0x000000ba00b77213 */ /* 0x000fe20000000000 */
[----:B------:R-:W-:Y:S01]  /*92a0*/  @!P0 IMAD.IADD R179, R179, 0x1, -R246 ;  /* 0x00000001b3b38824 */ /* 0x000fe200078e0af6 */
[----:B------:R-:W-:Y:S02]  /*92b0*/  ISETP.GT.U32.AND P0, PT, R246, R178, PT ;  /* 0x000000b2f600720c */ /* 0x000fe40003f04070 */
[----:B------:R-:W-:Y:S01]  /*92c0*/  IADD3 R182, -R3, RZ, RZ ;  /* 0x000000ff03b67210 */ /* 0x000fe20007ffe1ff */
[----:B------:R-:W-:Y:S01]  /*92d0*/  IMAD.HI.U32 R3, R238, R183, RZ ;  /* 0x000000b7ee037227 */ /* 0x000fe200078e00ff */
[----:B------:R-:W-:-:S02]  /*92e0*/  ISETP.GE.AND P5, PT, R187, RZ, PT ;  /* 0x000000ffbb00720c */ /* 0x000fc40003fa6270 */
[----:B------:R-:W-:Y:S01]  /*92f0*/  IABS R187, R190 ;  /* 0x000000be00bb7213 */ /* 0x000fe20000000000 */
[----:B------:R-:W-:Y:S01]  /*9300*/  @!P3 IMAD.IADD R180, R180, 0x1, -R246 ;  /* 0x00000001b4b4b824 */ /* 0x000fe200078e0af6 */
[----:B------:R-:W-:Y:S01]  /*9310*/  @!P6 IADD3 R177, -R177, RZ, RZ ;  /* 0x000000ffb1b1e210 */ /* 0x000fe20007ffe1ff */
[C---:B------:R-:W-:Y:S02]  /*9320*/  IMAD R181, R246.reuse, R182, R181 ;  /* 0x000000b6f6b57224 */ /* 0x040fe400078e02b5 */
[----:B------:R-:W-:Y:S01]  /*9330*/  IMAD.MOV R3, RZ, RZ, -R3 ;  /* 0x000000ffff037224 */ /* 0x000fe200078e0a03 */
[C---:B------:R-:W-:Y:S01]  /*9340*/  ISETP.GT.U32.AND P3, PT, R246.reuse, R180, PT ;  /* 0x000000b4f600720c */ /* 0x040fe20003f64070 */
[----:B------:R-:W-:Y:S01]  /*9350*/  @!P4 IMAD.MOV R176, RZ, RZ, -R176 ;  /* 0x000000ffffb0c224 */ /* 0x000fe200078e0ab0 */
[----:B------:R-:W-:Y:S01]  /*9360*/  ISETP.GT.U32.AND P4, PT, R246, R179, PT ;  /* 0x000000b3f600720c */ /* 0x000fe20003f84070 */
[----:B------:R-:W-:Y:S01]  /*9370*/  @!P0 IMAD.IADD R178, R178, 0x1, -R246 ;  /* 0x00000001b2b28824 */ /* 0x000fe200078e0af6 */
[C---:B------:R-:W-:Y:S01]  /*9380*/  ISETP.GT.U32.AND P0, PT, R246.reuse, R181, PT ;  /* 0x000000b5f600720c */ /* 0x040fe20003f04070 */
[----:B------:R-:W-:-:S02]  /*9390*/  IMAD R182, R246, R3, R183 ;  /* 0x00000003f6b67224 */ /* 0x000fc400078e02b7 */
[----:B------:R-:W-:-:S04]  /*93a0*/  IMAD.HI.U32 R3, R238, R185, RZ ;  /* 0x000000b9ee037227 */ /* 0x000fc800078e00ff */
[----:B------:R-:W-:Y:S01]  /*93b0*/  IMAD.HI.U32 R183, R238, R187, RZ ;  /* 0x000000bbeeb77227 */ /* 0x000fe200078e00ff */
[----:B------:R-:W-:-:S03]  /*93c0*/  IADD3 R3, -R3, RZ, RZ ;  /* 0x000000ff03037210 */ /* 0x000fc60007ffe1ff */
[--C-:B------:R-:W-:Y:S01]  /*93d0*/  @!P3 IMAD.IADD R180, R180, 0x1, -R246.reuse ;  /* 0x00000001b4b4b824 */ /* 0x100fe200078e0af6 */
[----:B------:R-:W-:Y:S01]  /*93e0*/  ISETP.GT.U32.AND P3, PT, R246, R182, PT ;  /* 0x000000b6f600720c */ /* 0x000fe20003f64070 */
[----:B------:R-:W-:Y:S01]  /*93f0*/  @!P0 IMAD.IADD R181, R181, 0x1, -R246 ;  /* 0x00000001b5b58824 */ /* 0x000fe200078e0af6 */
[----:B------:R-:W-:Y:S01]  /*9400*/  @!P4 IADD3 R179, R179, -R246, RZ ;  /* 0x800000f6b3b3c210 */ /* 0x000fe20007ffe0ff */
[----:B------:R-:W-:Y:S01]  /*9410*/  @!P1 IMAD.MOV R178, RZ, RZ, -R178 ;  /* 0x000000ffffb29224 */ /* 0x000fe200078e0ab2 */
[----:B------:R-:W-:Y:S01]  /*9420*/  ISETP.GE.AND P4, PT, R184, RZ, PT ;  /* 0x000000ffb800720c */ /* 0x000fe20003f86270 */
[----:B------:R-:W-:Y:S01]  /*9430*/  IMAD.MOV R184, RZ, RZ, -R183 ;  /* 0x000000ffffb87224 */ /* 0x000fe200078e0ab7 */
[----:B------:R-:W-:Y:S01]  /*9440*/  ISETP.GE.AND P0, PT, R186, RZ, PT ;  /* 0x000000ffba00720c */ /* 0x000fe20003f06270 */
[C---:B------:R-:W-:Y:S01]  /*9450*/  IMAD R183, R246.reuse, R3, R185 ;  /* 0x00000003f6b77224 */ /* 0x040fe200078e02b9 */
[----:B------:R-:W-:Y:S01]  /*9460*/  IABS R3, R191 ;  /* 0x000000bf00037213 */ /* 0x000fe20000000000 */
[----:B------:R-:W-:Y:S01]  /*9470*/  IMAD R184, R246, R184, R187 ;  /* 0x000000b8f6b87224 */ /* 0x000fe200078e02bb */
[----:B------:R-:W-:Y:S01]  /*9480*/  @!P5 IADD3 R180, -R180, RZ, RZ ;  /* 0x000000ffb4b4d210 */ /* 0x000fe20007ffe1ff */
[----:B------:R-:W-:Y:S01]  /*9490*/  IMAD.HI.U32 R185, R238, R189, RZ ;  /* 0x000000bdeeb97227 */ /* 0x000fe200078e00ff */
[----:B------:R-:W-:-:S02]  /*94a0*/  ISETP.GT.U32.AND P1, PT, R246, R183, PT ;  /* 0x000000b7f600720c */ /* 0x000fc40003f24070 */
[----:B------:R-:W-:Y:S01]  /*94b0*/  ISETP.GE.AND P5, PT, R188, RZ, PT ;  /* 0x000000ffbc00720c */ /* 0x000fe20003fa6270 */
[----:B------:R-:W-:Y:S01]  /*94c0*/  @!P3 IMAD.IADD R182, R182, 0x1, -R246 ;  /* 0x00000001b6b6b824 */ /* 0x000fe200078e0af6 */
[C---:B------:R-:W-:Y:S01]  /*94d0*/  ISETP.GT.U32.AND P3, PT, R246.reuse, R181, PT ;  /* 0x000000b5f600720c */ /* 0x040fe20003f64070 */
[----:B------:R-:W-:Y:S01]  /*94e0*/  IMAD.MOV.U32 R187, RZ, RZ, R3 ;  /* 0x000000ffffbb7224 */ /* 0x000fe200078e0003 */
[----:B------:R-:W-:Y:S01]  /*94f0*/  IADD3 R186, -R185, RZ, RZ ;  /* 0x000000ffb9ba7210 */ /* 0x000fe20007ffe1ff */
[----:B------:R-:W-:Y:S01]  /*9500*/  @!P2 IMAD.MOV R179, RZ, RZ, -R179 ;  /* 0x000000ffffb3a224 */ /* 0x000fe200078e0ab3 */
[----:B------:R-:W-:Y:S01]  /*9510*/  ISETP.GT.U32.AND P6, PT, R246, R182, PT ;  /* 0x000000b6f600720c */ /* 0x000fe20003fc4070 */
[----:B------:R-:W-:Y:S01]  /*9520*/  IMAD.HI.U32 R3, R238, R187, RZ ;  /* 0x000000bbee037227 */ /* 0x000fe200078e00ff */
[----:B------:R-:W-:-:S03]  /*9530*/  ISETP.GT.U32.AND P2, PT, R246, R184, PT ;  /* 0x000000b8f600720c */ /* 0x000fc60003f44070 */
[----:B------:R-:W-:Y:S02]  /*9540*/  IMAD.MOV R3, RZ, RZ, -R3 ;  /* 0x000000ffff037224 */ /* 0x000fe400078e0a03 */
[--C-:B------:R-:W-:Y:S02]  /*9550*/  @!P1 IMAD.IADD R183, R183, 0x1, -R246.reuse ;  /* 0x00000001b7b79824 */ /* 0x100fe400078e0af6 */
[--C-:B------:R-:W-:Y:S01]  /*9560*/  @!P3 IMAD.IADD R181, R181, 0x1, -R246.reuse ;  /* 0x00000001b5b5b824 */ /* 0x100fe200078e0af6 */
[----:B------:R-:W-:Y:S01]  /*9570*/  ISETP.GE.AND P3, PT, R190, RZ, PT ;  /* 0x000000ffbe00720c */ /* 0x000fe20003f66270 */
[C---:B------:R-:W-:Y:S01]  /*9580*/  IMAD R185, R246.reuse, R3, R187 ;  /* 0x00000003f6b97224 */ /* 0x040fe200078e02bb */
[----:B------:R-:W-:Y:S01]  /*9590*/  ISETP.GT.U32.AND P1, PT, R246, R183, PT ;  /* 0x000000b7f600720c */ /* 0x000fe20003f24070 */
[--C-:B------:R-:W-:Y:S01]  /*95a0*/  @!P6 IMAD.IADD R182, R182, 0x1, -R246.reuse ;  /* 0x00000001b6b6e824 */ /* 0x100fe200078e0af6 */
[----:B------:R-:W-:Y:S01]  /*95b0*/  @!P4 IADD3 R181, -R181, RZ, RZ ;  /* 0x000000ffb5b5c210 */ /* 0x000fe20007ffe1ff */
[C---:B------:R-:W-:Y:S01]  /*95c0*/  IMAD R186, R246.reuse, R186, R189 ;  /* 0x000000baf6ba7224 */ /* 0x040fe200078e02bd */
[----:B------:R-:W-:Y:S01]  /*95d0*/  ISETP.GT.U32.AND P4, PT, R246, R185, PT ;  /* 0x000000b9f600720c */ /* 0x000fe20003f84070 */
[----:B------:R-:W-:Y:S01]  /*95e0*/  @!P2 IMAD.IADD R184, R184, 0x1, -R246 ;  /* 0x00000001b8b8a824 */ /* 0x000fe200078e0af6 */
[----:B------:R-:W-:Y:S01]  /*95f0*/  IADD3 R187, R252, 0xc3, RZ ;  /* 0x000000c3fcbb7810 */ /* 0x000fe20007ffe0ff */
[----:B------:R-:W-:Y:S01]  /*9600*/  @!P0 IMAD.MOV R182, RZ, RZ, -R182 ;  /* 0x000000ffffb68224 */ /* 0x000fe200078e0ab6 */
[----:B------:R-:W-:-:S02]  /*9610*/  ISETP.GT.U32.AND P0, PT, R246, R186, PT ;  /* 0x000000baf600720c */ /* 0x000fc40003f04070 */
[----:B------:R-:W-:Y:S02]  /*9620*/  ISETP.GT.U32.AND P2, PT, R246, R184, PT ;  /* 0x000000b8f600720c */ /* 0x000fe40003f44070 */
[----:B------:R-:W-:Y:S01]  /*9630*/  IABS R189, R187 ;  /* 0x000000bb00bd7213 */ /* 0x000fe20000000000 */
[--C-:B------:R-:W-:Y:S01]  /*9640*/  @!P1 IMAD.IADD R183, R183, 0x1, -R246.reuse ;  /* 0x00000001b7b79824 */ /* 0x100fe200078e0af6 */
[----:B------:R-:W-:Y:S02]  /*9650*/  ISETP.GE.AND P6, PT, R191, RZ, PT ;  /* 0x000000ffbf00720c */ /* 0x000fe40003fc6270 */
[----:B------:R-:W-:Y:S01]  /*9660*/  IABS R191, R193 ;  /* 0x000000c100bf7213 */ /* 0x000fe20000000000 */
[----:B------:R-:W-:Y:S01]  /*9670*/  @!P4 IMAD.IADD R185, R185, 0x1, -R246 ;  /* 0x00000001b9b9c824 */ /* 0x000fe200078e0af6 */
[----:B------:R-:W-:Y:S01]  /*9680*/  @!P5 IADD3 R183, -R183, RZ, RZ ;  /* 0x000000ffb7b7d210 */ /* 0x000fe20007ffe1ff */
[----:B------:R-:W-:Y:S01]  /*9690*/  IMAD.HI.U32 R3, R238, R189, RZ ;  /* 0x000000bdee037227 */ /* 0x000fe200078e00ff */
[----:B------:R-:W-:-:S02]  /*96a0*/  IABS R190, R194 ;  /* 0x000000c200be7213 */ /* 0x000fc40000000000 */
[----:B------:R-:W-:Y:S01]  /*96b0*/  ISETP.GT.U32.AND P4, PT, R246, R185, PT ;  /* 0x000000b9f600720c */ /* 0x000fe20003f84070 */
[--C-:B------:R-:W-:Y:S01]  /*96c0*/  @!P0 IMAD.IADD R186, R186, 0x1, -R246.reuse ;  /* 0x00000001baba8824 */ /* 0x100fe200078e0af6 */
[----:B------:R-:W-:Y:S01]  /*96d0*/  IADD3 R3, -R3, RZ, RZ ;  /* 0x000000ff03037210 */ /* 0x000fe20007ffe1ff */
[--C-:B------:R-:W-:Y:S01]  /*96e0*/  @!P2 IMAD.IADD R184, R184, 0x1, -R246.reuse ;  /* 0x00000001b8b8a824 */ /* 0x100fe200078e0af6 */
[----:B------:R-:W-:Y:S01]  /*96f0*/  ISETP.GE.AND P2, PT, R187, RZ, PT ;  /* 0x000000ffbb00720c */ /* 0x000fe20003f46270 */
[----:B------:R-:W-:Y:S01]  /*9700*/  IMAD.HI.U32 R187, R238, R191, RZ ;  /* 0x000000bfeebb7227 */ /* 0x000fe200078e00ff */
[C---:B------:R-:W-:Y:S02]  /*9710*/  ISETP.GT.U32.AND P5, PT, R246.reuse, R186, PT ;  /* 0x000000baf600720c */ /* 0x040fe40003fa4070 */
[----:B------:R-:W-:Y:S01]  /*9720*/  ISETP.GE.AND P0, PT, R193, RZ, PT ;  /* 0x000000ffc100720c */ /* 0x000fe20003f06270 */
[----:B------:R-:W-:Y:S01]  /*9730*/  IMAD.MOV R188, RZ, RZ, -R187 ;  /* 0x000000ffffbc7224 */ /* 0x000fe200078e0abb */
[----:B------:R-:W-:Y:S01]  /*9740*/  IABS R193, R197 ;  /* 0x000000c500c17213 */ /* 0x000fe20000000000 */
[----:B------:R-:W-:Y:S01]  /*9750*/  IMAD R187, R246, R3, R189 ;  /* 0x00000003f6bb7224 */ /* 0x000fe200078e02bd */
[----:B------:R-:W-:Y:S01]  /*9760*/  ISETP.GE.AND P1, PT, R192, RZ, PT ;  /* 0x000000ffc000720c */ /* 0x000fe20003f26270 */
[C---:B------:R-:W-:Y:S01]  /*9770*/  IMAD R188, R246.reuse, R188, R191 ;  /* 0x000000bcf6bc7224 */ /* 0x040fe200078e02bf */
[----:B------:R-:W-:Y:S01]  /*9780*/  IABS R191, R196 ;  /* 0x000000c400bf7213 */ /* 0x000fe20000000000 */
[----:B------:R-:W-:Y:S01]  /*9790*/  @!P4 IMAD.IADD R185, R185, 0x1, -R246 ;  /* 0x00000001b9b9c824 */ /* 0x000fe200078e0af6 */
[----:B------:R-:W-:Y:S01]  /*97a0*/  ISETP.GT.U32.AND P4, PT, R246, R187, PT ;  /* 0x000000bbf600720c */ /* 0x000fe20003f84070 */
[----:B------:R-:W-:-:S02]  /*97b0*/  IMAD.MOV.U32 R189, RZ, RZ, R190 ;  /* 0x000000ffffbd7224 */ /* 0x000fc400078e00be */
[----:B------:R-:W-:Y:S01]  /*97c0*/  @!P5 IMAD.IADD R186, R186, 0x1, -R246 ;  /* 0x00000001babad824 */ /* 0x000fe200078e0af6 */
[----:B------:R-:W-:Y:S01]  /*97d0*/  ISETP.GT.U32.AND P5, PT, R246, R188, PT ;  /* 0x000000bcf600720c */ /* 0x000fe20003fa4070 */
[----:B------:R-:W-:-:S04]  /*97e0*/  IMAD.HI.U32 R3, R238, R189, RZ ;  /* 0x000000bdee037227 */ /* 0x000fc800078e00ff */
[----:B------:R-:W-:Y:S01]  /*97f0*/  IMAD.HI.U32 R190, R238, R193, RZ ;  /* 0x000000c1eebe7227 */ /* 0x000fe200078e00ff */
[----:B------:R-:W-:-:S03]  /*9800*/  IADD3 R3, -R3, RZ, RZ ;  /* 0x000000ff03037210 */ /* 0x000fc60007ffe1ff */
[-C--:B------:R-:W-:Y:S01]  /*9810*/  @!P4 IADD3 R187, R187, -R246.reuse, RZ ;  /* 0x800000f6bbbbc210 */ /* 0x080fe20007ffe0ff */
[----:B------:R-:W-:Y:S02]  /*9820*/  IMAD.MOV R192, RZ, RZ, -R190 ;  /* 0x000000ffffc07224 */ /* 0x000fe400078e0abe */
[----:B------:R-:W-:Y:S01]  /*9830*/  IMAD R189, R246, R3, R189 ;  /* 0x00000003f6bd7224 */ /* 0x000fe200078e02bd */
[----:B------:R-:W-:Y:S01]  /*9840*/  @!P5 IADD3 R188, R188, -R246, RZ ;  /* 0x800000f6bcbcd210 */ /* 0x000fe20007ffe0ff */
[----:B------:R-:W-:Y:S01]  /*9850*/  IMAD.HI.U32 R3, R238, R191, RZ ;  /* 0x000000bfee037227 */ /* 0x000fe200078e00ff */
[C---:B------:R-:W-:Y:S02]  /*9860*/  ISETP.GT.U32.AND P5, PT, R246.reuse, R187, PT ;  /* 0x000000bbf600720c */ /* 0x040fe40003fa4070 */
[----:B------:R-:W-:Y:S01]  /*9870*/  ISETP.GT.U32.AND P4, PT, R246, R189, PT ;  /* 0x000000bdf600720c */ /* 0x000fe20003f84070 */
[----:B------:R-:W-:Y:S02]  /*9880*/  IMAD.MOV R3, RZ, RZ, -R3 ;  /* 0x000000ffff037224 */ /* 0x000fe400078e0a03 */
[----:B------:R-:W-:-:S02]  /*9890*/  @!P1 IMAD.MOV R186, RZ, RZ, -R186 ;  /* 0x000000ffffba9224 */ /* 0x000fc400078e0aba */
[C---:B------:R-:W-:Y:S01]  /*98a0*/  IMAD R190, R246.reuse, R3, R191 ;  /* 0x00000003f6be7224 */ /* 0x040fe200078e02bf */
[----:B------:R-:W-:Y:S01]  /*98b0*/  IABS R3, R199 ;  /* 0x000000c700037213 */ /* 0x000fe20000000000 */
[C---:B------:R-:W-:Y:S02]  /*98c0*/  IMAD R191, R246.reuse, R192, R193 ;  /* 0x000000c0f6bf7224 */ /* 0x040fe400078e02c1 */
[----:B------:R-:W-:Y:S01]  /*98d0*/  @!P6 IMAD.MOV R185, RZ, RZ, -R185 ;  /* 0x000000ffffb9e224 */ /* 0x000fe200078e0ab9 */
[C---:B------:R-:W-:Y:S01]  /*98e0*/  ISETP.GT.U32.AND P6, PT, R246.reuse, R188, PT ;  /* 0x000000bcf600720c */ /* 0x040fe20003fc4070 */
[----:B------:R-:W-:Y:S01]  /*98f0*/  @!P5 IMAD.IADD R187, R187, 0x1, -R246 ;  /* 0x00000001bbbbd824 */ /* 0x000fe200078e0af6 */
[C---:B------:R-:W-:Y:S01]  /*9900*/  ISETP.GT.U32.AND P5, PT, R246.reuse, R190, PT ;  /* 0x000000bef600720c */ /* 0x040fe20003fa4070 */
[----:B------:R-:W-:Y:S01]  /*9910*/  IMAD.MOV.U32 R193, RZ, RZ, R3 ;  /* 0x000000ffffc17224 */ /* 0x000fe200078e0003 */
[----:B------:R-:W-:Y:S01]  /*9920*/  ISETP.GT.U32.AND P1, PT, R246, R191, PT ;  /* 0x000000bff600720c */ /* 0x000fe20003f24070 */
[----:B------:R-:W-:Y:S01]  /*9930*/  IMAD.HI.U32 R3, R238, R195, RZ ;  /* 0x000000c3ee037227 */ /* 0x000fe200078e00ff */
[----:B------:R-:W-:-:S03]  /*9940*/  @!P4 IADD3 R189, R189, -R246, RZ ;  /* 0x800000f6bdbdc210 */ /* 0x000fc60007ffe0ff */
[----:B------:R-:W-:Y:S01]  /*9950*/  @!P2 IMAD.MOV R187, RZ, RZ, -R187 ;  /* 0x000000ffffbba224 */ /* 0x000fe200078e0abb */
[----:B------:R-:W-:Y:S01]  /*9960*/  IADD3 R3, -R3, RZ, RZ ;  /* 0x000000ff03037210 */ /* 0x000fe20007ffe1ff */
[----:B------:R-:W-:Y:S01]  /*9970*/  @!P3 IMAD.MOV R184, RZ, RZ, -R184 ;  /* 0x000000ffffb8b224 */ /* 0x000fe200078e0ab8 */
[----:B------:R-:W-:Y:S02]  /*9980*/  ISETP.GT.U32.AND P4, PT, R246, R189, PT ;  /* 0x000000bdf600720c */ /* 0x000fe40003f84070 */
[-C--:B------:R-:W-:Y:S01]  /*9990*/  @!P6 IADD3 R188, R188, -R246.reuse, RZ ;  /* 0x800000f6bcbce210 */ /* 0x080fe20007ffe0ff */
[----:B------:R-:W-:Y:S01]  /*99a0*/  IMAD R192, R246, R3, R195 ;  /* 0x00000003f6c07224 */ /* 0x000fe200078e02c3 */
[----:B------:R-:W-:Y:S01]  /*99b0*/  @!P5 IADD3 R190, R190, -R246, RZ ;  /* 0x800000f6bebed210 */ /* 0x000fe20007ffe0ff */
[----:B------:R-:W-:Y:S01]  /*99c0*/  @!P1 IMAD.IADD R191, R191, 0x1, -R246 ;  /* 0x00000001bfbf9824 */ /* 0x000fe200078e0af6 */
[----:B------:R-:W-:Y:S01]  /*99d0*/  ISETP.GE.AND P2, PT, R196, RZ, PT ;  /* 0x000000ffc400720c */ /* 0x000fe20003f46270 */
[----:B------:R-:W-:Y:S01]  /*99e0*/  IMAD.HI.U32 R3, R238, R193, RZ ;  /* 0x000000c1ee037227 */ /* 0x000fe200078e00ff */
[----:B------:R-:W-:-:S02]  /*99f0*/  ISETP.GT.U32.AND P1, PT, R246, R190, PT ;  /* 0x000000bef600720c */ /* 0x000fc40003f24070 */
[----:B------:R-:W-:Y:S01]  /*9a00*/  ISETP.GT.U32.AND P6, PT, R246, R192, PT ;  /* 0x000000c0f600720c */ /* 0x000fe20003fc4070 */
[----:B------:R-:W-:Y:S01]  /*9a10*/  IMAD.MOV R3, RZ, RZ, -R3 ;  /* 0x000000ffff037224 */ /* 0x000fe200078e0a03 */
[----:B------:R-:W-:Y:S01]  /*9a20*/  ISETP.GE.AND P3, PT, R194, RZ, PT ;  /* 0x000000ffc200720c */ /* 0x000fe20003f66270 */
[----:B------:R-:W-:Y:S01]  /*9a30*/  @!P0 IMAD.MOV R188, RZ, RZ, -R188 ;  /* 0x000000ffffbc8224 */ /* 0x000fe200078e0abc */
[C---:B------:R-:W-:Y:S01]  /*9a40*/  ISETP.GT.U32.AND P0, PT, R246.reuse, R191, PT ;  /* 0x000000bff600720c */ /* 0x040fe20003f04070 */
[----:B------:R-:W-:Y:S01]  /*9a50*/  IMAD R193, R246, R3, R193 ;  /* 0x00000003f6c17224 */ /* 0x000fe200078e02c1 */
[C---:B------:R-:W-:Y:S01]  /*9a60*/  IADD3 R3, R252.reuse, 0xca, RZ ;  /* 0x000000cafc037810 */ /* 0x040fe20007ffe0ff */
[----:B------:R-:W-:Y:S01]  /*9a70*/  VIADD R196, R252, 0xcb ;  /* 0x000000cbfcc47836 */ /* 0x000fe20000000000 */
[----:B------:R-:W-:Y:S01]  /*9a80*/  ISETP.GE.AND P5, PT, R198, RZ, PT ;  /* 0x000000ffc600720c */ /* 0x000fe20003fa6270 */
[--C-:B------:R-:W-:Y:S01]  /*9a90*/  @!P4 IMAD.IADD R189, R189, 0x1, -R246.reuse ;  /* 0x00000001bdbdc824 */ /* 0x100fe200078e0af6 */
[----:B------:R-:W-:Y:S01]  /*9aa0*/  IABS R195, R3 ;  /* 0x0000000300c37213 */ /* 0x000fe20000000000 */
[--C-:B------:R-:W-:Y:S01]  /*9ab0*/  @!P1 IMAD.IADD R190, R190, 0x1, -R246.reuse ;  /* 0x00000001bebe9824 */ /* 0x100fe200078e0af6 */
[----:B------:R-:W-:Y:S01]  /*9ac0*/  ISETP.GT.U32.AND P1, PT, R246, R193, PT ;  /* 0x000000c1f600720c */ /* 0x000fe20003f24070 */
[----:B------:R-:W-:Y:S01]  /*9ad0*/  @!P6 IMAD.IADD R192, R192, 0x1, -R246 ;  /* 0x00000001c0c0e824 */ /* 0x000fe200078e0af6 */
[----:B------:R-:W-:Y:S01]  /*9ae0*/  ISETP.GE.AND P4, PT, R197, RZ, PT ;  /* 0x000000ffc500720c */ /* 0x000fe20003f86270 */
[----:B------:R-:W-:Y:S01]  /*9af0*/  @!P2 IMAD.MOV R190, RZ, RZ, -R190 ;  /* 0x000000ffffbea224 */ /* 0x000fe200078e0abe */
[----:B------:R-:W-:Y:S01]  /*9b00*/  IABS R197, R196 ;  /* 0x000000c400c57213 */ /* 0x000fe20000000000 */
[----:B------:R-:W-:Y:S01]  /*9b10*/  @!P0 IMAD.IADD R191, R191, 0x1, -R246 ;  /* 0x00000001bfbf8824 */ /* 0x000fe200078e0af6 */
[----:B------:R-:W-:-:S02]  /*9b20*/  ISETP.GT.U32.AND P6, PT, R246, R192, PT ;  /* 0x000000c0f600720c */ /* 0x000fc40003fc4070 */
[----:B------:R-:W-:Y:S01]  /*9b30*/  ISETP.GE.AND P0, PT, R3, RZ, PT ;  /* 0x000000ff0300720c */ /* 0x000fe20003f06270 */
[----:B------:R-:W-:Y:S01]  /*9b40*/  IMAD.HI.U32 R3, R238, R195, RZ ;  /* 0x000000c3ee037227 */ /* 0x000fe200078e00ff */
[----:B------:R-:W-:Y:S02]  /*9b50*/  IADD3 R198, R252, 0xcc, RZ ;  /* 0x000000ccfcc67810 */ /* 0x000fe40007ffe0ff */
[----:B------:R-:W-:Y:S01]  /*9b60*/  @!P3 IADD3 R189, -R189, RZ, RZ ;  /* 0x000000ffbdbdb210 */ /* 0x000fe20007ffe1ff */
[--C-:B------:R-:W-:Y:S01]  /*9b70*/  @!P1 IMAD.IADD R193, R193, 0x1, -R246.reuse ;  /* 0x00000001c1c19824 */ /* 0x100fe200078e0af6 */
[----:B------:R-:W-:Y:S01]  /*9b80*/  ISETP.GE.AND P3, PT, R199, RZ, PT ;  /* 0x000000ffc700720c */ /* 0x000fe20003f66270 */
[----:B------:R-:W-:Y:S01]  /*9b90*/  IMAD.HI.U32 R194, R238, R197, RZ ;  /* 0x000000c5eec27227 */ /* 0x000fe200078e00ff */
[----:B------:R-:W-:Y:S02]  /*9ba0*/  IABS R199, R198 ;  /* 0x000000c600c77213 */ /* 0x000fe40000000000 */
[----:B------:R-:W-:Y:S01]  /*9bb0*/  ISETP.GT.U32.AND P2, PT, R246, R193, PT ;  /* 0x000000c1f600720c */ /* 0x000fe20003f44070 */
[----:B------:R-:W-:Y:S01]  /*9bc0*/  IMAD.MOV R3, RZ, RZ, -R3 ;  /* 0x000000ffff037224 */ /* 0x000fe200078e0a03 */
[----:B------:R-:W-:Y:S01]  /*9bd0*/  ISETP.GE.AND P1, PT, R198, RZ, PT ;  /* 0x000000ffc600720c */ /* 0x000fe20003f26270 */
[----:B------:R-:W-:Y:S01]  /*9be0*/  @!P6 IMAD.IADD R192, R192, 0x1, -R246 ;  /* 0x00000001c0c0e824 */ /* 0x000fe200078e0af6 */
[----:B------:R-:W-:Y:S01]  /*9bf0*/  ISETP.GE.AND P6, PT, R196, RZ, PT ;  /* 0x000000ffc400720c */ /* 0x000fe20003fc6270 */
[----:B------:R-:W-:Y:S01]  /*9c00*/  @!P4 IMAD.MOV R191, RZ, RZ, -R191 ;  /* 0x000000ffffbfc224 */ /* 0x000fe200078e0abf */
[----:B------:R-:W-:Y:S01]  /*9c10*/  IADD3 R196, -R194, RZ, RZ ;  /* 0x000000ffc2c47210 */ /* 0x000fe20007ffe1ff */
[----:B------:R-:W-:-:S02]  /*9c20*/  IMAD R194, R246, R3, R195 ;  /* 0x00000003f6c27224 */ /* 0x000fc400078e02c3 */
[----:B------:R-:W-:-:S03]  /*9c30*/  IMAD.HI.U32 R3, R238, R199, RZ ;  /* 0x000000c7ee037227 */ /* 0x000fc600078e00ff */
[C---:B------:R-:W-:Y:S01]  /*9c40*/  ISETP.GT.U32.AND P4, PT, R246.reuse, R194, PT ;  /* 0x000000c2f600720c */ /* 0x040fe20003f84070 */
[----:B------:R-:W-:Y:S01]  /*9c50*/  IMAD R195, R246, R196, R197 ;  /* 0x000000c4f6c37224 */ /* 0x000fe200078e02c5 */
[----:B------:R-:W-:Y:S01]  /*9c60*/  IADD3 R196, R252, 0xcd, RZ ;  /* 0x000000cdfcc47810 */ /* 0x000fe20007ffe0ff */
[----:B------:R-:W-:Y:S01]  /*9c70*/  @!P2 IMAD.IADD R193, R193, 0x1, -R246 ;  /* 0x00000001c1c1a824 */ /* 0x000fe200078e0af6 */
[----:B------:R-:W-:Y:S01]  /*9c80*/  IADD3 R3, -R3, RZ, RZ ;  /* 0x000000ff03037210 */ /* 0x000fe20007ffe1ff */
[----:B------:R-:W-:Y:S01]  /*9c90*/  @!P5 IMAD.MOV R192, RZ, RZ, -R192 ;  /* 0x000000ffffc0d224 */ /* 0x000fe200078e0ac0 */
[----:B------:R-:W-:Y:S01]  /*9ca0*/  ISETP.GT.U32.AND P2, PT, R246, R195, PT ;  /* 0x000000c3f600720c */ /* 0x000fe20003f44070 */
[----:B------:R-:W-:Y:S01]  /*9cb0*/  @!P3 IMAD.MOV R193, RZ, RZ, -R193 ;  /* 0x000000ffffc1b224 */ /* 0x000fe200078e0ac1 */
[----:B------:R-:W-:Y:S02]  /*9cc0*/  IABS R197, R196 ;  /* 0x000000c400c57213 */ /* 0x000fe40000000000 */
[----:B------:R-:W-:Y:S01]  /*9cd0*/  ISETP.GE.AND P5, PT, R196, RZ, PT ;  /* 0x000000ffc400720c */ /* 0x000fe20003fa6270 */
[----:B------:R-:W-:Y:S01]  /*9ce0*/  IMAD R196, R246, R3, R199 ;  /* 0x00000003f6c47224 */ /* 0x000fe200078e02c7 */
[----:B------:R-:W-:Y:S01]  /*9cf0*/  IABS R199, R202 ;  /* 0x000000ca00c77213 */ /* 0x000fe20000000000 */
[----:B------:R-:W-:-:S02]  /*9d00*/  @!P4 IMAD.IADD R194, R194, 0x1, -R246 ;  /* 0x00000001c2c2c824 */ /* 0x000fc400078e0af6 */
[----:B------:R-:W-:Y:S01]  /*9d10*/  IMAD.HI.U32 R3, R238, R197, RZ ;  /* 0x000000c5ee037227 */ /* 0x000fe200078e00ff */
[----:B------:R-:W-:-:S03]  /*9d20*/  ISETP.GT.U32.AND P4, PT, R246, R196, PT ;  /* 0x000000c4f600720c */ /* 0x000fc60003f84070 */
[----:B------:R-:W-:Y:S01]  /*9d30*/  @!P2 IMAD.IADD R195, R195, 0x1, -R246 ;  /* 0x00000001c3c3a824 */ /* 0x000fe200078e0af6 */
[----:B------:R-:W-:Y:S02]  /*9d40*/  ISETP.GT.U32.AND P2, PT, R246, R194, PT ;  /* 0x000000c2f600720c */ /* 0x000fe40003f44070 */
[----:B------:R-:W-:Y:S01]  /*9d50*/  IADD3 R198, -R3, RZ, RZ ;  /* 0x000000ff03c67210 */ /* 0x000fe20007ffe1ff */
[----:B------:R-:W-:-:S04]  /*9d60*/  IMAD.HI.U32 R3, R238, R199, RZ ;  /* 0x000000c7ee037227 */ /* 0x000fc800078e00ff */
[----:B------:R-:W-:Y:S02]  /*9d70*/  IMAD R197, R246, R198, R197 ;  /* 0x000000c6f6c57224 */ /* 0x000fe400078e02c5 */
[----:B------:R-:W-:Y:S01]  /*9d80*/  IMAD.HI.U32 R198, R238, R201, RZ ;  /* 0x000000c9eec67227 */ /* 0x000fe200078e00ff */
[-C--:B------:R-:W-:Y:S02]  /*9d90*/  @!P4 IADD3 R196, R196, -R246.reuse, RZ ;  /* 0x800000f6c4c4c210 */ /* 0x080fe40007ffe0ff */
[----:B------:R-:W-:Y:S01]  /*9da0*/  ISETP.GT.U32.AND P4, PT, R246, R195, PT ;  /* 0x000000c3f600720c */ /* 0x000fe20003f84070 */
[----:B------:R-:W-:Y:S01]  /*9db0*/  IMAD.MOV R3, RZ, RZ, -R3 ;  /* 0x000000ffff037224 */ /* 0x000fe200078e0a03 */
[----:B------:R-:W-:Y:S01]  /*9dc0*/  @!P2 IADD3 R194, R194, -R246, RZ ;  /* 0x800000f6c2c2a210 */ /* 0x000fe20007ffe0ff */
[----:B------:R-:W-:Y:S01]  /*9dd0*/  IMAD.MOV R200, RZ, RZ, -R198 ;  /* 0x000000ffffc87224 */ /* 0x000fe200078e0ac6 */
[C---:B------:R-:W-:Y:S01]  /*9de0*/  ISETP.GT.U32.AND P3, PT, R246.reuse, R196, PT ;  /* 0x000000c4f600720c */ /* 0x040fe20003f64070 */
[C---:B------:R-:W-:Y:S01]  /*9df0*/  IMAD R198, R246.reuse, R3, R199 ;  /* 0x00000003f6c67224 */ /* 0x040fe200078e02c7 */
[----:B------:R-:W-:Y:S01]  /*9e00*/  ISETP.GT.U32.AND P2, PT, R246, R197, PT ;  /* 0x000000c5f600720c */ /* 0x000fe20003f44070 */
[----:B------:R-:W-:-:S02]  /*9e10*/  @!P0 IMAD.MOV R194, RZ, RZ, -R194 ;  /* 0x000000ffffc28224 */ /* 0x000fc400078e0ac2 */
[----:B------:R-:W-:Y:S01]  /*9e20*/  IMAD.HI.U32 R3, R238, R203, RZ ;  /* 0x000000cbee037227 */ /* 0x000fe200078e00ff */
[----:B------:R-:W-:-:S03]  /*9e30*/  ISETP.GT.U32.AND P0, PT, R246, R198, PT ;  /* 0x000000c6f600720c */ /* 0x000fc60003f04070 */
[----:B------:R-:W-:Y:S01]  /*9e40*/  @!P4 IADD3 R195, R195, -R246, RZ ;  /* 0x800000f6c3c3c210 */ /* 0x000fe20007ffe0ff */
[C---:B------:R-:W-:Y:S01]  /*9e50*/  IMAD R199, R246.reuse, R200, R201 ;  /* 0x000000c8f6c77224 */ /* 0x040fe200078e02c9 */
[----:B------:R-:W-:Y:S01]  /*9e60*/  IABS R201, R206 ;  /* 0x000000ce00c97213 */ /* 0x000fe20000000000 */
[----:B------:R-:W-:Y:S02]  /*9e70*/  IMAD.MOV R3, RZ, RZ, -R3 ;  /* 0x000000ffff037224 */ /* 0x000fe400078e0a03 */
[----:B------:R-:W-:Y:S01]  /*9e80*/  @!P6 IMAD.MOV R195, RZ, RZ, -R195 ;  /* 0x000000ffffc3e224 */ /* 0x000fe200078e0ac3 */
[C---:B------:R-:W-:Y:S01]  /*9e90*/  ISETP.GT.U32.AND P4, PT, R246.reuse, R199, PT ;  /* 0x000000c7f600720c */ /* 0x040fe20003f84070 */
[----:B------:R-:W-:Y:S01]  /*9ea0*/  IMAD R200, R246, R3, R203 ;  /* 0x00000003f6c87224 */ /* 0x000fe200078e02cb */
[----:B------:R-:W-:Y:S01]  /*9eb0*/  IABS R203, R207 ;  /* 0x000000cf00cb7213 */ /* 0x000fe20000000000 */
[----:B------:R-:W-:-:S04]  /*9ec0*/  IMAD.HI.U32 R3, R238, R201, RZ ;  /* 0x000000c9ee037227 */ /* 0x000fc800078e00ff */
[--C-:B------:R-:W-:Y:S02]  /*9ed0*/  @!P0 IMAD.IADD R198, R198, 0x1, -R246.reuse ;  /* 0x00000001c6c68824 */ /* 0x100fe400078e0af6 */
[--C-:B------:R-:W-:Y:S01]  /*9ee0*/  @!P3 IMAD.IADD R196, R196, 0x1, -R246.reuse ;  /* 0x00000001c4c4b824 */ /* 0x100fe200078e0af6 */
[----:B------:R-:W-:Y:S01]  /*9ef0*/  ISETP.GE.AND P3, PT, R202, RZ, PT ;  /* 0x000000ffca00720c */ /* 0x000fe20003f66270 */
[----:B------:R-:W-:Y:S01]  /*9f00*/  IMAD.MOV R3, RZ, RZ, -R3 ;  /* 0x000000ffff037224 */ /* 0x000fe200078e0a03 */
[C---:B------:R-:W-:Y:S01]  /*9f10*/  ISETP.GT.U32.AND P6, PT, R246.reuse, R198, PT ;  /* 0x000000c6f600720c */ /* 0x040fe20003fc4070 */
[----:B------:R-:W-:Y:S01]  /*9f20*/  @!P2 IMAD.IADD R197, R197, 0x1, -R246 ;  /* 0x00000001c5c5a824 */ /* 0x000fe200078e0af6 */
[----:B------:R-:W-:Y:S01]  /*9f30*/  @!P4 IADD3 R199, R199, -R246, RZ ;  /* 0x800000f6c7c7c210 */ /* 0x000fe20007ffe0ff */
[----:B------:R-:W-:Y:S01]  /*9f40*/  @!P1 IMAD.MOV R196, RZ, RZ, -R196 ;  /* 0x000000ffffc49224 */ /* 0x000fe200078e0ac4 */
[C---:B------:R-:W-:Y:S01]  /*9f50*/  ISETP.GT.U32.AND P1, PT, R246.reuse, R200, PT ;  /* 0x000000c8f600720c */ /* 0x040fe20003f24070 */
[C---:B------:R-:W-:Y:S01]  /*9f60*/  IMAD R201, R246.reuse, R3, R201 ;  /* 0x00000003f6c97224 */ /* 0x040fe200078e02c9 */
[----:B------:R-:W-:Y:S01]  /*9f70*/  ISETP.GT.U32.AND P0, PT, R246, R197, PT ;  /* 0x000000c5f600720c */ /* 0x000fe20003f04070 */
[----:B------:R-:W-:Y:S01]  /*9f80*/  IMAD.HI.U32 R3, R238, R203, RZ ;  /* 0x000000cbee037227 */ /* 0x000fe200078e00ff */
[----:B------:R-:W-:-:S02]  /*9f90*/  ISETP.GE.AND P2, PT, R204, RZ, PT ;  /* 0x000000ffcc00720c */ /* 0x000fc40003f46270 */
[----:B------:R-:W-:Y:S01]  /*9fa0*/  IADD3 R204, R252, 0xd3, RZ ;  /* 0x000000d3fccc7810 */ /* 0x000fe20007ffe0ff */
[----:B------:R-:W-:Y:S01]  /*9fb0*/  IMAD.MOV R202, RZ, RZ, -R3 ;  /* 0x000000ffffca7224 */ /* 0x000fe200078e0a03 */
[----:B------:R-:W-:Y:S02]  /*9fc0*/  ISETP.GT.U32.AND P4, PT, R246, R199, PT ;  /* 0x000000c7f600720c */ /* 0x000fe40003f84070 */
[----:B------:R-:W-:Y:S01]  /*9fd0*/  @!P6 IADD3 R198, R198, -R246, RZ ;  /* 0x800000f6c6c6e210 */ /* 0x000fe20007ffe0ff */
[C---:B------:R-:W-:Y:S01]  /*9fe0*/  IMAD R202, R246.reuse, R202, R203 ;  /* 0x000000caf6ca7224 */ /* 0x040fe200078e02cb */
[----:B------:R-:W-:Y:S02]  /*9ff0*/  ISETP.GT.U32.AND P6, PT, R246, R201, PT ;  /* 0x000000c9f600720c */ /* 0x000fe40003fc4070 */
[----:B------:R-:W-:Y:S01]  /*a000*/  @!P1 IADD3 R200, R200, -R246, RZ ;  /* 0x800000f6c8c89210 */ /* 0x000fe20007ffe0ff */
[----:B------:R-:W-:Y:S01]  /*a010*/  @!P0 IMAD.IADD R197, R197, 0x1, -R246 ;  /* 0x00000001c5c58824 */ /* 0x000fe200078e0af6 */
[----:B------:R-:W-:Y:S01]  /*a020*/  ISETP.GE.AND P0, PT, R205, RZ, PT ;  /* 0x000000ffcd00720c */ /* 0x000fe20003f06270 */
[----:B------:R-:W-:Y:S01]  /*a030*/  @!P3 IMAD.MOV R198, RZ, RZ, -R198 ;  /* 0x000000ffffc6b224 */ /* 0x000fe200078e0ac6 */
[C---:B------:R-:W-:Y:S01]  /*a040*/  ISETP.GT.U32.AND P1, PT, R246.reuse, R200, PT ;  /* 0x000000c8f600720c */ /* 0x040fe20003f24070 */
[----:B------:R-:W-:Y:S01]  /*a050*/  @!P5 IMAD.MOV R197, RZ, RZ, -R197 ;  /* 0x000000ffffc5d224 */ /* 0x000fe200078e0ac5 */
[----:B------:R-:W-:Y:S01]  /*a060*/  ISETP.GT.U32.AND P3, PT, R246, R202, PT ;  /* 0x000000caf600720c */ /* 0x000fe20003f64070 */
[----:B------:R-:W-:Y:S01]  /*a070*/  @!P4 IMAD.IADD R199, R199, 0x1, -R246 ;  /* 0x00000001c7c7c824 */ /* 0x000fe200078e0af6 */
[----:B------:R-:W-:-:S02]  /*a080*/  IABS R205, R204 ;  /* 0x000000cc00cd7213 */ /* 0x000fc40000000000 */
[----:B------:R-:W-:Y:S01]  /*a090*/  ISETP.GE.AND P4, PT, R206, RZ, PT ;  /* 0x000000ffce00720c */ /* 0x000fe20003f86270 */
[----:B------:R-:W-:Y:S01]  /*a0a0*/  VIADD R206, R252, 0xd4 ;  /* 0x000000d4fcce7836 */ /* 0x000fe20000000000 */
[----:B------:R-:W-:Y:S01]  /*a0b0*/  @!P6 IADD3 R201, R201, -R246, RZ ;  /* 0x800000f6c9c9e210 */ /* 0x000fe20007ffe0ff */
[----:B------:R-:W-:Y:S01]  /*a0c0*/  IMAD.HI.U32 R3, R238, R205, RZ ;  /* 0x000000cdee037227 */ /* 0x000fe200078e00ff */
[----:B------:R-:W-:Y:S02]  /*a0d0*/  ISETP.GE.AND P5, PT, R207, RZ, PT ;  /* 0x000000ffcf00720c */ /* 0x000fe40003fa6270 */
[----:B------:R-:W-:Y:S01]  /*a0e0*/  ISETP.GT.U32.AND P6, PT, R246, R201, PT ;  /* 0x000000c9f600720c */ /* 0x000fe20003fc4070 */
[----:B------:R-:W-:Y:S01]  /*a0f0*/  IMAD.MOV R3, RZ, RZ, -R3 ;  /* 0x000000ffff037224 */ /* 0x000fe200078e0a03 */
[----:B------:R-:W-:Y:S01]  /*a100*/  IABS R207, R206 ;  /* 0x000000ce00cf7213 */ /* 0x000fe20000000000 */
[--C-:B------:R-:W-:Y:S01]  /*a110*/  @!P1 IMAD.IADD R200, R200, 0x1, -R246.reuse ;  /* 0x00000001c8c89824 */ /* 0x100fe200078e0af6 */
[----:B------:R-:W-:Y:S01]  /*a120*/  @!P2 IADD3 R199, -R199, RZ, RZ ;  /* 0x000000ffc7c7a210 */ /* 0x000fe20007ffe1ff */
[----:B------:R-:W-:Y:S01]  /*a130*/  @!P3 IMAD.IADD R202, R202, 0x1, -R246 ;  /* 0x00000001cacab824 */ /* 0x000fe200078e0af6 */
[----:B------:R-:W-:Y:S01]  /*a140*/  ISETP.GE.AND P2, PT, R204, RZ, PT ;  /* 0x000000ffcc00720c */ /* 0x000fe20003f46270 */
[----:B------:R-:W-:Y:S01]  /*a150*/  IMAD R203, R246, R3, R205 ;  /* 0x00000003f6cb7224 */ /* 0x000fe200078e02cd */
[----:B------:R-:W-:Y:S01]  /*a160*/  @!P0 IADD3 R200, -R200, RZ, RZ ;  /* 0x000000ffc8c88210 */ /* 0x000fe20007ffe1ff */
[----:B------:R-:W-:Y:S01]  /*a170*/  IMAD.HI.U32 R3, R238, R207, RZ ;  /* 0x000000cfee037227 */ /* 0x000fe200078e00ff */
[----:B------:R-:W-:-:S02]  /*a180*/  ISETP.GT.U32.AND P0, PT, R246, R202, PT ;  /* 0x000000caf600720c */ /* 0x000fc40003f04070 */
[----:B------:R-:W-:Y:S01]  /*a190*/  IADD3 R205, R252, 0xd6, RZ ;  /* 0x000000d6fccd7810 */ /* 0x000fe20007ffe0ff */
[----:B------:R-:W-:Y:S01]  /*a1a0*/  @!P6 IMAD.IADD R201, R201, 0x1, -R246 ;  /* 0x00000001c9c9e824 */ /* 0x000fe200078e0af6 */
[----:B------:R-:W-:Y:S01]  /*a1b0*/  ISETP.GT.U32.AND P6, PT, R246, R203, PT ;  /* 0x000000cbf600720c */ /* 0x000fe20003fc4070 */
[----:B------:R-:W-:Y:S01]  /*a1c0*/  VIADD R204, R252, 0xd5 ;  /* 0x000000d5fccc7836 */ /* 0x000fe20000000000 */
[----:B------:R-:W-:Y:S01]  /*a1d0*/  ISETP.GE.AND P1, PT, R206, RZ, PT ;  /* 0x000000ffce00720c */ /* 0x000fe20003f26270 */
[----:B------:R-:W-:Y:S02]  /*a1e0*/  IMAD.MOV R3, RZ, RZ, -R3 ;  /* 0x000000ffff037224 */ /* 0x000fe400078e0a03 */
[----:B------:R-:W-:Y:S01]  /*a1f0*/  @!P4 IMAD.MOV R201, RZ, RZ, -R201 ;  /* 0x000000ffffc9c224 */ /* 0x000fe200078e0ac9 */
[----:B------:R-:W-:Y:S01]  /*a200*/  ISETP.GE.AND P3, PT, R204, RZ, PT ;  /* 0x000000ffcc00720c */ /* 0x000fe20003f66270 */
[----:B------:R-:W-:Y:S01]  /*a210*/  VIADD R206, R252, 0xd7 ;  /* 0x000000d7fcce7836 */ /* 0x000fe20000000000 */
[----:B------:R-:W-:Y:S01]  /*a220*/  IABS R209, R204 ;  /* 0x000000cc00d17213 */ /* 0x000fe20000000000 */
[----:B------:R-:W-:Y:S01]  /*a230*/  IMAD R204, R246, R3, R207 ;  /* 0x00000003f6cc7224 */ /* 0x000fe200078e02cf */
[----:B------:R-:W-:-:S02]  /*a240*/  ISETP.GE.AND P4, PT, R205, RZ, PT ;  /* 0x000000ffcd00720c */ /* 0x000fc40003f86270 */
[----:B------:R-:W-:Y:S01]  /*a250*/  IABS R205, R205 ;  /* 0x000000cd00cd7213 */ /* 0x000fe20000000000 */
[----:B------:R-:W-:Y:S01]  /*a260*/  IMAD.HI.U32 R3, R238, R209, RZ ;  /* 0x000000d1ee037227 */ /* 0x000fe200078e00ff */
[-C--:B------:R-:W-:Y:S02]  /*a270*/  @!P0 IADD3 R202, R202, -R246.reuse, RZ ;  /* 0x800000f6caca8210 */ /* 0x080fe40007ffe0ff */
[----:B------:R-:W-:Y:S01]  /*a280*/  @!P6 IADD3 R203, R203, -R246, RZ ;  /* 0x800000f6cbcbe210 */ /* 0x000fe20007ffe0ff */
[----:B------:R-:W-:Y:S01]  /*a290*/  IMAD.MOV.U32 R207, RZ, RZ, R205 ;  /* 0x000000ffffcf7224 */ /* 0x000fe200078e00cd */
[----:B------:R-:W-:Y:S01]  /*a2a0*/  @!P5 IADD3 R202, -R202, RZ, RZ ;  /* 0x000000ffcacad210 */ /* 0x000fe20007ffe1ff */
[----:B------:R-:W-:Y:S01]  /*a2b0*/  IMAD.MOV R3, RZ, RZ, -R3 ;  /* 0x000000ffff037224 */ /* 0x000fe200078e0a03 */
[----:B------:R-:W-:Y:S01]  /*a2c0*/  ISETP.GT.U32.AND P6, PT, R246, R203, PT ;  /* 0x000000cbf600720c */ /* 0x000fe20003fc4070 */
[----:B------:R-:W-:Y:S01]  /*a2d0*/  IMAD.HI.U32 R205, R238, R207, RZ ;  /* 0x000000cfeecd7227 */ /* 0x000fe200078e00ff */
[----:B------:R-:W-:-:S02]  /*a2e0*/  ISETP.GT.U32.AND P5, PT, R246, R204, PT ;  /* 0x000000ccf600720c */ /* 0x000fc40003fa4070 */
[----:B------:R-:W-:Y:S02]  /*a2f0*/  ISETP.GE.AND P0, PT, R206, RZ, PT ;  /* 0x000000ffce00720c */ /* 0x000fe40003f06270 */
[----:B------:R-:W-:Y:S01]  /*a300*/  IABS R211, R206 ;  /* 0x000000ce00d37213 */ /* 0x000fe20000000000 */
[----:B------:R-:W-:Y:S02]  /*a310*/  IMAD.MOV R206, RZ, RZ, -R205 ;  /* 0x000000ffffce7224 */ /* 0x000fe400078e0acd */
[----:B------:R-:W-:Y:S01]  /*a320*/  IMAD R205, R246, R3, R209 ;  /* 0x00000003f6cd7224 */ /* 0x000fe200078e02d1 */
[----:B------:R-:W-:Y:S01]  /*a330*/  IABS R209, R217 ;  /* 0x000000d900d17213 */ /* 0x000fe20000000000 */
[----:B------:R-:W-:-:S04]  /*a340*/  IMAD.HI.U32 R3, R238, R211, RZ ;  /* 0x000000d3ee037227 */ /* 0x000fc800078e00ff */
[----:B------:R-:W-:Y:S01]  /*a350*/  @!P6 IMAD.IADD R203, R203, 0x1, -R246 ;  /* 0x00000001cbcbe824 */ /* 0x000fe200078e0af6 */
[----:B------:R-:W-:Y:S01]  /*a360*/  @!P5 IADD3 R204, R204, -R246, RZ ;  /* 0x800000f6ccccd210 */ /* 0x000fe20007ffe0ff */
[----:B------:R-:W-:Y:S01]  /*a370*/  IMAD.MOV R3, RZ, RZ, -R3 ;  /* 0x000000ffff037224 */ /* 0x000fe200078e0a03 */
[C---:B------:R-:W-:Y:S01]  /*a380*/  ISETP.GT.U32.AND P6, PT, R246.reuse, R205, PT ;  /* 0x000000cdf600720c */ /* 0x040fe20003fc4070 */
[C---:B------:R-:W-:Y:S01]  /*a390*/  IMAD R206, R246.reuse, R206, R207 ;  /* 0x000000cef6ce7224 */ /* 0x040fe200078e02cf */
[C---:B------:R-:W-:Y:S01]  /*a3a0*/  ISETP.GT.U32.AND P5, PT, R246.reuse, R204, PT ;  /* 0x000000ccf600720c */ /* 0x040fe20003fa4070 */
[----:B------:R-:W-:Y:S01]  /*a3b0*/  IMAD R207, R246, R3, R211 ;  /* 0x00000003f6cf7224 */ /* 0x000fe200078e02d3 */
[----:B------:R-:W-:Y:S01]  /*a3c0*/  IABS R211, R216 ;  /* 0x000000d800d37213 */ /* 0x000fe20000000000 */
[----:B------:R-:W-:-:S04]  /*a3d0*/  IMAD.HI.U32 R3, R238, R209, RZ ;  /* 0x000000d1ee037227 */ /* 0x000fc800078e00ff */
[----:B------:R-:W-:Y:S01]  /*a3e0*/  @!P2 IMAD.MOV R203, RZ, RZ, -R203 ;  /* 0x000000ffffcba224 */ /* 0x000fe200078e0acb */
[----:B------:R-:W-:Y:S01]  /*a3f0*/  ISETP.GT.U32.AND P2, PT, R246, R206, PT ;  /* 0x000000cef600720c */ /* 0x000fe20003f44070 */
[----:B------:R-:W-:Y:S02]  /*a400*/  IMAD.MOV R208, RZ, RZ, -R3 ;  /* 0x000000ffffd07224 */ /* 0x000fe400078e0a03 */
[----:B------:R-:W-:Y:S02]  /*a410*/  @!P6 IMAD.IADD R205, R205, 0x1, -R246 ;  /* 0x00000001cdcde824 */ /* 0x000fe400078e0af6 */
[----:B------:R-:W-:Y:S01]  /*a420*/  @!P5 IADD3 R204, R204, -R246, RZ ;  /* 0x800000f6ccccd210 */ /* 0x000fe20007ffe0ff */
[C---:B------:R-:W-:Y:S01]  /*a430*/  IMAD R208, R246.reuse, R208, R209 ;  /* 0x000000d0f6d07224 */ /* 0x040fe200078e02d1 */
[----:B------:R-:W-:Y:S01]  /*a440*/  ISETP.GT.U32.AND P5, PT, R246, R207, PT ;  /* 0x000000cff600720c */ /* 0x000fe20003fa4070 */
[----:B------:R-:W-:Y:S01]  /*a450*/  IMAD.HI.U32 R3, R238, R211, RZ ;  /* 0x000000d3ee037227 */ /* 0x000fe200078e00ff */
[----:B------:R-:W-:-:S03]  /*a460*/  ISETP.GT.U32.AND P6, PT, R246, R205, PT ;  /* 0x000000cdf600720c */ /* 0x000fc60003fc4070 */
[----:B------:R-:W-:Y:S02]  /*a470*/  IMAD.MOV R3, RZ, RZ, -R3 ;  /* 0x000000ffff037224 */ /* 0x000fe400078e0a03 */
[----:B------:R-:W-:Y:S02]  /*a480*/  @!P2 IMAD.IADD R206, R206, 0x1, -R246 ;  /* 0x00000001cecea824 */ /* 0x000fe400078e0af6 */
[----:B------:R-:W-:Y:S02]  /*a490*/  IMAD R209, R246, R3, R211 ;  /* 0x00000003f6d17224 */ /* 0x000fe400078e02d3 */
[----:B------:R-:W-:Y:S01]  /*a4a0*/  IMAD.HI.U32 R3, R238, R213, RZ ;  /* 0x000000d5ee037227 */ /* 0x000fe200078e00ff */
[----:B------:R-:W-:-:S03]  /*a4b0*/  ISETP.GT.U32.AND P2, PT, R246, R206, PT ;  /* 0x000000cef600720c */ /* 0x000fc60003f44070 */
[--C-:B------:R-:W-:Y:S01]  /*a4c0*/  @!P5 IMAD.IADD R207, R207, 0x1, -R246.reuse ;  /* 0x00000001cfcfd824 */ /* 0x100fe200078e0af6 */
[----:B------:R-:W-:Y:S01]  /*a4d0*/  IADD3 R3, -R3, RZ, RZ ;  /* 0x000000ff03037210 */ /* 0x000fe20007ffe1ff */
[----:B------:R-:W-:Y:S01]  /*a4e0*/  @!P6 IMAD.IADD R205, R205, 0x1, -R246 ;  /* 0x00000001cdcde824 */ /* 0x000fe200078e0af6 */
[C---:B------:R-:W-:Y:S01]  /*a4f0*/  ISETP.GT.U32.AND P6, PT, R246.reuse, R208, PT ;  /* 0x000000d0f600720c */ /* 0x040fe20003fc4070 */
[----:B------:R-:W-:Y:S01]  /*a500*/  IMAD.MOV R211, RZ, RZ, -R210 ;  /* 0x000000ffffd37224 */ /* 0x000fe200078e0ad2 */
[C---:B------:R-:W-:Y:S01]  /*a510*/  ISETP.GT.U32.AND P5, PT, R246.reuse, R207, PT ;  /* 0x000000cff600720c */ /* 0x040fe20003fa4070 */
[----:B------:R-:W-:Y:S02]  /*a520*/  @!P3 IMAD.MOV R205, RZ, RZ, -R205 ;  /* 0x000000ffffcdb224 */ /* 0x000fe400078e0acd */
[----:B------:R-:W-:Y:S01]  /*a530*/  IMAD R211, R246, R211, R215 ;  /* 0x000000d3f6d37224 */ /* 0x000fe200078e02d7 */
[----:B------:R-:W-:Y:S01]  /*a540*/  IADD3 R215, R252, 0xdc, RZ ;  /* 0x000000dcfcd77810 */ /* 0x000fe20007ffe0ff */
[----:B------:R-:W-:Y:S01]  /*a550*/  IMAD R210, R246, R3, R213 ;  /* 0x00000003f6d27224 */ /* 0x000fe200078e02d5 */
[----:B------:R-:W-:Y:S01]  /*a560*/  @!P2 IADD3 R206, R206, -R246, RZ ;  /* 0x800000f6cecea210 */ /* 0x000fe20007ffe0ff */
[----:B------:R-:W-:Y:S01]  /*a570*/  @!P1 IMAD.MOV R204, RZ, RZ, -R204 ;  /* 0x000000ffffcc9224 */ /* 0x000fe200078e0acc */
[----:B------:R-:W-:-:S02]  /*a580*/  IABS R213, R215 ;  /* 0x000000d700d57213 */ /* 0x000fc40000000000 */
[----:B------:R-:W-:Y:S01]  /*a590*/  ISETP.GT.U32.AND P2, PT, R246, R209, PT ;  /* 0x000000d1f600720c */ /* 0x000fe20003f44070 */
[----:B------:R-:W-:Y:S01]  /*a5a0*/  @!P6 IMAD.IADD R208, R208, 0x1, -R246 ;  /* 0x00000001d0d0e824 */ /* 0x000fe200078e0af6 */
[----:B------:R-:W-:Y:S01]  /*a5b0*/  ISETP.GE.AND P6, PT, R216, RZ, PT ;  /* 0x000000ffd800720c */ /* 0x000fe20003fc6270 */
[----:B------:R-:W-:Y:S01]  /*a5c0*/  IMAD.HI.U32 R3, R238, R213, RZ ;  /* 0x000000d5ee037227 */ /* 0x000fe200078e00ff */
[----:B------:R-:W-:Y:S02]  /*a5d0*/  @!P5 IADD3 R207, R207, -R246, RZ ;  /* 0x800000f6cfcfd210 */ /* 0x000fe40007ffe0ff */
[----:B------:R-:W-:Y:S01]  /*a5e0*/  ISETP.GT.U32.AND P3, PT, R246, R208, PT ;  /* 0x000000d0f600720c */ /* 0x000fe20003f64070 */
[----:B------:R-:W-:Y:S01]  /*a5f0*/  VIADD R216, R252, 0xdd ;  /* 0x000000ddfcd87836 */ /* 0x000fe20000000000 */
[C---:B------:R-:W-:Y:S01]  /*a600*/  ISETP.GT.U32.AND P5, PT, R246.reuse, R210, PT ;  /* 0x000000d2f600720c */ /* 0x040fe20003fa4070 */
[----:B------:R-:W-:Y:S01]  /*a610*/  @!P0 IMAD.MOV R207, RZ, RZ, -R207 ;  /* 0x000000ffffcf8224 */ /* 0x000fe200078e0acf */
[----:B------:R-:W-:Y:S01]  /*a620*/  ISETP.GT.U32.AND P0, PT, R246, R211, PT ;  /* 0x000000d3f600720c */ /* 0x000fe20003f04070 */
[----:B------:R-:W-:Y:S01]  /*a630*/  @!P4 IMAD.MOV R206, RZ, RZ, -R206 ;  /* 0x000000ffffcec224 */ /* 0x000fe200078e0ace */
[----:B------:R-:W-:Y:S01]  /*a640*/  ISETP.GE.AND P4, PT, R214, RZ, PT ;  /* 0x000000ffd600720c */ /* 0x000fe20003f86270 */
[----:B------:R-:W-:Y:S01]  /*a650*/  IMAD.MOV R3, RZ, RZ, -R3 ;  /* 0x000000ffff037224 */ /* 0x000fe200078e0a03 */
[----:B------:R-:W-:Y:S01]  /*a660*/  IABS R214, R216 ;  /* 0x000000d800d67213 */ /* 0x000fe20000000000 */
[----:B------:R-:W-:Y:S01]  /*a670*/  @!P2 IMAD.IADD R209, R209, 0x1, -R246 ;  /* 0x00000001d1d1a824 */ /* 0x000fe200078e0af6 */
[----:B------:R-:W-:Y:S01]  /*a680*/  ISETP.GE.AND P1, PT, R217, RZ, PT ;  /* 0x000000ffd900720c */ /* 0x000fe20003f26270 */
[----:B------:R-:W-:-:S02]  /*a690*/  VIADD R217, R252, 0xde ;  /* 0x000000defcd97836 */ /* 0x000fc40000000000 */
[----:B------:R-:W-:Y:S02]  /*a6a0*/  @!P3 IADD3 R208, R208, -R246, RZ ;  /* 0x800000f6d0d0b210 */ /* 0x000fe40007ffe0ff */
[----:B------:R-:W-:Y:S01]  /*a6b0*/  ISETP.GE.AND P3, PT, R212, RZ, PT ;  /* 0x000000ffd400720c */ /* 0x000fe20003f66270 */
[C---:B------:R-:W-:Y:S01]  /*a6c0*/  IMAD R212, R246.reuse, R3, R213 ;  /* 0x00000003f6d47224 */ /* 0x040fe200078e02d5 */
[----:B------:R-:W-:Y:S01]  /*a6d0*/  MOV R213, R214 ;  /* 0x000000d600d57202 */ /* 0x000fe20000000f00 */
[--C-:B------:R-:W-:Y:S01]  /*a6e0*/  @!P0 IMAD.IADD R211, R211, 0x1, -R246.reuse ;  /* 0x00000001d3d38824 */ /* 0x100fe200078e0af6 */
[----:B------:R-:W-:Y:S01]  /*a6f0*/  ISETP.GT.U32.AND P2, PT, R246, R209, PT ;  /* 0x000000d1f600720c */ /* 0x000fe20003f44070 */
[----:B------:R-:W-:Y:S02]  /*a700*/  @!P5 IMAD.IADD R210, R210, 0x1, -R246 ;  /* 0x00000001d2d2d824 */ /* 0x000fe400078e0af6 */
[----:B------:R-:W-:Y:S01]  /*a710*/  IMAD.HI.U32 R3, R238, R213, RZ ;  /* 0x000000d5ee037227 */ /* 0x000fe200078e00ff */
[----:B------:R-:W-:-:S02]  /*a720*/  ISETP.GT.U32.AND P0, PT, R246, R211, PT ;  /* 0x000000d3f600720c */ /* 0x000fc40003f04070 */
[C---:B------:R-:W-:Y:S01]  /*a730*/  ISETP.GT.U32.AND P5, PT, R246.reuse, R210, PT ;  /* 0x000000d2f600720c */ /* 0x040fe20003fa4070 */
[----:B------:R-:W-:Y:S01]  /*a740*/  @!P1 IMAD.MOV R208, RZ, RZ, -R208 ;  /* 0x000000ffffd09224 */ /* 0x000fe200078e0ad0 */
[----:B------:R-:W-:Y:S02]  /*a750*/  IADD3 R214, -R3, RZ, RZ ;  /* 0x000000ff03d67210 */ /* 0x000fe40007ffe1ff */
[----:B------:R-:W-:-:S03]  /*a760*/  ISETP.GT.U32.AND P1, PT, R246, R212, PT ;  /* 0x000000d4f600720c */ /* 0x000fc60003f24070 */
[----:B------:R-:W-:Y:S01]  /*a770*/  IMAD R213, R246, R214, R213 ;  /* 0x000000d6f6d57224 */ /* 0x000fe200078e02d5 */
[-C--:B------:R-:W-:Y:S02]  /*a780*/  @!P2 IADD3 R209, R209, -R246.reuse, RZ ;  /* 0x800000f6d1d1a210 */ /* 0x080fe40007ffe0ff */
[----:B------:R-:W-:Y:S02]  /*a790*/  ISETP.GE.AND P2, PT, R215, RZ, PT ;  /* 0x000000ffd700720c */ /* 0x000fe40003f46270 */
[----:B------:R-:W-:Y:S01]  /*a7a0*/  @!P0 IADD3 R211, R211, -R246, RZ ;  /* 0x800000f6d3d38210 */ /* 0x000fe20007ffe0ff */
[--C-:B------:R-:W-:Y:S01]  /*a7b0*/  @!P5 IMAD.IADD R210, R210, 0x1, -R246.reuse ;  /* 0x00000001d2d2d824 */ /* 0x100fe200078e0af6 */
[----:B------:R-:W-:Y:S01]  /*a7c0*/  IABS R215, R217 ;  /* 0x000000d900d77213 */ /* 0x000fe20000000000 */
[----:B------:R-:W-:Y:S01]  /*a7d0*/  @!P6 IMAD.MOV R209, RZ, RZ, -R209 ;  /* 0x000000ffffd1e224 */ /* 0x000fe200078e0ad1 */
[----:B------:R-:W-:Y:S01]  /*a7e0*/  ISETP.GT.U32.AND P0, PT, R246, R213, PT ;  /* 0x000000d5f600720c */ /* 0x000fe20003f04070 */
[----:B------:R-:W-:Y:S01]  /*a7f0*/  @!P1 IMAD.IADD R212, R212, 0x1, -R246 ;  /* 0x00000001d4d49824 */ /* 0x000fe200078e0af6 */
[----:B------:R-:W-:Y:S01]  /*a800*/  IADD3 R214, R252, 0xdf, RZ ;  /* 0x000000dffcd67810 */ /* 0x000fe20007ffe0ff */
[----:B------:R-:W-:Y:S01]  /*a810*/  IMAD.HI.U32 R3, R238, R215, RZ ;  /* 0x000000d7ee037227 */ /* 0x000fe200078e00ff */
[----:B------:R-:W-:-:S02]  /*a820*/  ISETP.GE.AND P5, PT, R217, RZ, PT ;  /* 0x000000ffd900720c */ /* 0x000fc40003fa6270 */
[----:B------:R-:W-:Y:S01]  /*a830*/  IABS R217, R214 ;  /* 0x000000d600d97213 */ /* 0x000fe20000000000 */
[----:B------:R-:W-:Y:S01]  /*a840*/  IMAD.MOV R3, RZ, RZ, -R3 ;  /* 0x000000ffff037224 */ /* 0x000fe200078e0a03 */
[----:B------:R-:W-:Y:S01]  /*a850*/  ISETP.GE.AND P1, PT, R214, RZ, PT ;  /* 0x000000ffd600720c */ /* 0x000fe20003f26270 */
[----:B------:R-:W-:Y:S01]  /*a860*/  @!P4 IMAD.MOV R210, RZ, RZ, -R210 ;  /* 0x000000ffffd2c224 */ /* 0x000fe200078e0ad2 */
[C---:B------:R-:W-:Y:S01]  /*a870*/  ISETP.GT.U32.AND P4, PT, R246.reuse, R212, PT ;  /* 0x000000d4f600720c */ /* 0x040fe20003f84070 */
[----:B------:R-:W-:Y:S01]  /*a880*/  IMAD R214, R246, R3, R215 ;  /* 0x00000003f6d67224 */ /* 0x000fe200078e02d7 */
[----:B------:R-:W-:Y:S01]  /*a890*/  ISETP.GE.AND P6, PT, R216, RZ, PT ;  /* 0x000000ffd800720c */ /* 0x000fe20003fc6270 */
[----:B------:R-:W-:Y:S02]  /*a8a0*/  @!P0 IMAD.IADD R213, R213, 0x1, -R246 ;  /* 0x00000001d5d58824 */ /* 0x000fe400078e0af6 */
[----:B------:R-:W-:-:S03]  /*a8b0*/  IMAD.HI.U32 R3, R238, R217, RZ ;  /* 0x000000d9ee037227 */ /* 0x000fc600078e00ff */
[----:B------:R-:W-:Y:S01]  /*a8c0*/  ISETP.GT.U32.AND P0, PT, R246, R213, PT ;  /* 0x000000d5f600720c */ /* 0x000fe20003f04070 */
[----:B------:R-:W-:Y:S01]  /*a8d0*/  IMAD.HI.U32 R215, R238, R219, RZ ;  /* 0x000000dbeed77227 */ /* 0x000fe200078e00ff */
[----:B------:R-:W-:-:S03]  /*a8e0*/  IADD3 R3, -R3, RZ, RZ ;  /* 0x000000ff03037210 */ /* 0x000fc60007ffe1ff */
[----:B------:R-:W-:Y:S02]  /*a8f0*/  IMAD.MOV R216, RZ, RZ, -R215 ;  /* 0x000000ffffd87224 */ /* 0x000fe400078e0ad7 */
[C---:B------:R-:W-:Y:S02]  /*a900*/  IMAD R215, R246.reuse, R3, R217 ;  /* 0x00000003f6d77224 */ /* 0x040fe400078e02d9 */
[----:B------:R-:W-:Y:S01]  /*a910*/  IMAD R216, R246, R216, R219 ;  /* 0x000000d8f6d87224 */ /* 0x000fe200078e02db */
[----:B------:R-:W-:Y:S01]  /*a920*/  IABS R219, R221 ;  /* 0x000000dd00db7213 */ /* 0x000fe20000000000 */
[--C-:B------:R-:W-:Y:S01]  /*a930*/  @!P4 IMAD.IADD R212, R212, 0x1, -R246.reuse ;  /* 0x00000001d4d4c824 */ /* 0x100fe200078e0af6 */
[C---:B------:R-:W-:Y:S01]  /*a940*/  ISETP.GT.U32.AND P4, PT, R246.reuse, R215, PT ;  /* 0x000000d7f600720c */ /* 0x040fe20003f84070 */
[----:B------:R-:W-:Y:S01]  /*a950*/  @!P0 IMAD.IADD R213, R213, 0x1, -R246 ;  /* 0x00000001d5d58824 */ /* 0x000fe200078e0af6 */
[C---:B------:R-:W-:Y:S01]  /*a960*/  ISETP.GT.U32.AND P0, PT, R246.reuse, R216, PT ;  /* 0x000000d8f600720c */ /* 0x040fe20003f04070 */
[----:B------:R-:W-:Y:S01]  /*a970*/  @!P3 IMAD.MOV R211, RZ, RZ, -R211 ;  /* 0x000000ffffd3b224 */ /* 0x000fe200078e0ad3 */
[----:B------:R-:W-:Y:S01]  /*a980*/  ISETP.GT.U32.AND P3, PT, R246, R214, PT ;  /* 0x000000d6f600720c */ /* 0x000fe20003f64070 */
[----:B------:R-:W-:-:S04]  /*a990*/  IMAD.HI.U32 R3, R238, R225, RZ ;  /* 0x000000e1ee037227 */ /* 0x000fc800078e00ff */
[----:B------:R-:W-:Y:S01]  /*a9a0*/  @!P6 IMAD.MOV R213, RZ, RZ, -R213 ;  /* 0x000000ffffd5e224 */ /* 0x000fe200078e0ad5 */
[----:B------:R-:W-:Y:S01]  /*a9b0*/  IADD3 R3, -R3, RZ, RZ ;  /* 0x000000ff03037210 */ /* 0x000fe20007ffe1ff */
[----:B------:R-:W-:Y:S02]  /*a9c0*/  @!P2 IMAD.MOV R212, RZ, RZ, -R212 ;  /* 0x000000ffffd4a224 */ /* 0x000fe400078e0ad4 */
[----:B------:R-:W-:Y:S02]  /*a9d0*/  @!P4 IADD3 R215, R215, -R246, RZ ;  /* 0x800000f6d7d7c210 */ /* 0x000fe40007ffe0ff */
[----:B------:R-:W-:Y:S01]  /*a9e0*/  IMAD R217, R246, R3, R225 ;  /* 0x00000003f6d97224 */ /* 0x000fe200078e02e1 */
[----:B------:R-:W-:Y:S01]  /*a9f0*/  IABS R225, R222 ;  /* 0x000000de00e17213 */ /* 0x000fe20000000000 */
[----:B------:R-:W-:-:S03]  /*aa00*/  IMAD.HI.U32 R3, R238, R219, RZ ;  /* 0x000000dbee037227 */ /* 0x000fc600078e00ff */
[----:B------:R-:W-:Y:S01]  /*aa10*/  ISETP.GT.U32.AND P6, PT, R246, R217, PT ;  /* 0x000000d9f600720c */ /* 0x000fe20003fc4070 */
[--C-:B------:R-:W-:Y:S01]  /*aa20*/  @!P0 IMAD.IADD R216, R216, 0x1, -R246.reuse ;  /* 0x00000001d8d88824 */ /* 0x100fe200078e0af6 */
[----:B------:R-:W-:Y:S01]  /*aa30*/  ISETP.GT.U32.AND P0, PT, R246, R215, PT ;  /* 0x000000d7f600720c */ /* 0x000fe20003f04070 */
[----:B------:R-:W-:Y:S01]  /*aa40*/  @!P3 IMAD.IADD R214, R214, 0x1, -R246 ;  /* 0x00000001d6d6b824 */ /* 0x000fe200078e0af6 */
[----:B------:R-:W-:Y:S02]  /*aa50*/  ISETP.GE.AND P3, PT, R218, RZ, PT ;  /* 0x000000ffda00720c */ /* 0x000fe40003f66270 */
[----:B------:R-:W-:Y:S01]  /*aa60*/  IADD3 R218, -R3, RZ, RZ ;  /* 0x000000ff03da7210 */ /* 0x000fe20007ffe1ff */
[----:B------:R-:W-:Y:S01]  /*aa70*/  IMAD.MOV.U32 R3, RZ, RZ, R224 ;  /* 0x000000ffff037224 */ /* 0x000fe200078e00e0 */
[C---:B------:R-:W-:Y:S02]  /*aa80*/  ISETP.GT.U32.AND P4, PT, R246.reuse, R214, PT ;  /* 0x000000d6f600720c */ /* 0x040fe40003f84070 */
[C---:B------:R-:W-:Y:S01]  /*aa90*/  ISETP.GT.U32.AND P2, PT, R246.reuse, R216, PT ;  /* 0x000000d8f600720c */ /* 0x040fe20003f44070 */
[----:B------:R-:W-:Y:S01]  /*aaa0*/  IMAD R218, R246, R218, R219 ;  /* 0x000000daf6da7224 */ /* 0x000fe200078e02db */
[----:B------:R-:W-:Y:S01]  /*aab0*/  IADD3 R224, R252, 0xe8, RZ ;  /* 0x000000e8fce07810 */ /* 0x000fe20007ffe0ff */
[----:B------:R-:W-:-:S03]  /*aac0*/  IMAD.HI.U32 R219, R238, R225, RZ ;  /* 0x000000e1eedb7227 */ /* 0x000fc600078e00ff */
[----:B------:R-:W-:Y:S01]  /*aad0*/  IABS R227, R224 ;  /* 0x000000e000e37213 */ /* 0x000fe20000000000 */
[--C-:B------:R-:W-:Y:S01]  /*aae0*/  @!P0 IMAD.IADD R215, R215, 0x1, -R246.reuse ;  /* 0x00000001d7d78824 */ /* 0x100fe200078e0af6 */
[----:B------:R-:W-:Y:S01]  /*aaf0*/  ISETP.GT.U32.AND P0, PT, R246, R218, PT ;  /* 0x000000daf600720c */ /* 0x000fe20003f04070 */
[----:B------:R-:W-:Y:S02]  /*ab00*/  IMAD.MOV R219, RZ, RZ, -R219 ;  /* 0x000000ffffdb7224 */ /* 0x000fe400078e0adb */
[----:B------:R-:W-:Y:S01]  /*ab10*/  @!P6 IMAD.IADD R217, R217, 0x1, -R246 ;  /* 0x00000001d9d9e824 */ /* 0x000fe200078e0af6 */
[----:B------:R-:W-:Y:S01]  /*ab20*/  @!P4 IADD3 R214, R214, -R246, RZ ;  /* 0x800000f6d6d6c210 */ /* 0x000fe20007ffe0ff */
[----:B------:R-:W-:Y:S01]  /*ab30*/  IMAD R219, R246, R219, R225 ;  /* 0x000000dbf6db7224 */ /* 0x000fe200078e02e1 */
[----:B------:R-:W-:Y:S01]  /*ab40*/  ISETP.GE.AND P4, PT, R220, RZ, PT ;  /* 0x000000ffdc00720c */ /* 0x000fe20003f86270 */
[----:B------:R-:W-:Y:S01]  /*ab50*/  IMAD.HI.U32 R220, R238, R3, RZ ;  /* 0x00000003eedc7227 */ /* 0x000fe200078e00ff */
[----:B------:R-:W-:-:S02]  /*ab60*/  @!P5 IADD3 R214, -R214, RZ, RZ ;  /* 0x000000ffd6d6d210 */ /* 0x000fc40007ffe1ff */
[C---:B------:R-:W-:Y:S01]  /*ab70*/  ISETP.GT.U32.AND P6, PT, R246.reuse, R219, PT ;  /* 0x000000dbf600720c */ /* 0x040fe20003fc4070 */
[----:B------:R-:W-:Y:S01]  /*ab80*/  IMAD.MOV R220, RZ, RZ, -R220 ;  /* 0x000000ffffdc7224 */ /* 0x000fe200078e0adc */
[----:B------:R-:W-:Y:S01]  /*ab90*/  ISETP.GT.U32.AND P5, PT, R246, R217, PT ;  /* 0x000000d9f600720c */ /* 0x000fe20003fa4070 */
[--C-:B------:R-:W-:Y:S01]  /*aba0*/  @!P0 IMAD.IADD R218, R218, 0x1, -R246.reuse ;  /* 0x00000001dada8824 */ /* 0x100fe200078e0af6 */
[----:B------:R-:W-:Y:S01]  /*abb0*/  @!P2 IADD3 R216, R216, -R246, RZ ;  /* 0x800000f6d8d8a210 */ /* 0x000fe20007ffe0ff */
[----:B------:R-:W-:Y:S01]  /*abc0*/  @!P1 IMAD.MOV R215, RZ, RZ, -R215 ;  /* 0x000000ffffd79224 */ /* 0x000fe200078e0ad7 */
[----:B------:R-:W-:Y:S01]  /*abd0*/  ISETP.GE.AND P2, PT, R221, RZ, PT ;  /* 0x000000ffdd00720c */ /* 0x000fe20003f46270 */
[C---:B------:R-:W-:Y:S01]  /*abe0*/  IMAD R220, R246.reuse, R220, R3 ;  /* 0x000000dcf6dc7224 */ /* 0x040fe200078e0203 */
[----:B------:R-:W-:Y:S01]  /*abf0*/  ISETP.GT.U32.AND P1, PT, R246, R218, PT ;  /* 0x000000daf600720c */ /* 0x000fe20003f24070 */
[----:B------:R-:W-:Y:S01]  /*ac00*/  VIADD R3, R252, 0xe5 ;  /* 0x000000e5fc037836 */ /* 0x000fe20000000000 */
[----:B------:R-:W-:Y:S01]  /*ac10*/  ISETP.GE.AND P0, PT, R222, RZ, PT ;  /* 0x000000ffde00720c */ /* 0x000fe20003f06270 */
[----:B------:R-:W-:Y:S01]  /*ac20*/  VIADD R222, R252, 0xe6 ;  /* 0x000000e6fcde7836 */ /* 0x000fe20000000000 */
[----:B------:R-:W-:Y:S01]  /*ac30*/  @!P3 IADD3 R216, -R216, RZ, RZ ;  /* 0x000000ffd8d8b210 */ /* 0x000fe20007ffe1ff */
[--C-:B------:R-:W-:Y:S01]  /*ac40*/  @!P6 IMAD.IADD R219, R219, 0x1, -R246.reuse ;  /* 0x00000001dbdbe824 */ /* 0x100fe200078e0af6 */
[----:B------:R-:W-:Y:S01]  /*ac50*/  IABS R221, R3 ;  /* 0x0000000300dd7213 */ /* 0x000fe20000000000 */
[----:B------:R-:W-:Y:S01]  /*ac60*/  @!P5 IMAD.IADD R217, R217, 0x1, -R246 ;  /* 0x00000001d9d9d824 */ /* 0x000fe200078e0af6 */
[----:B------:R-:W-:-:S02]  /*ac70*/  ISETP.GE.AND P5, PT, R3, RZ, PT ;  /* 0x000000ff0300720c */ /* 0x000fc40003fa6270 */
[----:B------:R-:W-:Y:S01]  /*ac80*/  ISETP.GT.U32.AND P6, PT, R246, R219, PT ;  /* 0x000000dbf600720c */ /* 0x000fe20003fc4070 */
[----:B------:R-:W-:Y:S01]  /*ac90*/  IMAD.HI.U32 R3, R238, R221, RZ ;  /* 0x000000ddee037227 */ /* 0x000fe200078e00ff */
[----:B------:R-:W-:Y:S02]  /*aca0*/  ISETP.GE.AND P3, PT, R223, RZ, PT ;  /* 0x000000ffdf00720c */ /* 0x000fe40003f66270 */
[----:B------:R-:W-:Y:S01]  /*acb0*/  IADD3 R223, R252, 0xe7, RZ ;  /* 0x000000e7fcdf7810 */ /* 0x000fe20007ffe0ff */
[----:B------:R-:W-:Y:S01]  /*acc0*/  @!P1 IMAD.IADD R218, R218, 0x1, -R246 ;  /* 0x00000001dada9824 */ /* 0x000fe200078e0af6 */
[----:B------:R-:W-:Y:S01]  /*acd0*/  @!P4 IADD3 R217, -R217, RZ, RZ ;  /* 0x000000ffd9d9c210 */ /* 0x000fe20007ffe1ff */
[----:B------:R-:W-:Y:S01]  /*ace0*/  IMAD.MOV R3, RZ, RZ, -R3 ;  /* 0x000000ffff037224 */ /* 0x000fe200078e0a03 */
[----:B------:R-:W-:Y:S01]  /*acf0*/  ISETP.GE.AND P4, PT, R223, RZ, PT ;  /* 0x000000ffdf00720c */ /* 0x000fe20003f86270 */
[----:B------:R-:W-:Y:S01]  /*ad00*/  @!P2 IMAD.MOV R218, RZ, RZ, -R218 ;  /* 0x000000ffffdaa224 */ /* 0x000fe200078e0ada */
[C---:B------:R-:W-:Y:S01]  /*ad10*/  ISETP.GT.U32.AND P2, PT, R246.reuse, R220, PT ;  /* 0x000000dcf600720c */ /* 0x040fe20003f44070 */
[----:B------:R-:W-:Y:S01]  /*ad20*/  IMAD R221, R246, R3, R221 ;  /* 0x00000003f6dd7224 */ /* 0x000fe200078e02dd */
[----:B------:R-:W-:-:S02]  /*ad30*/  IABS R223, R223 ;  /* 0x000000df00df7213 */ /* 0x000fc40000000000 */
[----:B------:R-:W-:Y:S02]  /*ad40*/  @!P6 IADD3 R219, R219, -R246, RZ ;  /* 0x800000f6dbdbe210 */ /* 0x000fe40007ffe0ff */
[----:B------:R-:W-:Y:S01]  /*ad50*/  IABS R229, R222 ;  /* 0x000000de00e57213 */ /* 0x000fe20000000000 */
[----:B------:R-:W-:Y:S01]  /*ad60*/  IMAD.HI.U32 R226, R238, R223, RZ ;  /* 0x000000dfeee27227 */ /* 0x000fe200078e00ff */
[----:B------:R-:W-:Y:S02]  /*ad70*/  @!P0 IADD3 R219, -R219, RZ, RZ ;  /* 0x000000ffdbdb8210 */ /* 0x000fe40007ffe1ff */
[----:B------:R-:W-:Y:S02]  /*ad80*/  ISETP.GT.U32.AND P0, PT, R246, R221, PT ;  /* 0x000000ddf600720c */ /* 0x000fe40003f04070 */
[----:B------:R-:W-:Y:S01]  /*ad90*/  IADD3 R226, -R226, RZ, RZ ;  /* 0x000000ffe2e27210 */ /* 0x000fe20007ffe1ff */
[----:B------:R-:W-:Y:S01]  /*ada0*/  @!P2 IMAD.IADD R220, R220, 0x1, -R246 ;  /* 0x00000001dcdca824 */ /* 0x000fe200078e0af6 */
[----:B------:R-:W-:Y:S01]  /*adb0*/  ISETP.GE.AND P1, PT, R222, RZ, PT ;  /* 0x000000ffde00720c */ /* 0x000fe20003f26270 */
[----:B------:R-:W-:Y:S01]  /*adc0*/  IMAD.HI.U32 R222, R238, R229, RZ ;  /* 0x000000e5eede7227 */ /* 0x000fe200078e00ff */
[----:B------:R-:W-:-:S02]  /*add0*/  ISETP.GE.AND P6, PT, R224, RZ, PT ;  /* 0x000000ffe000720c */ /* 0x000fc40003fc6270 */
[C---:B------:R-:W-:Y:S01]  /*ade0*/  ISETP.GT.U32.AND P2, PT, R246.reuse, R220, PT ;  /* 0x000000dcf600720c */ /* 0x040fe20003f44070 */
[C---:B------:R-:W-:Y:S01]  /*adf0*/  IMAD R223, R246.reuse, R226, R223 ;  /* 0x000000e2f6df7224 */ /* 0x040fe200078e02df */
[----:B------:R-:W-:Y:S01]  /*ae00*/  IABS R226, R232 ;  /* 0x000000e800e27213 */ /* 0x000fe20000000000 */
[----:B------:R-:W-:Y:S01]  /*ae10*/  IMAD.MOV R222, RZ, RZ, -R222 ;  /* 0x000000ffffde7224 */ /* 0x000fe200078e0ade */
[----:B------:R-:W-:Y:S01]  /*ae20*/  IABS R225, R228 ;  /* 0x000000e400e17213 */ /* 0x000fe20000000000 */
[----:B------:R-:W-:Y:S01]  /*ae30*/  @!P0 IMAD.IADD R221, R221, 0x1, -R246 ;  /* 0x00000001dddd8824 */ /* 0x000fe200078e0af6 */
[C---:B------:R-:W-:Y:S01]  /*ae40*/  ISETP.GT.U32.AND P0, PT, R246.reuse, R223, PT ;  /* 0x000000dff600720c */ /* 0x040fe20003f04070 */
[----:B------:R-:W-:Y:S01]  /*ae50*/  IMAD R222, R246, R222, R229 ;  /* 0x000000def6de7224 */ /* 0x000fe200078e02e5 */
[----:B------:R-:W-:Y:S01]  /*ae60*/  IABS R229, R231 ;  /* 0x000000e700e57213 */ /* 0x000fe20000000000 */
[----:B------:R-:W-:-:S04]  /*ae70*/  IMAD.HI.U32 R224, R238, R227, RZ ;  /* 0x000000e3eee07227 */ /* 0x000fc800078e00ff */
[----:B------:R-:W-:Y:S01]  /*ae80*/  @!P2 IMAD.IADD R220, R220, 0x1, -R246 ;  /* 0x00000001dcdca824 */ /* 0x000fe200078e0af6 */
[----:B------:R-:W-:Y:S01]  /*ae90*/  ISETP.GT.U32.AND P2, PT, R246, R222, PT ;  /* 0x000000def600720c */ /* 0x000fe20003f44070 */
[----:B------:R-:W-:Y:S02]  /*aea0*/  IMAD.MOV R224, RZ, RZ, -R224 ;  /* 0x000000ffffe07224 */ /* 0x000fe400078e0ae0 */
[----:B------:R-:W-:Y:S01]  /*aeb0*/  IMAD.HI.U32 R234, R238, R226, RZ ;  /* 0x000000e2eeea7227 */ /* 0x000fe200078e00ff */
[----:B------:R-:W-:Y:S02]  /*aec0*/  @!P3 IADD3 R220, -R220, RZ, RZ ;  /* 0x000000ffdcdcb210 */ /* 0x000fe40007ffe1ff */
[C---:B------:R-:W-:Y:S01]  /*aed0*/  ISETP.GT.U32.AND P3, PT, R246.reuse, R221, PT ;  /* 0x000000ddf600720c */ /* 0x040fe20003f64070 */
[----:B------:R-:W-:Y:S02]  /*aee0*/  @!P0 IMAD.IADD R223, R223, 0x1, -R246 ;  /* 0x00000001dfdf8824 */ /* 0x000fe400078e0af6 */
[C---:B------:R-:W-:Y:S01]  /*aef0*/  IMAD R224, R246.reuse, R224, R227 ;  /* 0x000000e0f6e07224 */ /* 0x040fe200078e02e3 */
[----:B------:R-:W-:Y:S01]  /*af00*/  IABS R227, R235 ;  /* 0x000000eb00e37213 */ /* 0x000fe20000000000 */
[----:B------:R-:W-:Y:S01]  /*af10*/  IMAD.MOV R234, RZ, RZ, -R234 ;  /* 0x000000ffffea7224 */ /* 0x000fe200078e0aea */
[----:B------:R-:W-:Y:S01]  /*af20*/  ISETP.GT.U32.AND P0, PT, R246, R223, PT ;  /* 0x000000dff600720c */ /* 0x000fe20003f04070 */
[----:B------:R-:W-:-:S02]  /*af30*/  @!P2 IMAD.IADD R222, R222, 0x1, -R246 ;  /* 0x00000001dedea824 */ /* 0x000fc400078e0af6 */
[----:B------:R-:W-:Y:S02]  /*af40*/  IMAD R226, R246, R234, R226 ;  /* 0x000000eaf6e27224 */ /* 0x000fe400078e02e2 */
[----:B------:R-:W-:Y:S01]  /*af50*/  IMAD.HI.U32 R3, R238, R225, RZ ;  /* 0x000000e1ee037227 */ /* 0x000fe200078e00ff */
[----:B------:R-:W-:-:S03]  /*af60*/  ISETP.GT.U32.AND P2, PT, R246, R222, PT ;  /* 0x000000def600720c */ /* 0x000fc60003f44070 */
[--C-:B------:R-:W-:Y:S01]  /*af70*/  @!P3 IMAD.IADD R221, R221, 0x1, -R246.reuse ;  /* 0x00000001ddddb824 */ /* 0x100fe200078e0af6 */
[----:B------:R-:W-:Y:S01]  /*af80*/  ISETP.GT.U32.AND P3, PT, R246, R224, PT ;  /* 0x000000e0f600720c */ /* 0x000fe20003f64070 */
[----:B------:R-:W-:Y:S02]  /*af90*/  IMAD.MOV R3, RZ, RZ, -R3 ;  /* 0x000000ffff037224 */ /* 0x000fe400078e0a03 */
[----:B------:R-:W-:Y:S01]  /*afa0*/  @!P0 IADD3 R223, R223, -R246, RZ ;  /* 0x800000f6dfdf8210 */ /* 0x000fe20007ffe0ff */
[----:B------:R-:W-:Y:S01]  /*afb0*/  IMAD.HI.U32 R236, R238, R227, RZ ;  /* 0x000000e3eeec7227 */ /* 0x000fe200078e00ff */
[C---:B------:R-:W-:Y:S02]  /*afc0*/  ISETP.GT.U32.AND P0, PT, R246.reuse, R226, PT ;  /* 0x000000e2f600720c */ /* 0x040fe40003f04070 */
[----:B------:R-:W-:Y:S01]  /*afd0*/  @!P4 IADD3 R223, -R223, RZ, RZ ;  /* 0x000000ffdfdfc210 */ /* 0x000fe20007ffe1ff */
[----:B------:R-:W-:Y:S01]  /*afe0*/  IMAD R225, R246, R3, R225 ;  /* 0x00000003f6e17224 */ /* 0x000fe200078e02e1 */
[----:B------:R-:W-:Y:S01]  /*aff0*/  IADD3 R236, -R236, RZ, RZ ;  /* 0x000000ffecec7210 */ /* 0x000fe20007ffe1ff */
[----:B------:R-:W-:-:S02]  /*b000*/  @!P2 IMAD.IADD R222, R222, 0x1, -R246 ;  /* 0x00000001dedea824 */ /* 0x000fc400078e0af6 */
[----:B------:R-:W-:Y:S01]  /*b010*/  VIADD R3, R252, 0xec ;  /* 0x000000ecfc037836 */ /* 0x000fe20000000000 */
[----:B------:R-:W-:Y:S01]  /*b020*/  ISETP.GT.U32.AND P2, PT, R246, R225, PT ;  /* 0x000000e1f600720c */ /* 0x000fe20003f44070 */
[--C-:B------:R-:W-:Y:S02]  /*b030*/  @!P3 IMAD.IADD R224, R224, 0x1, -R246.reuse ;  /* 0x00000001e0e0b824 */ /* 0x100fe400078e0af6 */
[----:B------:R-:W-:Y:S01]  /*b040*/  IMAD R227, R246, R236, R227 ;  /* 0x000000ecf6e37224 */ /* 0x000fe200078e02e3 */
[----:B------:R-:W-:Y:S01]  /*b050*/  IABS R233, R3 ;  /* 0x0000000300e97213 */ /* 0x000fe20000000000 */
[----:B------:R-:W-:Y:S01]  /*b060*/  @!P0 IMAD.IADD R226, R226, 0x1, -R246 ;  /* 0x00000001e2e28824 */ /* 0x000fe200078e0af6 */
[----:B------:R-:W-:Y:S01]  /*b070*/  ISETP.GT.U32.AND P0, PT, R246, R224, PT ;  /* 0x000000e0f600720c */ /* 0x000fe20003f04070 */
[----:B------:R-:W-:Y:S01]  /*b080*/  IMAD.HI.U32 R236, R238, R229, RZ ;  /* 0x000000e5eeec7227 */ /* 0x000fe200078e00ff */
[----:B------:R-:W-:-:S03]  /*b090*/  ISETP.GT.U32.AND P3, PT, R246, R227, PT ;  /* 0x000000e3f600720c */ /* 0x000fc60003f64070 */
[----:B------:R-:W-:-:S04]  /*b0a0*/  IMAD.HI.U32 R234, R238, R233, RZ ;  /* 0x000000e9eeea7227 */ /* 0x000fc800078e00ff */
[----:B------:R-:W-:Y:S02]  /*b0b0*/  IMAD.MOV R236, RZ, RZ, -R236 ;  /* 0x000000ffffec7224 */ /* 0x000fe400078e0aec */
[----:B------:R-:W-:Y:S01]  /*b0c0*/  @!P2 IMAD.IADD R225, R225, 0x1, -R246 ;  /* 0x00000001e1e1a824 */ /* 0x000fe200078e0af6 */
[----:B------:R-:W-:Y:S01]  /*b0d0*/  ISETP.GE.AND P2, PT, R228, RZ, PT ;  /* 0x000000ffe400720c */ /* 0x000fe20003f46270 */
[----:B------:R-:W-:Y:S02]  /*b0e0*/  IMAD.MOV R234, RZ, RZ, -R234 ;  /* 0x000000ffffea7224 */ /* 0x000fe400078e0aea */
[C---:B------:R-:W-:Y:S01]  /*b0f0*/  IMAD R229, R246.reuse, R236, R229 ;  /* 0x000000ecf6e57224 */ /* 0x040fe200078e02e5 */
[----:B------:R-:W-:Y:S01]  /*b100*/  @!P3 IADD3 R227, R227, -R246, RZ ;  /* 0x800000f6e3e3b210 */ /* 0x000fe20007ffe0ff */
[----:B------:R-:W-:Y:S01]  /*b110*/  @!P1 IMAD.MOV R222, RZ, RZ, -R222 ;  /* 0x000000ffffde9224 */ /* 0x000fe200078e0ade */
[C---:B------:R-:W-:Y:S01]  /*b120*/  ISETP.GT.U32.AND P1, PT, R246.reuse, R226, PT ;  /* 0x000000e2f600720c */ /* 0x040fe20003f24070 */
[----:B------:R-:W-:Y:S01]  /*b130*/  @!P5 IMAD.MOV R221, RZ, RZ, -R221 ;  /* 0x000000ffffddd224 */ /* 0x000fe200078e0add */
[C---:B------:R-:W-:Y:S01]  /*b140*/  ISETP.GT.U32.AND P5, PT, R246.reuse, R225, PT ;  /* 0x000000e1f600720c */ /* 0x040fe20003fa4070 */
[C---:B------:R-:W-:Y:S01]  /*b150*/  IMAD R228, R246.reuse, R234, R233 ;  /* 0x000000eaf6e47224 */ /* 0x040fe200078e02e9 */
[----:B------:R-:W-:Y:S01]  /*b160*/  ISETP.GT.U32.AND P3, PT, R246, R227, PT ;  /* 0x000000e3f600720c */ /* 0x000fe20003f64070 */
[----:B------:R-:W-:Y:S01]  /*b170*/  @!P0 IMAD.IADD R224, R224, 0x1, -R246 ;  /* 0x00000001e0e08824 */ /* 0x000fe200078e0af6 */
[----:B------:R-:W-:Y:S01]  /*b180*/  ISETP.GT.U32.AND P0, PT, R246, R229, PT ;  /* 0x000000e5f600720c */ /* 0x000fe20003f04070 */
[----:B------:R-:W-:Y:S01]  /*b190*/  VIADD R236, R252, 0xf0 ;  /* 0x000000f0fcec7836 */ /* 0x000fe20000000000 */
[----:B------:R-:W-:Y:S01]  /*b1a0*/  ISETP.GT.U32.AND P4, PT, R246, R228, PT ;  /* 0x000000e4f600720c */ /* 0x000fe20003f84070 */
[----:B------:R-:W-:Y:S01]  /*b1b0*/  @!P6 IMAD.MOV R224, RZ, RZ, -R224 ;  /* 0x000000ffffe0e224 */ /* 0x000fe200078e0ae0 */
[----:B------:R-:W-:-:S03]  /*b1c0*/  IADD3 R234, R252, 0xef, RZ ;  /* 0x000000effcea7810 */ /* 0x000fc60007ffe0ff */
[----:B------:R-:W-:Y:S02]  /*b1d0*/  @!P1 IADD3 R226, R226, -R246, RZ ;  /* 0x800000f6e2e29210 */ /* 0x000fe40007ffe0ff */
[----:B------:R-:W-:Y:S01]  /*b1e0*/  ISETP.GT.U32.AND P1, PT, R246, R230, PT ;  /* 0x000000e6f600720c */ /* 0x000fe20003f24070 */
[--C-:B------:R-:W-:Y:S01]  /*b1f0*/  @!P5 IMAD.IADD R225, R225, 0x1, -R246.reuse ;  /* 0x00000001e1e1d824 */ /* 0x100fe200078e0af6 */
[----:B------:R-:W-:Y:S01]  /*b200*/  ISETP.GE.AND P5, PT, R232, RZ, PT ;  /* 0x000000ffe800720c */ /* 0x000fe20003fa6270 */
[--C-:B------:R-:W-:Y:S01]  /*b210*/  @!P3 IMAD.IADD R227, R227, 0x1, -R246.reuse ;  /* 0x00000001e3e3b824 */ /* 0x100fe200078e0af6 */
[----:B------:R-:W-:Y:S01]  /*b220*/  IABS R233, R234 ;  /* 0x000000ea00e97213 */ /* 0x000fe20000000000 */
[----:B------:R-:W-:Y:S01]  /*b230*/  @!P0 IMAD.IADD R229, R229, 0x1, -R246 ;  /* 0x00000001e5e58824 */ /* 0x000fe200078e0af6 */
[----:B------:R-:W-:Y:S01]  /*b240*/  IABS R232, R236 ;  /* 0x000000ec00e87213 */ /* 0x000fe20000000000 */
[----:B------:R-:W-:Y:S01]  /*b250*/  @!P2 IMAD.MOV R225, RZ, RZ, -R225 ;  /* 0x000000ffffe1a224 */ /* 0x000fe200078e0ae1 */
[----:B------:R-:W-:Y:S01]  /*b260*/  @!P4 IADD3 R228, R228, -R246, RZ ;  /* 0x800000f6e4e4c210 */ /* 0x000fe20007ffe0ff */
[----:B------:R-:W-:Y:S01]  /*b270*/  IMAD.HI.U32 R239, R238, R233, RZ ;  /* 0x000000e9eeef7227 */ /* 0x000fe200078e00ff */
[----:B------:R-:W-:-:S02]  /*b280*/  ISETP.GE.AND P3, PT, R235, RZ, PT ;  /* 0x000000ffeb00720c */ /* 0x000fc40003f66270 */
[----:B------:R-:W-:Y:S01]  /*b290*/  ISETP.GE.AND P4, PT, R3, RZ, PT ;  /* 0x000000ff0300720c */ /* 0x000fe20003f86270 */
[----:B------:R-:W-:Y:S01]  /*b2a0*/  IMAD.HI.U32 R3, R238, R232, RZ ;  /* 0x000000e8ee037227 */ /* 0x000fe200078e00ff */
[----:B------:R-:W-:Y:S02]  /*b2b0*/  ISETP.GT.U32.AND P6, PT, R246, R229, PT ;  /* 0x000000e5f600720c */ /* 0x000fe40003fc4070 */
[----:B------:R-:W-:Y:S01]  /*b2c0*/  @!P1 IADD3 R230, R230, -R246, RZ ;  /* 0x800000f6e6e69210 */ /* 0x000fe20007ffe0ff */
[----:B------:R-:W-:Y:S01]  /*b2d0*/  IMAD.MOV R235, RZ, RZ, -R239 ;  /* 0x000000ffffeb7224 */ /* 0x000fe200078e0aef */
[----:B------:R-:W-:Y:S01]  /*b2e0*/  ISETP.GE.AND P0, PT, R231, RZ, PT ;  /* 0x000000ffe700720c */ /* 0x000fe20003f06270 */
[----:B------:R-:W-:Y:S01]  /*b2f0*/  IMAD.MOV R3, RZ, RZ, -R3 ;  /* 0x000000ffff037224 */ /* 0x000fe200078e0a03 */
[C---:B------:R-:W-:Y:S01]  /*b300*/  ISETP.GT.U32.AND P1, PT, R246.reuse, R228, PT ;  /* 0x000000e4f600720c */ /* 0x040fe20003f24070 */
[C---:B------:R-:W-:Y:S01]  /*b310*/  IMAD R231, R246.reuse, R235, R233 ;  /* 0x000000ebf6e77224 */ /* 0x040fe200078e02e9 */
[C---:B------:R-:W-:Y:S01]  /*b320*/  ISETP.GT.U32.AND P2, PT, R246.reuse, R230, PT ;  /* 0x000000e6f600720c */ /* 0x040fe20003f44070 */
[----:B------:R-:W-:Y:S01]  /*b330*/  IMAD R232, R246, R3, R232 ;  /* 0x00000003f6e87224 */ /* 0x000fe200078e02e8 */
[----:B------:R-:W-:Y:S01]  /*b340*/  @!P5 IADD3 R226, -R226, RZ, RZ ;  /* 0x000000ffe2e2d210 */ /* 0x000fe20007ffe1ff */
[----:B------:R-:W-:Y:S01]  /*b350*/  @!P3 IMAD.MOV R227, RZ, RZ, -R227 ;  /* 0x000000ffffe3b224 */ /* 0x000fe200078e0ae3 */
[C---:B------:R-:W-:Y:S01]  /*b360*/  ISETP.GT.U32.AND P3, PT, R246.reuse, R231, PT ;  /* 0x000000e7f600720c */ /* 0x040fe20003f64070 */
[----:B------:R-:W-:Y:S01]  /*b370*/  @!P6 IMAD.IADD R229, R229, 0x1, -R246 ;  /* 0x00000001e5e5e824 */ /* 0x000fe200078e0af6 */
[----:B------:R-:W-:Y:S01]  /*b380*/  ISETP.GT.U32.AND P6, PT, R246, R232, PT ;  /* 0x000000e8f600720c */ /* 0x000fe20003fc4070 */
[C---:B------:R-:W-:Y:S01]  /*b390*/  VIADD R233, R252.reuse, 0xf1 ;  /* 0x000000f1fce97836 */ /* 0x040fe20000000000 */
[----:B------:R-:W-:Y:S01]  /*b3a0*/  ISETP.GE.AND P5, PT, R237, RZ, PT ;  /* 0x000000ffed00720c */ /* 0x000fe20003fa6270 */
[----:B------:R-:W-:-:S02]  /*b3b0*/  VIADD R3, R252, 0xf2 ;  /* 0x000000f2fc037836 */ /* 0x000fc40000000000 */
[-C--:B------:R-:W-:Y:S01]  /*b3c0*/  @!P1 IADD3 R228, R228, -R246.reuse, RZ ;  /* 0x800000f6e4e49210 */ /* 0x080fe20007ffe0ff */
[----:B------:R-:W-:Y:S01]  /*b3d0*/  @!P0 IMAD.MOV R229, RZ, RZ, -R229 ;  /* 0x000000ffffe58224 */ /* 0x000fe200078e0ae5 */
[----:B------:R-:W-:Y:S01]  /*b3e0*/  IABS R235, R233 ;  /* 0x000000e900eb7213 */ /* 0x000fe20000000000 */
[----:B------:R-:W-:Y:S01]  /*b3f0*/  VIADD R239, R252, 0xf4 ;  /* 0x000000f4fcef7836 */ /* 0x000fe20000000000 */
[----:B------:R-:W-:Y:S01]  /*b400*/  @!P2 IADD3 R230, R230, -R246, RZ ;  /* 0x800000f6e6e6a210 */ /* 0x000fe20007ffe0ff */
[----:B------:R-:W-:Y:S01]  /*b410*/  @!P4 IMAD.MOV R228, RZ, RZ, -R228 ;  /* 0x000000ffffe4c224 */ /* 0x000fe200078e0ae4 */
[----:B------:R-:W-:Y:S01]  /*b420*/  ISETP.GE.AND P2, PT, R236, RZ, PT ;  /* 0x000000ffec00720c */ /* 0x000fe20003f46270 */
[----:B------:R-:W-:Y:S01]  /*b430*/  IMAD.HI.U32 R236, R238, R235, RZ ;  /* 0x000000ebeeec7227 */ /* 0x000fe200078e00ff */
[----:B------:R-:W-:Y:S02]  /*b440*/  ISETP.GE.AND P1, PT, R234, RZ, PT ;  /* 0x000000ffea00720c */ /* 0x000fe40003f26270 */
[----:B------:R-:W-:Y:S01]  /*b450*/  IABS R234, R3 ;  /* 0x0000000300ea7213 */ /* 0x000fe20000000000 */
[--C-:B------:R-:W-:Y:S01]  /*b460*/  @!P3 IMAD.IADD R231, R231, 0x1, -R246.reuse ;  /* 0x00000001e7e7b824 */ /* 0x100fe200078e0af6 */
[----:B------:R-:W-:Y:S01]  /*b470*/  ISETP.GE.AND P4, PT, R233, RZ, PT ;  /* 0x000000ffe900720c */ /* 0x000fe20003f86270 */
[----:B------:R-:W-:Y:S01]  /*b480*/  @!P6 IMAD.IADD R232, R232, 0x1, -R246 ;  /* 0x00000001e8e8e824 */ /* 0x000fe200078e0af6 */
[----:B------:R-:W-:Y:S01]  /*b490*/  IADD3 R233, -R236, RZ, RZ ;  /* 0x000000ffece97210 */ /* 0x000fe20007ffe1ff */
[----:B------:R-:W-:Y:S01]  /*b4a0*/  IMAD.HI.U32 R236, R238, R234, RZ ;  /* 0x000000eaeeec7227 */ /* 0x000fe200078e00ff */
[----:B------:R-:W-:-:S02]  /*b4b0*/  ISETP.GE.AND P0, PT, R3, RZ, PT ;  /* 0x000000ff0300720c */ /* 0x000fc40003f06270 */
[----:B------:R-:W-:Y:S01]  /*b4c0*/  IADD3 R3, R252, 0xf3, RZ ;  /* 0x000000f3fc037810 */ /* 0x000fe20007ffe0ff */
[C---:B------:R-:W-:Y:S01]  /*b4d0*/  IMAD R233, R246.reuse, R233, R235 ;  /* 0x000000e9f6e97224 */ /* 0x040fe200078e02eb */
[C---:B------:R-:W-:Y:S01]  /*b4e0*/  ISETP.GT.U32.AND P3, PT, R246.reuse, R231, PT ;  /* 0x000000e7f600720c */ /* 0x040fe20003f64070 */
[----:B------:R-:W-:Y:S01]  /*b4f0*/  IMAD.MOV R235, RZ, RZ, -R236 ;  /* 0x000000ffffeb7224 */ /* 0x000fe200078e0aec */
[----:B------:R-:W-:Y:S01]  /*b500*/  ISETP.GT.U32.AND P6, PT, R246, R232, PT ;  /* 0x000000e8f600720c */ /* 0x000fe20003fc4070 */
[----:B------:R-:W-:Y:S01]  /*b510*/  VIADD R237, R252, 0xf5 ;  /* 0x000000f5fced7836 */ /* 0x000fe20000000000 */
[----:B------:R-:W-:Y:S01]  /*b520*/  IABS R240, R3 ;  /* 0x0000000300f07213 */ /* 0x000fe20000000000 */
[----:B------:R-:W-:Y:S01]  /*b530*/  IMAD R234, R246, R235, R234 ;  /* 0x000000ebf6ea7224 */ /* 0x000fe200078e02ea */
[----:B------:R-:W-:Y:S02]  /*b540*/  IABS R236, R239 ;  /* 0x000000ef00ec7213 */ /* 0x000fe40000000000 */
[----:B------:R-:W-:Y:S01]  /*b550*/  @!P5 IADD3 R230, -R230, RZ, RZ ;  /* 0x000000ffe6e6d210 */ /* 0x000fe20007ffe1ff */
[----:B------:R-:W-:Y:S01]  /*b560*/  IMAD.MOV.U32 R235, RZ, RZ, R240 ;  /* 0x000000ffffeb7224 */ /* 0x000fe200078e00f0 */
[----:B------:R-:W-:Y:S01]  /*b570*/  IABS R240, R237 ;  /* 0x000000ed00f07213 */ /* 0x000fe20000000000 */
[----:B------:R-:W-:Y:S01]  /*b580*/  IMAD.HI.U32 R242, R238, R236, RZ ;  /* 0x000000eceef27227 */ /* 0x000fe200078e00ff */
[----:B------:R-:W-:-:S02]  /*b590*/  ISETP.GE.AND P5, PT, R3, RZ, PT ;  /* 0x000000ff0300720c */ /* 0x000fc40003fa6270 */
[-C--:B------:R-:W-:Y:S01]  /*b5a0*/  @!P3 IADD3 R231, R231, -R246.reuse, RZ ;  /* 0x800000f6e7e7b210 */ /* 0x080fe20007ffe0ff */
[----:B------:R-:W-:Y:S01]  /*b5b0*/  IMAD.HI.U32 R241, R238, R235, RZ ;  /* 0x000000ebeef17227 */ /* 0x000fe200078e00ff */
[----:B------:R-:W-:Y:S02]  /*b5c0*/  @!P6 IADD3 R232, R232, -R246, RZ ;  /* 0x800000f6e8e8e210 */ /* 0x000fe40007ffe0ff */
[C---:B------:R-:W-:Y:S01]  /*b5d0*/  ISETP.GT.U32.AND P3, PT, R246.reuse, R233, PT ;  /* 0x000000e9f600720c */ /* 0x040fe20003f64070 */
[----:B------:R-:W-:Y:S01]  /*b5e0*/  IMAD.MOV R241, RZ, RZ, -R241 ;  /* 0x000000fffff17224 */ /* 0x000fe200078e0af1 */
[C---:B------:R-:W-:Y:S01]  /*b5f0*/  ISETP.GT.U32.AND P6, PT, R246.reuse, R234, PT ;  /* 0x000000eaf600720c */ /* 0x040fe20003fc4070 */
[----:B------:R-:W-:Y:S02]  /*b600*/  @!P1 IMAD.MOV R231, RZ, RZ, -R231 ;  /* 0x000000ffffe79224 */ /* 0x000fe400078e0ae7 */
[----:B------:R-:W-:Y:S02]  /*b610*/  IMAD R235, R246, R241, R235 ;  /* 0x000000f1f6eb7224 */ /* 0x000fe400078e02eb */
[----:B------:R-:W-:Y:S01]  /*b620*/  IMAD.MOV R241, RZ, RZ, -R242 ;  /* 0x000000fffff17224 */ /* 0x000fe200078e0af2 */
[----:B------:R-:W-:Y:S01]  /*b630*/  IABS R242, R251 ;  /* 0x000000fb00f27213 */ /* 0x000fe20000000000 */
[----:B------:R-:W-:Y:S01]  /*b640*/  IMAD.HI.U32 R3, R238, R240, RZ ;  /* 0x000000f0ee037227 */ /* 0x000fe200078e00ff */
[----:B------:R-:W-:-:S03]  /*b650*/  ISETP.GT.U32.AND P1, PT, R246, R235, PT ;  /* 0x000000ebf600720c */ /* 0x000fc60003f24070 */
[--C-:B------:R-:W-:Y:S01]  /*b660*/  @!P3 IMAD.IADD R233, R233, 0x1, -R246.reuse ;  /* 0x00000001e9e9b824 */ /* 0x100fe200078e0af6 */
[----:B------:R-:W-:Y:S01]  /*b670*/  IADD3 R3, -R3, RZ, RZ ;  /* 0x000000ff03037210 */ /* 0x000fe20007ffe1ff */
[----:B------:R-:W-:Y:S02]  /*b680*/  @!P6 IMAD.IADD R234, R234, 0x1, -R246 ;  /* 0x00000001eaeae824 */ /* 0x000fe400078e0af6 */
[C---:B------:R-:W-:Y:S01]  /*b690*/  IMAD R236, R246.reuse, R241, R236 ;  /* 0x000000f1f6ec7224 */ /* 0x040fe200078e02ec */
[C---:B------:R-:W-:Y:S01]  /*b6a0*/  ISETP.GT.U32.AND P3, PT, R246.reuse, R233, PT ;  /* 0x000000e9f600720c */ /* 0x040fe20003f64070 */
[----:B------:R-:W-:Y:S01]  /*b6b0*/  @!P2 IMAD.MOV R232, RZ, RZ, -R232 ;  /* 0x000000ffffe8a224 */ /* 0x000fe200078e0ae8 */
[----:B------:R-:W-:Y:S01]  /*b6c0*/  ISETP.GT.U32.AND P6, PT, R246, R234, PT ;  /* 0x000000eaf600720c */ /* 0x000fe20003fc4070 */
[----:B------:R-:W-:Y:S01]  /*b6d0*/  IMAD.HI.U32 R244, R238, R242, RZ ;  /* 0x000000f2eef47227 */ /* 0x000fe200078e00ff */
[----:B------:R-:W-:Y:S02]  /*b6e0*/  ISETP.GE.AND P2, PT, R239, RZ, PT ;  /* 0x000000ffef00720c */ /* 0x000fe40003f46270 */
[----:B------:R-:W-:Y:S01]  /*b6f0*/  @!P1 IADD3 R235, R235, -R246, RZ ;  /* 0x800000f6ebeb9210 */ /* 0x000fe20007ffe0ff */
[----:B------:R-:W-:Y:S01]  /*b700*/  VIADD R239, R252, 0xf6 ;  /* 0x000000f6fcef7836 */ /* 0x000fe20000000000 */
[----:B------:R-:W-:-:S02]  /*b710*/  IABS R241, R243 ;  /* 0x000000f300f17213 */ /* 0x000fc40000000000 */
[----:B------:R-:W-:Y:S02]  /*b720*/  ISETP.GT.U32.AND P1, PT, R246, R235, PT ;  /* 0x000000ebf600720c */ /* 0x000fe40003f24070 */
[----:B------:R-:W-:Y:S01]  /*b730*/  IADD3 R244, -R244, RZ, RZ ;  /* 0x000000fff4f47210 */ /* 0x000fe20007ffe1ff */
[----:B------:R-:W-:Y:S01]  /*b740*/  IMAD.HI.U32 R247, R238, R241, RZ ;  /* 0x000000f1eef77227 */ /* 0x000fe200078e00ff */
[----:B------:R-:W-:Y:S02]  /*b750*/  @!P3 IADD3 R233, R233, -R246, RZ ;  /* 0x800000f6e9e9b210 */ /* 0x000fe40007ffe0ff */
[----:B------:R-:W-:Y:S01]  /*b760*/  ISETP.GE.AND P3, PT, R237, RZ, PT ;  /* 0x000000ffed00720c */ /* 0x000fe20003f66270 */
[----:B------:R-:W-:Y:S01]  /*b770*/  @!P6 IMAD.IADD R234, R234, 0x1, -R246 ;  /* 0x00000001eaeae824 */ /* 0x000fe200078e0af6 */
[C---:B------:R-:W-:Y:S01]  /*b780*/  ISETP.GT.U32.AND P6, PT, R246.reuse, R236, PT ;  /* 0x000000ecf600720c */ /* 0x040fe20003fc4070 */
[----:B------:R-:W-:Y:S02]  /*b790*/  IMAD R237, R246, R3, R240 ;  /* 0x00000003f6ed7224 */ /* 0x000fe400078e02f0 */
[----:B------:R-:W-:Y:S01]  /*b7a0*/  @!P4 IMAD.MOV R233, RZ, RZ, -R233 ;  /* 0x000000ffffe9c224 */ /* 0x000fe200078e0ae9 */
[----:B------:R-:W-:Y:S01]  /*b7b0*/  ISETP.GE.AND P4, PT, R239, RZ, PT ;  /* 0x000000ffef00720c */ /* 0x000fe20003f86270 */
[----:B------:R-:W-:Y:S01]  /*b7c0*/  VIADD R3, R252, 0xf7 ;  /* 0x000000f7fc037836 */ /* 0x000fe20000000000 */
[----:B------:R-:W-:Y:S01]  /*b7d0*/  IABS R239, R239 ;  /* 0x000000ef00ef7213 */ /* 0x000fe20000000000 */
[----:B------:R-:W-:-:S02]  /*b7e0*/  @!P0 IMAD.MOV R234, RZ, RZ, -R234 ;  /* 0x000000ffffea8224 */ /* 0x000fc400078e0aea */
[----:B------:R-:W-:Y:S01]  /*b7f0*/  @!P1 IMAD.IADD R235, R235, 0x1, -R246 ;  /* 0x00000001ebeb9824 */ /* 0x000fe200078e0af6 */
[----:B------:R-:W-:Y:S01]  /*b800*/  ISETP.GE.AND P0, PT, R3, RZ, PT ;  /* 0x000000ff0300720c */ /* 0x000fe20003f06270 */
[----:B------:R-:W-:Y:S01]  /*b810*/  IMAD R242, R246, R244, R242 ;  /* 0x000000f4f6f27224 */ /* 0x000fe200078e02f2 */
[----:B------:R-:W-:Y:S01]  /*b820*/  IABS R240, R3 ;  /* 0x0000000300f07213 */ /* 0x000fe20000000000 */
[----:B------:R-:W-:Y:S01]  /*b830*/  IMAD.HI.U32 R3, R238, R239, RZ ;  /* 0x000000efee037227 */ /* 0x000fe200078e00ff */
[----:B------:R-:W-:Y:S02]  /*b840*/  ISETP.GT.U32.AND P1, PT, R246, R237, PT ;  /* 0x000000edf600720c */ /* 0x000fe40003f24070 */
[----:B------:R-:W-:Y:S01]  /*b850*/  @!P6 IADD3 R236, R236, -R246, RZ ;  /* 0x800000f6ecece210 */ /* 0x000fe20007ffe0ff */
[----:B------:R-:W-:Y:S01]  /*b860*/  IMAD.MOV R3, RZ, RZ, -R3 ;  /* 0x000000ffff037224 */ /* 0x000fe200078e0a03 */
[----:B------:R-:W-:Y:S01]  /*b870*/  IABS R244, R2 ;  /* 0x0000000200f47213 */ /* 0x000fe20000000000 */
[----:B------:R-:W-:Y:S01]  /*b880*/  IMAD.HI.U32 R245, R238, R240, RZ ;  /* 0x000000f0eef57227 */ /* 0x000fe200078e00ff */
[----:B------:R-:W-:-:S03]  /*b890*/  ISETP.GT.U32.AND P6, PT, R246, R236, PT ;  /* 0x000000ecf600720c */ /* 0x000fc60003fc4070 */
[C---:B------:R-:W-:Y:S01]  /*b8a0*/  IMAD R239, R246.reuse, R3, R239 ;  /* 0x00000003f6ef7224 */ /* 0x040fe200078e02ef */
[----:B------:R-:W-:Y:S01]  /*b8b0*/  IABS R3, R122 ;  /* 0x0000007a00037213 */ /* 0x000fe20000000000 */
[----:B------:R-:W-:Y:S02]  /*b8c0*/  IMAD.MOV R245, RZ, RZ, -R245 ;  /* 0x000000fffff57224 */ /* 0x000fe400078e0af5 */
[----:B------:R-:W-:Y:S01]  /*b8d0*/  @!P1 IMAD.IADD R237, R237, 0x1, -R246 ;  /* 0x00000001eded9824 */ /* 0x000fe200078e0af6 */
[----:B------:R-:W-:Y:S01]  /*b8e0*/  ISETP.GE.AND P1, PT, R243, RZ, PT ;  /* 0x000000fff300720c */ /* 0x000fe20003f26270 */
[----:B------:R-:W-:Y:S02]  /*b8f0*/  IMAD.MOV.U32 R243, RZ, RZ, R3 ;  /* 0x000000fffff37224 */ /* 0x000fe400078e0003 */
[----:B------:R-:W-:Y:S01]  /*b900*/  IMAD R240, R246, R245, R240 ;  /* 0x000000f5f6f07224 */ /* 0x000fe200078e02f0 */
[----:B------:R-:W-:Y:S01]  /*b910*/  IABS R245, R0 ;  /* 0x0000000000f57213 */ /* 0x000fe20000000000 */
[----:B------:R-:W-:Y:S01]  /*b920*/  IMAD.HI.U32 R3, R238, R243, RZ ;  /* 0x000000f3ee037227 */ /* 0x000fe200078e00ff */
[----:B------:R-:W-:-:S02]  /*b930*/  @!P6 IADD3 R236, R236, -R246, RZ ;  /* 0x800000f6ecece210 */ /* 0x000fc40007ffe0ff */
[C---:B------:R-:W-:Y:S01]  /*b940*/  ISETP.GT.U32.AND P6, PT, R246.reuse, R239, PT ;  /* 0x000000eff600720c */ /* 0x040fe20003fc4070 */
[----:B------:R-:W-:Y:S01]  /*b950*/  IMAD.MOV R247, RZ, RZ, -R247 ;  /* 0x000000fffff77224 */ /* 0x000fe200078e0af7 */
[----:B------:R-:W-:Y:S01]  /*b960*/  IADD3 R3, -R3, RZ, RZ ;  /* 0x000000ff03037210 */ /* 0x000fe20007ffe1ff */
[----:B------:R-:W-:Y:S02]  /*b970*/  @!P5 IMAD.MOV R235, RZ, RZ, -R235 ;  /* 0x000000ffffebd224 */ /* 0x000fe400078e0aeb */
[C---:B------:R-:W-:Y:S02]  /*b980*/  IMAD R241, R246.reuse, R247, R241 ;  /* 0x000000f7f6f17224 */ /* 0x040fe400078e02f1 */
[----:B------:R-:W-:Y:S02]  /*b990*/  IMAD R243, R246, R3, R243 ;  /* 0x00000003f6f37224 */ /* 0x000fe400078e02f3 */
[----:B------:R-:W-:-:S04]  /*b9a0*/  IMAD.HI.U32 R3, R238, R244, RZ ;  /* 0x000000f4ee037227 */ /* 0x000fc800078e00ff */
[----:B------:R-:W-:Y:S01]  /*b9b0*/  @!P6 IMAD.IADD R239, R239, 0x1, -R246 ;  /* 0x00000001efefe824 */ /* 0x000fe200078e0af6 */
[----:B------:R-:W-:Y:S01]  /*b9c0*/  ISETP.GT.U32.AND P6, PT, R246, R237, PT ;  /* 0x000000edf600720c */ /* 0x000fe20003fc4070 */
[----:B------:R-:W-:Y:S02]  /*b9d0*/  IMAD.MOV R3, RZ, RZ, -R3 ;  /* 0x000000ffff037224 */ /* 0x000fe400078e0a03 */
[----:B------:R-:W-:Y:S01]  /*b9e0*/  IMAD.HI.U32 R247, R238, R245, RZ ;  /* 0x000000f5eef77227 */ /* 0x000fe200078e00ff */
[----:B------:R-:W-:-:S03]  /*b9f0*/  ISETP.GT.U32.AND P5, PT, R246, R239, PT ;  /* 0x000000eff600720c */ /* 0x000fc60003fa4070 */
[----:B------:R-:W-:Y:S02]  /*ba00*/  IMAD R244, R246, R3, R244 ;  /* 0x00000003f6f47224 */ /* 0x000fe400078e02f4 */
[----:B------:R-:W-:Y:S01]  /*ba10*/  IMAD.MOV R3, RZ, RZ, -R247 ;  /* 0x000000ffff037224 */ /* 0x000fe200078e0af7 */
[----:B------:R-:W-:Y:S01]  /*ba20*/  IADD3 R247, R252, 0xfe, RZ ;  /* 0x000000fefcf77810 */ /* 0x000fe20007ffe0ff */
[----:B------:R-:W-:Y:S01]  /*ba30*/  @!P2 IMAD.MOV R236, RZ, RZ, -R236 ;  /* 0x000000ffffeca224 */ /* 0x000fe200078e0aec */
[C---:B------:R-:W-:Y:S01]  /*ba40*/  ISETP.GT.U32.AND P2, PT, R246.reuse, R240, PT ;  /* 0x000000f0f600720c */ /* 0x040fe20003f44070 */
[C---:B------:R-:W-:Y:S01]  /*ba50*/  IMAD R245, R246.reuse, R3, R245 ;  /* 0x00000003f6f57224 */ /* 0x040fe200078e02f5 */
[----:B------:R-:W-:Y:S02]  /*ba60*/  IABS R3, R247 ;  /* 0x000000f700037213 */ /* 0x000fe40000000000 */
[----:B------:R-:W-:Y:S01]  /*ba70*/  @!P6 IADD3 R237, R237, -R246, RZ ;  /* 0x800000f6edede210 */ /* 0x000fe20007ffe0ff */
[----:B------:R-:W-:Y:S01]  /*ba80*/  @!P5 IMAD.IADD R239, R239, 0x1, -R246 ;  /* 0x00000001efefd824 */ /* 0x000fe200078e0af6 */
[----:B------:R-:W-:Y:S01]  /*ba90*/  ISETP.GT.U32.AND P5, PT, R246, R242, PT ;  /* 0x000000f2f600720c */ /* 0x000fe20003fa4070 */
[----:B------:R-:W-:Y:S01]  /*baa0*/  IMAD.HI.U32 R4, R238, R3, RZ ;  /* 0x00000003ee047227 */ /* 0x000fe200078e00ff */
[----:B------:R-:W-:-:S02]  /*bab0*/  ISETP.GT.U32.AND P6, PT, R246, R241, PT ;  /* 0x000000f1f600720c */ /* 0x000fc40003fc4070 */
[----:B------:R-:W-:Y:S01]  /*bac0*/  @!P3 IADD3 R237, -R237, RZ, RZ ;  /* 0x000000ffededb210 */ /* 0x000fe20007ffe1ff */
[----:B------:R-:W-:Y:S01]  /*bad0*/  IMAD.MOV R4, RZ, RZ, -R4 ;  /* 0x000000ffff047224 */ /* 0x000fe200078e0a04 */
[----:B------:R-:W-:Y:S01]  /*bae0*/  @!P4 IADD3 R239, -R239, RZ, RZ ;  /* 0x000000ffefefc210 */ /* 0x000fe20007ffe1ff */
[----:B------:R-:W-:Y:S01]  /*baf0*/  @!P2 IMAD.IADD R240, R240, 0x1, -R246 ;  /* 0x00000001f0f0a824 */ /* 0x000fe200078e0af6 */
[C---:B------:R-:W-:Y:S01]  /*bb00*/  ISETP.GT.U32.AND P2, PT, R246.reuse, R243, PT ;  /* 0x000000f3f600720c */ /* 0x040fe20003f44070 */
[----:B------:R-:W-:Y:S02]  /*bb10*/  IMAD R3, R246, R4, R3 ;  /* 0x00000004f6037224 */ /* 0x000fe400078e0203 */
[----:B------:R-:W1:Y:S01]  /*bb20*/  S2R R4, SR_TID.X ;  /* 0x0000000000047919 */ /* 0x000e620000002100 */
[----:B------:R-:W-:-:S04]  /*bb30*/  IMAD.HI.U32 R238, R238, R248, RZ ;  /* 0x000000f8eeee7227 */ /* 0x000fc800078e00ff */
[--C-:B------:R-:W-:Y:S02]  /*bb40*/  @!P5 IMAD.IADD R242, R242, 0x1, -R246.reuse ;  /* 0x00000001f2f2d824 */ /* 0x100fe400078e0af6 */
[----:B------:R-:W-:Y:S01]  /*bb50*/  @!P6 IMAD.IADD R241, R241, 0x1, -R246 ;  /* 0x00000001f1f1e824 */ /* 0x000fe200078e0af6 */
[C---:B------:R-:W-:Y:S01]  /*bb60*/  ISETP.GT.U32.AND P6, PT, R246.reuse, R240, PT ;  /* 0x000000f0f600720c */ /* 0x040fe20003fc4070 */
[----:B------:R-:W-:Y:S02]  /*bb70*/  IMAD.MOV R238, RZ, RZ, -R238 ;  /* 0x000000ffffee7224 */ /* 0x000fe400078e0aee */
[----:B------:R-:W-:Y:S01]  /*bb80*/  @!P2 IMAD.IADD R243, R243, 0x1, -R246 ;  /* 0x00000001f3f3a824 */ /* 0x000fe200078e0af6 */
[C---:B------:R-:W-:Y:S01]  /*bb90*/  ISETP.GT.U32.AND P2, PT, R246.reuse, R242, PT ;  /* 0x000000f2f600720c */ /* 0x040fe20003f44070 */
[C---:B------:R-:W-:Y:S01]  /*bba0*/  IMAD R248, R246.reuse, R238, R248 ;  /* 0x000000eef6f87224 */ /* 0x040fe200078e02f8 */
[C---:B------:R-:W-:Y:S01]  /*bbb0*/  ISETP.GT.U32.AND P5, PT, R246.reuse, R241, PT ;  /* 0x000000f1f600720c */ /* 0x040fe20003fa4070 */
[----:B------:R-:W-:Y:S01]  /*bbc0*/  IMAD.U32 R238, RZ, RZ, UR4 ;  /* 0x00000004ffee7e24 */ /* 0x000fe2000f8e00ff */
[----:B------:R-:W-:Y:S01]  /*bbd0*/  ISETP.GT.U32.AND P3, PT, R246, R243, PT ;  /* 0x000000f3f600720c */ /* 0x000fe20003f64070 */
[----:B------:R-:W-:-:S04]  /*bbe0*/  ULDC UR4, c[0x0][0x230] ;  /* 0x00008c0000047ab9 */ /* 0x000fc80000000800 */
[----:B------:R-:W-:Y:S01]  /*bbf0*/  @!P6 IMAD.IADD R240, R240, 0x1, -R246 ;  /* 0x00000001f0f0e824 */ /* 0x000fe200078e0af6 */
[----:B------:R-:W-:-:S03]  /*bc00*/  ISETP.GT.U32.AND P6, PT, R246, R244, PT ;  /* 0x000000f4f600720c */ /* 0x000fc60003fc4070 */
[----:B------:R-:W-:Y:S01]  /*bc10*/  @!P2 IMAD.IADD R242, R242, 0x1, -R246 ;  /* 0x00000001f2f2a824 */ /* 0x000fe200078e0af6 */
[C---:B------:R-:W-:Y:S01]  /*bc20*/  ISETP.GT.U32.AND P2, PT, R246.reuse, R249, PT ;  /* 0x000000f9f600720c */ /* 0x040fe20003f44070 */
[----:B------:R-:W-:Y:S01]  /*bc30*/  @!P0 IMAD.MOV R240, RZ, RZ, -R240 ;  /* 0x000000fffff08224 */ /* 0x000fe200078e0af0 */
[----:B------:R-:W-:Y:S01]  /*bc40*/  @!P5 IADD3 R241, R241, -R246, RZ ;  /* 0x800000f6f1f1d210 */ /* 0x000fe20007ffe0ff */
[----:B------:R-:W-:Y:S01]  /*bc50*/  @!P3 IMAD.IADD R243, R243, 0x1, -R246 ;  /* 0x00000001f3f3b824 */ /* 0x000fe200078e0af6 */
[----:B------:R-:W-:Y:S02]  /*bc60*/  ISETP.GT.U32.AND P3, PT, R246, R3, PT ;  /* 0x00000003f600720c */ /* 0x000fe40003f64070 */
[----:B-1----:R-:W-:Y:S01]  /*bc70*/  LOP3.LUT R4, R4, 0x1f, RZ, 0xc0, !PT ;  /* 0x0000001f04047812 */ /* 0x002fe200078ec0ff */
[----:B------:R-:W-:Y:S01]  /*bc80*/  @!P1 IMAD.MOV R241, RZ, RZ, -R241 ;  /* 0x000000fffff19224 */ /* 0x000fe200078e0af1 */
[----:B------:R-:W-:Y:S02]  /*bc90*/  ISETP.GT.U32.AND P5, PT, R246, R245, PT ;  /* 0x000000f5f600720c */ /* 0x000fe40003fa4070 */
[----:B------:R-:W-:-:S02]  /*bca0*/  LOP3.LUT R5, R4, 0x60, RZ, 0xfc, !PT ;  /* 0x0000006004057812 */ /* 0x000fc400078efcff */
[-C--:B------:R-:W-:Y:S02]  /*bcb0*/  @!P6 IADD3 R244, R244, -R246.reuse, RZ ;  /* 0x800000f6f4f4e210 */ /* 0x080fe40007ffe0ff */
[----:B------:R-:W-:Y:S02]  /*bcc0*/  @!P2 IADD3 R249, R249, -R246, RZ ;  /* 0x800000f6f9f9a210 */ /* 0x000fe40007ffe0ff */
[----:B------:R-:W-:Y:S01]  /*bcd0*/  ISETP.GE.AND P2, PT, R5, UR5, PT ;  /* 0x0000000505007c0c */ /* 0x000fe2000bf46270 */
[--C-:B------:R-:W-:Y:S01]  /*bce0*/  @!P3 IMAD.IADD R3, R3, 0x1, -R246.reuse ;  /* 0x000000010303b824 */ /* 0x100fe200078e0af6 */
[----:B------:R-:W-:Y:S02]  /*bcf0*/  ISETP.GE.AND P6, PT, R251, RZ, PT ;  /* 0x000000fffb00720c */ /* 0x000fe40003fc6270 */
[----:B------:R-:W-:Y:S01]  /*bd00*/  SEL R5, R238, RZ, !P2 ;  /* 0x000000ffee057207 */ /* 0x000fe20005000000 */
[----:B------:R-:W-:Y:S01]  /*bd10*/  @!P5 IMAD.IADD R245, R245, 0x1, -R246 ;  /* 0x00000001f5f5d824 */ /* 0x000fe200078e0af6 */
[----:B------:R-:W-:-:S02]  /*bd20*/  ISETP.GT.U32.AND P2, PT, R246, R244, PT ;  /* 0x000000f4f600720c */ /* 0x000fc40003f44070 */
[----:B------:R-:W-:Y:S02]  /*bd30*/  ISETP.GT.U32.AND P3, PT, R246, R248, PT ;  /* 0x000000f8f600720c */ /* 0x000fe40003f64070 */
[----:B------:R-:W-:Y:S02]  /*bd40*/  ISETP.GE.AND P5, PT, R122, RZ, PT ;  /* 0x000000ff7a00720c */ /* 0x000fe40003fa6270 */
[C---:B------:R-:W-:Y:S02]  /*bd50*/  ISETP.GT.U32.AND P4, PT, R246.reuse, R249, PT ;  /* 0x000000f9f600720c */ /* 0x040fe40003f84070 */
[----:B------:R-:W-:Y:S01]  /*bd60*/  ISETP.GT.U32.AND P0, PT, R246, R245, PT ;  /* 0x000000f5f600720c */ /* 0x000fe20003f04070 */
[----:B------:R-:W-:Y:S01]  /*bd70*/  @!P6 IMAD.MOV R242, RZ, RZ, -R242 ;  /* 0x000000fffff2e224 */ /* 0x000fe200078e0af2 */
[----:B------:R-:W-:Y:S02]  /*bd80*/  ISETP.GE.AND P6, PT, R2, RZ, PT ;  /* 0x000000ff0200720c */ /* 0x000fe40003fc6270 */
[----:B------:R-:W-:-:S02]  /*bd90*/  LOP3.LUT R2, R4, 0x40, RZ, 0xfc, !PT ;  /* 0x0000004004027812 */ /* 0x000fc400078efcff */
[-C--:B------:R-:W-:Y:S02]  /*bda0*/  @!P2 IADD3 R244, R244, -R246.reuse, RZ ;  /* 0x800000f6f4f4a210 */ /* 0x080fe40007ffe0ff */
[----:B------:R-:W-:Y:S01]  /*bdb0*/  ISETP.GE.AND P2, PT, R0, RZ, PT ;  /* 0x000000ff0000720c */ /* 0x000fe20003f46270 */
[----:B------:R-:W-:Y:S01]  /*bdc0*/  @!P5 IMAD.MOV R243, RZ, RZ, -R243 ;  /* 0x000000fffff3d224 */ /* 0x000fe200078e0af3 */
[----:B------:R-:W-:Y:S01]  /*bdd0*/  LOP3.LUT R0, R4, 0x20, RZ, 0xfc, !PT ;  /* 0x0000002004007812 */ /* 0x000fe200078efcff */
[--C-:B------:R-:W-:Y:S01]  /*bde0*/  @!P4 IMAD.IADD R249, R249, 0x1, -R246.reuse ;  /* 0x00000001f9f9c824 */ /* 0x100fe200078e0af6 */
[----:B------:R-:W3:Y:S01]  /*bdf0*/  LDL R4, [R1+0xca4] ;  /* 0x000ca40001047983 */ /* 0x000ee20000100800 */
[----:B------:R-:W-:Y:S01]  /*be00*/  @!P3 IADD3 R248, R248, -R246, RZ ;  /* 0x800000f6f8f8b210 */ /* 0x000fe20007ffe0ff */
[----:B------:R-:W-:Y:S01]  /*be10*/  @!P0 IMAD.IADD R245, R245, 0x1, -R246 ;  /* 0x00000001f5f58824 */ /* 0x000fe200078e0af6 */
[C---:B------:R-:W-:Y:S02]  /*be20*/  ISETP.GT.U32.AND P3, PT, R246.reuse, R3, PT ;  /* 0x00000003f600720c */ /* 0x040fe40003f64070 */
[----:B------:R-:W-:-:S02]  /*be30*/  ISETP.GT.U32.AND P5, PT, R246, R248, PT ;  /* 0x000000f8f600720c */ /* 0x000fc40003fa4070 */
[----:B------:R-:W-:Y:S02]  /*be40*/  ISETP.GE.AND P4, PT, R247, RZ, PT ;  /* 0x000000fff700720c */ /* 0x000fe40003f86270 */
[----:B------:R-:W-:Y:S02]  /*be50*/  ISETP.GE.AND P0, PT, R250, RZ, PT ;  /* 0x000000fffa00720c */ /* 0x000fe40003f06270 */
[----:B------:R-:W-:Y:S02]  /*be60*/  ISETP.NE.U32.AND P1, PT, R5, RZ, PT ;  /* 0x000000ff0500720c */ /* 0x000fe40003f25070 */
[----:B------:R-:W-:Y:S01]  /*be70*/  @!P2 IADD3 R245, -R245, RZ, RZ ;  /* 0x000000fff5f5a210 */ /* 0x000fe20007ffe1ff */
[----:B------:R-:W4:Y:S02]  /*be80*/  LDL.LU R5, [R1+0x30] ;  /* 0x0000300001057983 */ /* 0x000f240000300800 */
[----:B------:R-:W-:Y:S02]  /*be90*/  @!P3 IADD3 R3, R3, -R246, RZ ;  /* 0x800000f60303b210 */ /* 0x000fe40007ffe0ff */
[----:B------:R-:W-:Y:S01]  /*bea0*/  ISETP.GE.AND P3, PT, R2, UR4, PT ;  /* 0x0000000402007c0c */ /* 0x000fe2000bf66270 */
[----:B------:R-:W-:Y:S01]  /*beb0*/  ULDC UR4, c[0x0][0x230] ;  /* 0x00008c0000047ab9 */ /* 0x000fe20000000800 */
[----:B------:R-:W-:Y:S01]  /*bec0*/  @!P5 IMAD.IADD R248, R248, 0x1, -R246 ;  /* 0x00000001f8f8d824 */ /* 0x000fe200078e0af6 */
[----:B------:R-:W-:Y:S01]  /*bed0*/  ISETP.GE.AND P5, PT, R0, UR4, PT ;  /* 0x0000000400007c0c */ /* 0x000fe2000bfa6270 */
[----:B------:R-:W4:Y:S01]  /*bee0*/  LDL.LU R251, [R1+0x2c] ;  /* 0x00002c0001fb7983 */ /* 0x000f220000300800 */
[C---:B------:R-:W-:Y:S01]  /*bef0*/  SEL R247, R238.reuse, RZ, !P3 ;  /* 0x000000ffeef77207 */ /* 0x040fe20005800000 */
[----:B------:R-:W-:Y:S01]  /*bf00*/  @!P6 IMAD.MOV R244, RZ, RZ, -R244 ;  /* 0x000000fffff4e224 */ /* 0x000fe200078e0af4 */
[----:B------:R-:W-:Y:S01]  /*bf10*/  SEL R246, R238, RZ, !P5 ;  /* 0x000000ffeef67207 */ /* 0x000fe20006800000 */
[----:B------:R-:W4:Y:S01]  /*bf20*/  LDL.LU R122, [R1+0x28] ;  /* 0x00002800017a7983 */ /* 0x000f220000300800 */
[----:B------:R-:W-:Y:S01]  /*bf30*/  ISETP.NE.U32.AND P5, PT, R247, RZ, PT ;  /* 0x000000fff700720c */ /* 0x000fe20003fa5070 */
[----:B------:R-:W-:Y:S01]  /*bf40*/  @!P0 IMAD.MOV R249, RZ, RZ, -R249 ;  /* 0x000000fffff98224 */ /* 0x000fe200078e0af9 */
[----:B------:R-:W-:Y:S01]  /*bf50*/  ISETP.NE.U32.AND P2, PT, R246, RZ, PT ;  /* 0x000000fff600720c */ /* 0x000fe20003f45070 */
[----:B------:R-:W4:Y:S01]  /*bf60*/  LDL.LU R2, [R1+0x24] ;  /* 0x0000240001027983 */ /* 0x000f220000300800 */
[----:B------:R-:W1:Y:S01]  /*bf70*/  LDC.64 R246, c[0x0][0x238] ;  /* 0x00008e00fff67b82 */ /* 0x000e620000000a00 */
[----:B------:R-:W-:Y:S01]  /*bf80*/  ISETP.GE.AND P3, PT, R252, RZ, PT ;  /* 0x000000fffc00720c */ /* 0x000fe20003f66270 */
[----:B------:R-:W-:Y:S01]  /*bf90*/  ULDC.64 UR4, c[0x0][0x218] ;  /* 0x0000860000047ab9 */ /* 0x000fe20000000a00 */
[----:B------:R-:W4:Y:S01]  /*bfa0*/  LDL.LU R0, [R1+0x20] ;  /* 0x0000200001007983 */ /* 0x000f220000300800 */
[----:B------:R-:W-:-:S03]  /*bfb0*/  ISETP.NE.AND P6, PT, R123, RZ, PT ;  /* 0x000000ff7b00720c */ /* 0x000fc60003fc5270 */
[----:B------:R2:W-:Y:S01]  /*bfc0*/  STL [R1+0x4058], R252 ;  /* 0x004058fc01007387 */ /* 0x0005e20000100800 */
[----:B------:R-:W-:Y:S02]  /*bfd0*/  LOP3.LUT R250, RZ, R123, RZ, 0x33, !PT ;  /* 0x0000007bfffa7212 */ /* 0x000fe400078e33ff */
[----:B--2---:R-:W-:-:S04]  /*bfe0*/  ISETP.GE.AND P0, PT, R6, RZ, PT ;  /* 0x000000ff0600720c */ /* 0x004fc80003f06270 */
[----:B------:R-:W-:Y:S01]  /*bff0*/  @!P3 IMAD.MOV R248, RZ, RZ, -R248 ;  /* 0x000000fffff8b224 */ /* 0x000fe200078e0af8 */
[----:B------:R-:W2:Y:S04]  /*c000*/  LDL.LU R252, [R1+0xc] ;  /* 0x00000c0001fc7983 */ /* 0x000ea80000300800 */
[----:B-1----:R1:W-:Y:S04]  /*c010*/  STL [R1+0x405c], R246 ;  /* 0x00405cf601007387 */ /* 0x0023e80000100800 */
[----:B-1----:R-:W2:Y:S04]  /*c020*/  LDL.LU R246, [R1+0x10] ;  /* 0x0000100001f67983 */ /* 0x002ea80000300800 */
[----:B------:R-:W2:Y:S04]  /*c030*/  LDL.LU R123, [R1+0x14] ;  /* 0x00001400017b7983 */ /* 0x000ea80000300800 */
[----:B------:R-:W2:Y:S01]  /*c040*/  LDL.LU R6, [R1+0x411c] ;  /* 0x00411c0001067983 */ /* 0x000ea20000300800 */
[----:B---3--:R-:W-:-:S03]  /*c050*/  ISETP.GE.AND P3, PT, R4, RZ, PT ;  /* 0x000000ff0400720c */ /* 0x008fc60003f66270 */
[----:B------:R-:W3:Y:S01]  /*c060*/  LDL.LU R4, [R1+0x4118] ;  /* 0x0041180001047983 */ /* 0x000ee20000300800 */
[----:B------:R-:W-:-:S05]  /*c070*/  SEL R248, R250, R248, !P6 ;  /* 0x000000f8faf87207 */ /* 0x000fca0007000000 */
[----:B------:R1:W-:Y:S01]  /*c080*/  STL [R1+0x6c], R248 ;  /* 0x00006cf801007387 */ /* 0x0003e20000100800 */
[----:B----4-:R-:W-:-:S03]  /*c090*/  SEL R5, R250, R5, !P6 ;  /* 0x00000005fa057207 */ /* 0x010fc60007000000 */
[----:B-1----:R-:W4:Y:S01]  /*c0a0*/  LDL.LU R248, [R1+0x18] ;  /* 0x0000180001f87983 */ /* 0x002f220000300800 */
[C---:B------:R-:W-:Y:S02]  /*c0b0*/  SEL R251, R250.reuse, R251, !P6 ;  /* 0x000000fbfafb7207 */ /* 0x040fe40007000000 */
[C---:B------:R-:W-:Y:S02]  /*c0c0*/  SEL R122, R250.reuse, R122, !P6 ;  /* 0x0000007afa7a7207 */ /* 0x040fe40007000000 */
[C---:B------:R-:W-:Y:S02]  /*c0d0*/  SEL R2, R250.reuse, R2, !P6 ;  /* 0x00000002fa027207 */ /* 0x040fe40007000000 */
[C---:B------:R-:W-:Y:S02]  /*c0e0*/  SEL R0, R250.reuse, R0, !P6 ;  /* 0x00000000fa007207 */ /* 0x040fe40007000000 */
[----:B---3--:R-:W-:-:S05]  /*c0f0*/  SEL R4, R250, R4, !P6 ;  /* 0x00000004fa047207 */ /* 0x008fca0007000000 */
[----:B------:R1:W-:Y:S04]  /*c100*/  STL [R1+0x70], R4 ;  /* 0x0000700401007387 */ /* 0x0003e80000100800 */
[----:B-1----:R-:W3:Y:S04]  /*c110*/  LDL.LU R4, [R1+0x1c] ;  /* 0x00001c0001047983 */ /* 0x002ee80000300800 */
[----:B------:R1:W-:Y:S04]  /*c120*/  STL [R1+0x68], R5 ;  /* 0x0000680501007387 */ /* 0x0003e80000100800 */
[----:B-1----:R-:W4:Y:S04]  /*c130*/  LDL.LU R5, [R1+0x4114] ;  /* 0x0041140001057983 */ /* 0x002f280000300800 */
[----:B------:R1:W-:Y:S04]  /*c140*/  STL [R1+0x64], R251 ;  /* 0x000064fb01007387 */ /* 0x0003e80000100800 */
[----:B-1----:R-:W4:Y:S04]  /*c150*/  LDL.LU R251, [R1+0x4110] ;  /* 0x0041100001fb7983 */ /* 0x002f280000300800 */
[----:B------:R1:W-:Y:S04]  /*c160*/  STL [R1+0x60], R122 ;  /* 0x0000607a01007387 */ /* 0x0003e80000100800 */
[----:B-1----:R-:W4:Y:S04]  /*c170*/  LDL.LU R122, [R1+0x410c] ;  /* 0x00410c00017a7983 */ /* 0x002f280000300800 */
[----:B------:R1:W-:Y:S04]  /*c180*/  STL [R1+0x5c], R2 ;  /* 0x00005c0201007387 */ /* 0x0003e80000100800 */
[----:B-1----:R-:W4:Y:S04]  /*c190*/  LDL.LU R2, [R1+0x4108] ;  /* 0x0041080001027983 */ /* 0x002f280000300800 */
[----:B------:R1:W-:Y:S04]  /*c1a0*/  STL [R1+0x58], R0 ;  /* 0x0000580001007387 */ /* 0x0003e80000100800 */
[----:B-1----:R-:W4:Y:S01]  /*c1b0*/  LDL.LU R0, [R1+0x4104] ;  /* 0x0041040001007983 */ /* 0x002f220000300800 */
[----:B--2---:R-:W-:-:S02]  /*c1c0*/  SEL R123, R250, R123, !P6 ;  /* 0x0000007bfa7b7207 */ /* 0x004fc40007000000 */
[C---:B------:R-:W-:Y:S02]  /*c1d0*/  SEL R246, R250.reuse, R246, !P6 ;  /* 0x000000f6faf67207 */ /* 0x040fe40007000000 */
[C---:B------:R-:W-:Y:S02]  /*c1e0*/  SEL R6, R250.reuse, R6, !P6 ;  /* 0x00000006fa067207 */ /* 0x040fe40007000000 */
[C---:B------:R-:W-:Y:S02]  /*c1f0*/  SEL R24, R250.reuse, R24, !P6 ;  /* 0x00000018fa187207 */ /* 0x040fe40007000000 */
[C---:B------:R-:W-:Y:S02]  /*c200*/  SEL R25, R250.reuse, R25, !P6 ;  /* 0x00000019fa197207 */ /* 0x040fe40007000000 */
[C---:B------:R-:W-:Y:S02]  /*c210*/  SEL R26, R250.reuse, R26, !P6 ;  /* 0x0000001afa1a7207 */ /* 0x040fe40007000000 */
[----:B------:R-:W-:-:S02]  /*c220*/  SEL R27, R250, R27, !P6 ;  /* 0x0000001bfa1b7207 */ /* 0x000fc40007000000 */
[----:B---3--:R-:W-:-:S05]  /*c230*/  SEL R4, R250, R4, !P6 ;  /* 0x00000004fa047207 */ /* 0x008fca0007000000 */
[----:B------:R4:W-:Y:S02]  /*c240*/  STL [R1+0x54], R4 ;  /* 0x0000540401007387 */ /* 0x0009e40000100800 */
[----:B----4-:R-:W-:-:S05]  /*c250*/  SEL R4, R250, R248, !P6 ;  /* 0x000000f8fa047207 */ /* 0x010fca0007000000 */
[----:B------:R1:W-:Y:S04]  /*c260*/  STL [R1+0x50], R4 ;  /* 0x0000500401007387 */ /* 0x0003e80000100800 */
[----:B------:R-:W-:Y:S01]  /*c270*/  STL [R1+0x4c], R123 ;  /* 0x00004c7b01007387 */ /* 0x000fe20000100800 */
[----:B-1----:R-:W-:-:S03]  /*c280*/  SEL R4, R250, R252, !P6 ;  /* 0x000000fcfa047207 */ /* 0x002fc60007000000 */
[----:B------:R1:W-:Y:S02]  /*c290*/  STL [R1+0x48], R246 ;  /* 0x000048f601007387 */ /* 0x0003e40000100800 */
[C---:B-1----:R-:W-:Y:S02]  /*c2a0*/  SEL R246, R250.reuse, R122, !P6 ;  /* 0x0000007afaf67207 */ /* 0x042fe40007000000 */
[C---:B------:R-:W-:Y:S02]  /*c2b0*/  SEL R123, R250.reuse, R0, !P6 ;  /* 0x00000000fa7b7207 */ /* 0x040fe40007000000 */
[----:B------:R-:W2:Y:S04]  /*c2c0*/  LDL.LU R0, [R1+0x4100] ;  /* 0x0041000001007983 */ /* 0x000ea80000300800 */
[----:B------:R1:W-:Y:S02]  /*c2d0*/  STL [R1+0x44], R4 ;  /* 0x0000440401007387 */ /* 0x0003e40000100800 */
[----:B-1----:R-:W-:-:S02]  /*c2e0*/  SEL R4, R250, R2, !P6 ;  /* 0x00000002fa047207 */ /* 0x002fc40007000000 */
[----:B------:R-:W3:Y:S04]  /*c2f0*/  LDL.LU R2, [R1+0x40fc] ;  /* 0x0040fc0001027983 */ /* 0x000ee80000300800 */
[----:B------:R1:W-:Y:S04]  /*c300*/  STL [R1+0x40], R123 ;  /* 0x0000407b01007387 */ /* 0x0003e80000100800 */
[----:B------:R-:W4:Y:S04]  /*c310*/  LDL.LU R122, [R1+0x40f8] ;  /* 0x0040f800017a7983 */ /* 0x000f280000300800 */
[----:B------:R1:W-:Y:S02]  /*c320*/  STL [R1+0x3c], R4 ;  /* 0x00003c0401007387 */ /* 0x0003e40000100800 */
[----:B-1----:R-:W-:-:S02]  /*c330*/  SEL R123, R250, R251, !P6 ;  /* 0x000000fbfa7b7207 */ /* 0x002fc40007000000 */
[----:B------:R-:W-:Y:S01]  /*c340*/  STL [R1+0x38], R246 ;  /* 0x000038f601007387 */ /* 0x000fe20000100800 */
[----:B------:R-:W-:-:S03]  /*c350*/  SEL R4, R250, R5, !P6 ;  /* 0x00000005fa047207 */ /* 0x000fc60007000000 */
[----:B------:R-:W-:Y:S01]  /*c360*/  STL [R1+0x34], R123 ;  /* 0x0000347b01007387 */ /* 0x000fe20000100800 */
[----:B------:R-:W-:-:S03]  /*c370*/  SEL R5, R250, R7, !P6 ;  /* 0x00000007fa057207 */ /* 0x000fc60007000000 */
[----:B------:R1:W-:Y:S04]  /*c380*/  STL [R1+0x30], R4 ;  /* 0x0000300401007387 */ /* 0x0003e80000100800 */
[----:B------:R1:W-:Y:S02]  /*c390*/  STL [R1+0x2c], R6 ;  /* 0x00002c0601007387 */ /* 0x0003e40000100800 */
[C---:B-1----:R-:W-:Y:S02]  /*c3a0*/  SEL R4, R250.reuse, R8, !P6 ;  /* 0x00000008fa047207 */ /* 0x042fe40007000000 */
[----:B------:R1:W-:Y:S01]  /*c3b0*/  STL [R1+0x28], R5 ;  /* 0x0000280501007387 */ /* 0x0003e20000100800 */
[----:B------:R-:W-:-:S03]  /*c3c0*/  SEL R6, R250, R9, !P6 ;  /* 0x00000009fa067207 */ /* 0x000fc60007000000 */
[----:B------:R1:W-:Y:S02]  /*c3d0*/  STL [R1+0x24], R4 ;  /* 0x0000240401007387 */ /* 0x0003e40000100800 */
[C---:B-1----:R-:W-:Y:S02]  /*c3e0*/  SEL R5, R250.reuse, R10, !P6 ;  /* 0x0000000afa057207 */ /* 0x042fe40007000000 */
[----:B------:R1:W-:Y:S01]  /*c3f0*/  STL [R1+0x20], R6 ;  /* 0x0000200601007387 */ /* 0x0003e20000100800 */
[----:B------:R-:W-:-:S03]  /*c400*/  SEL R4, R250, R11, !P6 ;  /* 0x0000000bfa047207 */ /* 0x000fc60007000000 */
[----:B------:R1:W-:Y:S04]  /*c410*/  STL [R1+0x1c], R5 ;  /* 0x00001c0501007387 */ /* 0x0003e80000100800 */
[----:B------:R1:W-:Y:S02]  /*c420*/  STL [R1+0x18], R4 ;  /* 0x0000180401007387 */ /* 0x0003e40000100800 */
[C---:B-1----:R-:W-:Y:S02]  /*c430*/  SEL R6, R250.reuse, R12, !P6 ;  /* 0x0000000cfa067207 */ /* 0x042fe40007000000 */
[C---:B------:R-:W-:Y:S02]  /*c440*/  SEL R5, R250.reuse, R13, !P6 ;  /* 0x0000000dfa057207 */ /* 0x040fe40007000000 */
[----:B------:R-:W-:-:S02]  /*c450*/  SEL R4, R250, R14, !P6 ;  /* 0x0000000efa047207 */ /* 0x000fc40007000000 */
[C---:B------:R-:W-:Y:S01]  /*c460*/  SEL R14, R250.reuse, R15, !P6 ;  /* 0x0000000ffa0e7207 */ /* 0x040fe20007000000 */
[----:B------:R1:W-:Y:S01]  /*c470*/  STL [R1+0x14], R6 ;  /* 0x0000140601007387 */ /* 0x0003e20000100800 */
[----:B------:R-:W-:-:S03]  /*c480*/  SEL R251, R250, R19, !P6 ;  /* 0x00000013fafb7207 */ /* 0x000fc60007000000 */
[----:B------:R1:W-:Y:S01]  /*c490*/  STL [R1+0x10], R5 ;  /* 0x0000100501007387 */ /* 0x0003e20000100800 */
[----:B------:R-:W-:-:S03]  /*c4a0*/  SEL R248, R250, R20, !P6 ;  /* 0x00000014faf87207 */ /* 0x000fc60007000000 */
[----:B------:R-:W-:Y:S01]  /*c4b0*/  STL [R1+0x40d4], R14 ;  /* 0x0040d40e01007387 */ /* 0x000fe20000100800 */
[----:B-1----:R-:W-:-:S03]  /*c4c0*/  SEL R6, R250, R16, !P6 ;  /* 0x00000010fa067207 */ /* 0x002fc60007000000 */
[----:B------:R1:W-:Y:S01]  /*c4d0*/  STL [R1+0xc], R4 ;  /* 0x00000c0401007387 */ /* 0x0003e20000100800 */
[----:B------:R-:W-:-:S03]  /*c4e0*/  SEL R5, R250, R17, !P6 ;  /* 0x00000011fa057207 */ /* 0x000fc60007000000 */
[----:B------:R-:W-:Y:S01]  /*c4f0*/  STL [R1+0x8], R6 ;  /* 0x0000080601007387 */ /* 0x000fe20000100800 */
[C---:B------:R-:W-:Y:S02]  /*c500*/  SEL R123, R250.reuse, R21, !P6 ;  /* 0x00000015fa7b7207 */ /* 0x040fe40007000000 */
[C---:B------:R-:W-:Y:S02]  /*c510*/  SEL R19, R250.reuse, R22, !P6 ;  /* 0x00000016fa137207 */ /* 0x040fe40007000000 */
[C---:B-1----:R-:W-:Y:S01]  /*c520*/  SEL R4, R250.reuse, R18, !P6 ;  /* 0x00000012fa047207 */ /* 0x042fe20007000000 */
[----:B------:R-:W-:Y:S01]  /*c530*/  STL [R1+0x4], R5 ;  /* 0x0000040501007387 */ /* 0x000fe20000100800 */
[----:B------:R-:W-:-:S03]  /*c540*/  SEL R13, R250, R23, !P6 ;  /* 0x00000017fa0d7207 */ /* 0x000fc60007000000 */
[----:B------:R-:W-:Y:S04]  /*c550*/  STL [R1+0x40d0], R251 ;  /* 0x0040d0fb01007387 */ /* 0x000fe80000100800 */
[----:B------:R-:W-:Y:S04]  /*c560*/  STL [R1], R4 ;  /* 0x0000000401007387 */ /* 0x000fe80000100800 */
[----:B------:R-:W-:Y:S04]  /*c570*/  STL [R1+0x40d8], R248 ;  /* 0x0040d8f801007387 */ /* 0x000fe80000100800 */
[----:B------:R-:W-:Y:S04]  /*c580*/  STL [R1+0x40dc], R123 ;  /* 0x0040dc7b01007387 */ /* 0x000fe80000100800 */
[----:B------:R1:W-:Y:S04]  /*c590*/  STL [R1+0x40e0], R19 ;  /* 0x0040e01301007387 */ /* 0x0003e80000100800 */
[----:B------:R-:W-:Y:S04]  /*c5a0*/  STL [R1+0x40e4], R13 ;  /* 0x0040e40d01007387 */ /* 0x000fe80000100800 */
[----:B------:R-:W-:Y:S04]  /*c5b0*/  STL [R1+0x40e8], R24 ;  /* 0x0040e81801007387 */ /* 0x000fe80000100800 */
[----:B------:R-:W-:Y:S04]  /*c5c0*/  STL [R1+0x40ec], R25 ;  /* 0x0040ec1901007387 */ /* 0x000fe80000100800 */
[----:B------:R-:W-:Y:S04]  /*c5d0*/  STL [R1+0x40f0], R26 ;  /* 0x0040f01a01007387 */ /* 0x000fe80000100800 */
[----:B------:R-:W-:Y:S04]  /*c5e0*/  STL [R1+0x40f4], R27 ;  /* 0x0040f41b01007387 */ /* 0x000fe80000100800 */
[----:B------:R-:W4:Y:S04]  /*c5f0*/  LDL.LU R21, [R1+0x6c] ;  /* 0x00006c0001157983 */ /* 0x000f280000300800 */
[----:B------:R-:W4:Y:S04]  /*c600*/  LDL.LU R17, [R1+0x68] ;  /* 0x0000680001117983 */ /* 0x000f280000300800 */
[----:B------:R-:W4:Y:S04]  /*c610*/  LDL.LU R23, [R1+0x64] ;  /* 0x0000640001177983 */ /* 0x000f280000300800 */
[----:B-1----:R-:W4:Y:S04]  /*c620*/  LDL.LU R19, [R1+0x60] ;  /* 0x0000600001137983 */ /* 0x002f280000300800 */
[----:B------:R-:W4:Y:S01]  /*c630*/  LDL.LU R15, [R1+0x5c] ;  /* 0x00005c00010f7983 */ /* 0x000f220000300800 */
[----:B------:R-:W1:Y:S01]  /*c640*/  S2R R252, SR_TID.X ;  /* 0x0000000000fc7919 */ /* 0x000e620000002100 */
[----:B------:R-:W-:-:S02]  /*c650*/  @!P4 IADD3 R3, -R3, RZ, RZ ;  /* 0x000000ff0303c210 */ /* 0x000fc40007ffe1ff */
[----:B------:R-:W4:Y:S04]  /*c660*/  LDL.LU R22, [R1+0x58] ;  /* 0x0000580001167983 */ /* 0x000f280000300800 */
[----:B------:R-:W4:Y:S04]  /*c670*/  LDL.LU R123, [R1+0x54] ;  /* 0x00005400017b7983 */ /* 0x000f280000300800 */
[----:B------:R-:W4:Y:S04]  /*c680*/  LDL.LU R248, [R1+0x50] ;  /* 0x0000500001f87983 */ /* 0x000f280000300800 */
[----:B------:R-:W4:Y:S04]  /*c690*/  LDL.LU R16, [R1+0x4c] ;  /* 0x00004c0001107983 */ /* 0x000f280000300800 */
[----:B------:R-:W4:Y:S04]  /*c6a0*/  LDL.LU R14, [R1+0x48] ;  /* 0x00004800010e7983 */ /* 0x000f280000300800 */
[----:B------:R-:W4:Y:S04]  /*c6b0*/  LDL.LU R20, [R1+0x44] ;  /* 0x0000440001147983 */ /* 0x000f280000300800 */
[----:B------:R-:W4:Y:S01]  /*c6c0*/  LDL.LU R251, [R1+0x40] ;  /* 0x0000400001fb7983 */ /* 0x000f220000300800 */
[----:B-1----:R-:W-:-:S05]  /*c6d0*/  LOP3.LUT R252, R252, 0x1f, RZ, 0xc0, !PT ;  /* 0x0000001ffcfc7812 */ /* 0x002fca00078ec0ff */
[----:B------:R-:W-:Y:S01]  /*c6e0*/  IMAD R4, R252, R247, RZ ;  /* 0x000000f7fc047224 */ /* 0x000fe200078e02ff */
[C---:B------:R-:W-:Y:S02]  /*c6f0*/  SEL R28, R250.reuse, R28, !P6 ;  /* 0x0000001cfa1c7207 */ /* 0x040fe40007000000 */
[C---:B------:R-:W-:Y:S02]  /*c700*/  SEL R29, R250.reuse, R29, !P6 ;  /* 0x0000001dfa1d7207 */ /* 0x040fe40007000000 */
[C---:B------:R-:W-:Y:S02]  /*c710*/  SEL R18, R250.reuse, R30, !P6 ;  /* 0x0000001efa127207 */ /* 0x040fe40007000000 */
[C---:B------:R-:W-:Y:S02]  /*c720*/  SEL R12, R250.reuse, R31, !P6 ;  /* 0x0000001ffa0c7207 */ /* 0x040fe40007000000 */
[C---:B------:R-:W-:Y:S02]  /*c730*/  SEL R32, R250.reuse, R32, !P6 ;  /* 0x00000020fa207207 */ /* 0x040fe40007000000 */
[----:B------:R-:W-:-:S02]  /*c740*/  SEL R33, R250, R33, !P6 ;  /* 0x00000021fa217207 */ /* 0x000fc40007000000 */
        /* <DEDUP_REMOVED lines=30> */
[----:B------:R-:W-:Y:S01]  /*c930*/  SEL R64, R250, R64, !P6 ;  /* 0x00000040fa407207 */ /* 0x000fe20007000000 */
[----:B--2---:R-:W-:-:S04]  /*c940*/  IMAD.MOV.U32 R5, RZ, RZ, R0 ;  /* 0x000000ffff057224 */ /* 0x004fc800078e0000 */
[----:B------:R-:W-:Y:S01]  /*c950*/  @!P3 IMAD.MOV R5, RZ, RZ, -R5 ;  /* 0x000000ffff05b224 */ /* 0x000fe200078e0a05 */
[----:B------:R-:W-:Y:S01]  /*c960*/  LEA R6, P3, R4, UR4, 0x2 ;  /* 0x0000000404067c11 */ /* 0x000fe2000f8610ff */
[----:B------:R-:W-:Y:S01]  /*c970*/  IMAD R0, R247, 0x20, R4 ;  /* 0x00000020f7007824 */ /* 0x000fe200078e0204 */
[----:B---3--:R-:W-:Y:S02]  /*c980*/  @!P0 IADD3 R2, -R2, RZ, RZ ;  /* 0x000000ff02028210 */ /* 0x008fe40007ffe1ff */
[----:B------:R-:W-:Y:S02]  /*c990*/  ISETP.GE.AND P0, PT, R252, UR6, PT ;  /* 0x00000006fc007c0c */ /* 0x000fe4000bf06270 */
[----:B----4-:R-:W-:Y:S02]  /*c9a0*/  ISETP.NE.AND P4, PT, R122, RZ, PT ;  /* 0x000000ff7a00720c */ /* 0x010fe40003f85270 */
        /* <DEDUP_REMOVED lines=178> */
[----:B------:R-:W-:Y:S01]  /*d4d0*/  SEL R249, R250, R249, !P6 ;  /* 0x000000f9faf97207 */ /* 0x000fe20007000000 */
[----:B------:R-:W-:Y:S01]  /*d4e0*/  IMAD R30, R22, UR39, RZ ;  /* 0x00000027161e7c24 */ /* 0x000fe2000f8e02ff */
[----:B------:R-:W-:Y:S01]  /*d4f0*/  LOP3.LUT R122, RZ, R122, RZ, 0x33, !PT ;  /* 0x0000007aff7a7212 */ /* 0x000fe200078e33ff */
[----:B------:R-:W-:Y:S01]  /*d500*/  IMAD R31, R20, UR40, RZ ;  /* 0x00000028141f7c24 */ /* 0x000fe2000f8e02ff */
[----:B------:R-:W-:Y:S01]  /*d510*/  LEA.HI.X.SX32 R7, R4, UR5, 0x2, P3 ;  /* 0x0000000504077c11 */ /* 0x000fe200098f16ff */
[----:B------:R-:W-:Y:S01]  /*d520*/  IMAD R28, R28, UR12, RZ ;  /* 0x0000000c1c1c7c24 */ /* 0x000fe2000f8e02ff */
[C---:B------:R-:W-:Y:S01]  /*d530*/  SEL R246, R122.reuse, R2, !P4 ;  /* 0x000000027af67207 */ /* 0x040fe20006000000 */
[----:B------:R-:W-:Y:S01]  /*d540*/  IMAD R29, R29, UR13, RZ ;  /* 0x0000000d1d1d7c24 */ /* 0x000fe2000f8e02ff */
[----:B------:R-:W-:Y:S01]  /*d550*/  SEL R252, R122, R5, !P4 ;  /* 0x000000057afc7207 */ /* 0x000fe20006000000 */
[----:B------:R-:W-:Y:S01]  /*d560*/  IMAD R32, R32, UR16, RZ ;  /* 0x0000001020207c24 */ /* 0x000fe2000f8e02ff */
[----:B------:R-:W-:Y:S01]  /*d570*/  LEA R8, P3, R0, UR4, 0x2 ;  /* 0x0000000400087c11 */ /* 0x000fe2000f8610ff */
[----:B------:R1:W-:Y:S01]  /*d580*/  STL [R1+0x4060], R246 ;  /* 0x004060f601007387 */ /* 0x0003e20000100800 */
[----:B------:R-:W-:Y:S01]  /*d590*/  SEL R250, R250, R3, !P6 ;  /* 0x00000003fafa7207 */ /* 0x000fe20007000000 */
[----:B------:R-:W-:Y:S01]  /*d5a0*/  IMAD R3, R247, 0x20, R0 ;  /* 0x00000020f7037824 */ /* 0x000fe200078e0200 */
[----:B------:R-:W-:Y:S01]  /*d5b0*/  LEA.HI.X.SX32 R9, R0, UR5, 0x2, P3 ;  /* 0x0000000500097c11 */ /* 0x000fe200098f16ff */
[----:B------:R-:W-:Y:S01]  /*d5c0*/  IMAD R5, R23, UR39, RZ ;  /* 0x0000002717057c24 */ /* 0x000fe2000f8e02ff */
[----:B------:R-:W-:Y:S01]  /*d5d0*/  SEL R238, R238, RZ, !P0 ;  /* 0x000000ffeeee7207 */ /* 0x000fe20004000000 */
[----:B------:R-:W-:Y:S01]  /*d5e0*/  IMAD R4, R19, UR39, RZ ;  /* 0x0000002713047c24 */ /* 0x000fe2000f8e02ff */
[----:B------:R-:W-:Y:S01]  /*d5f0*/  ULDC UR6, c[0x0][0x240] ;  /* 0x0000900000067ab9 */ /* 0x000fe20000000800 */
[----:B------:R-:W-:Y:S01]  /*d600*/  IMAD R122, R123, UR39, RZ ;  /* 0x000000277b7a7c24 */ /* 0x000fe2000f8e02ff */
[----:B------:R-:W-:Y:S01]  /*d610*/  ULDC UR40, c[0x0][0x240] ;  /* 0x0000900000287ab9 */ /* 0x000fe20000000800 */
[----:B-1----:R-:W2:Y:S01]  /*d620*/  LDL.LU R246, [R1+0x3c] ;  /* 0x00003c0001f67983 */ /* 0x002ea20000300800 */
[----:B------:R-:W-:Y:S01]  /*d630*/  IMAD R22, R16, UR39, RZ ;  /* 0x0000002710167c24 */ /* 0x000fe2000f8e02ff */
[----:B------:R-:W-:Y:S01]  /*d640*/  ULDC UR12, c[0x0][0x240] ;  /* 0x00009000000c7ab9 */ /* 0x000fe20000000800 */
[----:B------:R-:W-:Y:S01]  /*d650*/  IMAD R33, R33, UR17, RZ ;  /* 0x0000001121217c24 */ /* 0x000fe2000f8e02ff */
[----:B------:R1:W-:Y:S01]  /*d660*/  STL [R1+0x4064], R252 ;  /* 0x004064fc01007387 */ /* 0x0003e20000100800 */
[----:B------:R-:W-:Y:S01]  /*d670*/  IMAD R0, R15, UR39, RZ ;  /* 0x000000270f007c24 */ /* 0x000fe2000f8e02ff */
[----:B------:R-:W-:Y:S01]  /*d680*/  LEA R247, R247, R3, 0x5 ;  /* 0x00000003f7f77211 */ /* 0x000fe200078e28ff */
[----:B------:R-:W-:Y:S01]  /*d690*/  IMAD R21, R21, UR39, RZ ;  /* 0x0000002715157c24 */ /* 0x000fe2000f8e02ff */
[----:B------:R-:W3:Y:S01]  /*d6a0*/  LDL.LU R27, [R1+0x38] ;  /* 0x00003800011b7983 */ /* 0x000ee20000300800 */
[----:B------:R-:W-:Y:S01]  /*d6b0*/  LEA R10, P4, R3, UR4, 0x2 ;  /* 0x00000004030a7c11 */ /* 0x000fe2000f8810ff */
[----:B------:R-:W-:Y:S01]  /*d6c0*/  IMAD R16, R14, UR39, RZ ;  /* 0x000000270e107c24 */ /* 0x000fe2000f8e02ff */
[----:B------:R-:W-:Y:S01]  /*d6d0*/  ISETP.NE.U32.AND P0, PT, R238, RZ, PT ;  /* 0x000000ffee00720c */ /* 0x000fe20003f05070 */
[----:B------:R-:W4:Y:S01]  /*d6e0*/  LDL.LU R26, [R1+0x34] ;  /* 0x00003400011a7983 */ /* 0x000f220000300800 */
[----:B------:R-:W-:Y:S01]  /*d6f0*/  IMAD R18, R18, UR14, RZ ;  /* 0x0000000e12127c24 */ /* 0x000fe2000f8e02ff */
[----:B------:R-:W-:Y:S01]  /*d700*/  LEA R2, P6, R247, UR4, 0x2 ;  /* 0x00000004f7027c11 */ /* 0x000fe2000f8c10ff */
[----:B------:R-:W-:Y:S01]  /*d710*/  IMAD R38, R38, UR22, RZ ;  /* 0x0000001626267c24 */ /* 0x000fe2000f8e02ff */
[----:B------:R-:W4:Y:S01]  /*d720*/  LDL.LU R25, [R1+0x30] ;  /* 0x0000300001197983 */ /* 0x000f220000300800 */
[----:B------:R-:W-:Y:S01]  /*d730*/  LEA.HI.X.SX32 R11, R3, UR5, 0x2, P4 ;  /* 0x00000005030b7c11 */ /* 0x000fe2000a0f16ff */
[----:B------:R-:W-:Y:S01]  /*d740*/  IMAD R238, R251, UR41, RZ ;  /* 0x00000029fbee7c24 */ /* 0x000fe2000f8e02ff */
[----:B------:R-:W-:Y:S01]  /*d750*/  ULDC UR14, c[0x0][0x240] ;  /* 0x00009000000e7ab9 */ /* 0x000fe20000000800 */
[----:B------:R-:W4:Y:S01]  /*d760*/  LDL.LU R23, [R1+0x2c] ;  /* 0x00002c0001177983 */ /* 0x000f220000300800 */
[----:B------:R-:W-:Y:S01]  /*d770*/  LEA.HI.X.SX32 R3, R247, UR5, 0x2, P6 ;  /* 0x00000005f7037c11 */ /* 0x000fe2000b0f16ff */
[----:B------:R-:W-:Y:S01]  /*d780*/  IMAD R46, R46, UR30, RZ ;  /* 0x0000001e2e2e7c24 */ /* 0x000fe2000f8e02ff */
[----:B------:R-:W-:Y:S01]  /*d790*/  ULDC UR5, c[0x0][0x240] ;  /* 0x0000900000057ab9 */ /* 0x000fe20000000800 */
[----:B------:R-:W4:Y:S01]  /*d7a0*/  LDL.LU R15, [R1+0x28] ;  /* 0x00002800010f7983 */ /* 0x000f220000300800 */
[----:B------:R-:W-:Y:S01]  /*d7b0*/  IMAD R247, R248, UR39, RZ ;  /* 0x00000027f8f77c24 */ /* 0x000fe2000f8e02ff */
[----:B------:R-:W-:Y:S01]  /*d7c0*/  ULDC UR22, c[0x0][0x240] ;  /* 0x0000900000167ab9 */ /* 0x000fe20000000800 */
[----:B------:R-:W-:Y:S01]  /*d7d0*/  IMAD R54, R54, UR38, RZ ;  /* 0x0000002636367c24 */ /* 0x000fe2000f8e02ff */
        /* <DEDUP_REMOVED lines=32> */
[----:B-1----:R-:W4:Y:S01]  /*d9e0*/  LDL.LU R252, [R1+0x4] ;  /* 0x0000040001fc7983 */ /* 0x002f220000300800 */
[----:B------:R-:W-:Y:S01]  /*d9f0*/  IMAD R50, R50, UR34, RZ ;  /* 0x0000002232327c24 */ /* 0x000fe2000f8e02ff */
[----:B------:R-:W-:Y:S01]  /*da00*/  ULDC UR16, c[0x0][0x240] ;  /* 0x0000900000107ab9 */ /* 0x000fe20000000800 */
[----:B--2---:R-:W-:Y:S01]  /*da10*/  IMAD R246, R246, UR42, RZ ;  /* 0x0000002af6f67c24 */ /* 0x004fe2000f8e02ff */
[----:B------:R-:W-:Y:S01]  /*da20*/  ULDC UR42, c[0x0][0x240] ;  /* 0x00009000002a7ab9 */ /* 0x000fe20000000800 */
[----:B------:R-:W-:Y:S01]  /*da30*/  IMAD R51, R51, UR35, RZ ;  /* 0x0000002333337c24 */ /* 0x000fe2000f8e02ff */
[----:B------:R-:W-:Y:S01]  /*da40*/  ULDC UR17, c[0x0][0x240] ;  /* 0x0000900000117ab9 */ /* 0x000fe20000000800 */
[----:B------:R-:W-:Y:S01]  /*da50*/  IMAD R52, R52, UR36, RZ ;  /* 0x0000002434347c24 */ /* 0x000fe2000f8e02ff */
[----:B------:R1:W-:Y:S01]  /*da60*/  STL [R1+0x3c], R246 ;  /* 0x00003cf601007387 */ /* 0x0003e20000100800 */
[----:B------:R-:W-:Y:S01]  /*da70*/  IMAD R53, R53, UR37, RZ ;  /* 0x0000002535357c24 */ /* 0x000fe2000f8e02ff */
[----:B------:R-:W-:Y:S01]  /*da80*/  ULDC UR18, c[0x0][0x240] ;  /* 0x0000900000127ab9 */ /* 0x000fe20000000800 */
[----:B---3--:R-:W-:Y:S01]  /*da90*/  IMAD R27, R27, UR43, RZ ;  /* 0x0000002b1b1b7c24 */ /* 0x008fe2000f8e02ff */
[----:B------:R-:W-:Y:S01]  /*daa0*/  ULDC UR43, c[0x0][0x240] ;  /* 0x00009000002b7ab9 */ /* 0x000fe20000000800 */
[----:B------:R-:W-:Y:S01]  /*dab0*/  IMAD R56, R56, UR40, RZ ;  /* 0x0000002838387c24 */ /* 0x000fe2000f8e02ff */
[----:B------:R-:W-:Y:S01]  /*dac0*/  ULDC UR19, c[0x0][0x240] ;  /* 0x0000900000137ab9 */ /* 0x000fe20000000800 */
[----:B----4-:R-:W-:Y:S01]  /*dad0*/  IMAD R26, R26, UR44, RZ ;  /* 0x0000002c1a1a7c24 */ /* 0x010fe2000f8e02ff */
[----:B------:R-:W-:Y:S01]  /*dae0*/  ULDC UR44, c[0x0][0x240] ;  /* 0x00009000002c7ab9 */ /* 0x000fe20000000800 */
[----:B------:R-:W-:Y:S01]  /*daf0*/  IMAD R84, R84, UR12, RZ ;  /* 0x0000000c54547c24 */ /* 0x000fe2000f8e02ff */
[----:B-1----:R-:W2:Y:S01]  /*db00*/  LDL.LU R246, [R1] ;  /* 0x0000000001f67983 */ /* 0x002ea20000300800 */
[----:B------:R-:W-:Y:S01]  /*db10*/  IMAD R25, R25, UR45, RZ ;  /* 0x0000002d19197c24 */ /* 0x000fe2000f8e02ff */
[----:B------:R-:W-:Y:S01]  /*db20*/  ULDC UR45, c[0x0][0x240] ;  /* 0x00009000002d7ab9 */ /* 0x000fe20000000800 */
[----:B------:R-:W-:Y:S01]  /*db30*/  ULDC UR4, c[0x0][0x234] ;  /* 0x00008d0000047ab9 */ /* 0x000fe20000000800 */
[----:B------:R1:W-:Y:S01]  /*db40*/  STL [R1+0x38], R27 ;  /* 0x0000381b01007387 */ /* 0x0003e20000100800 */
[----:B------:R-:W-:-:S03]  /*db50*/  IMAD R24, R24, UR48, RZ ;  /* 0x0000003018187c24 */ /* 0x000fc6000f8e02ff */
[----:B-1----:R-:W3:Y:S01]  /*db60*/  LDL.LU R27, [R1+0x40f4] ;  /* 0x0040f400011b7983 */ /* 0x002ee20000300800 */
[----:B------:R-:W-:-:S03]  /*db70*/  IMAD R13, R13, UR49, RZ ;  /* 0x000000310d0d7c24 */ /* 0x000fc6000f8e02ff */
[----:B------:R1:W-:Y:S01]  /*db80*/  STL [R1+0x34], R26 ;  /* 0x0000341a01007387 */ /* 0x0003e20000100800 */
[----:B------:R-:W-:Y:S01]  /*db90*/  IMAD R19, R19, UR50, RZ ;  /* 0x0000003213137c24 */ /* 0x000fe2000f8e02ff */
[----:B------:R-:W-:Y:S01]  /*dba0*/  ULDC UR48, c[0x0][0x240] ;  /* 0x0000900000307ab9 */ /* 0x000fe20000000800 */
[----:B------:R-:W-:Y:S01]  /*dbb0*/  IMAD R123, R123, UR51, RZ ;  /* 0x000000337b7b7c24 */ /* 0x000fe2000f8e02ff */
[----:B------:R-:W-:Y:S01]  /*dbc0*/  ULDC UR49, c[0x0][0x240] ;  /* 0x0000900000317ab9 */ /* 0x000fe20000000800 */
[----:B------:R-:W-:Y:S01]  /*dbd0*/  IMAD R23, R23, UR46, RZ ;  /* 0x0000002e17177c24 */ /* 0x000fe2000f8e02ff */
[----:B-1----:R-:W4:Y:S01]  /*dbe0*/  LDL.LU R26, [R1+0x40f0] ;  /* 0x0040f000011a7983 */ /* 0x002f220000300800 */
[----:B------:R-:W-:Y:S01]  /*dbf0*/  IMAD R248, R248, UR52, RZ ;  /* 0x00000034f8f87c24 */ /* 0x000fe2000f8e02ff */
[----:B------:R-:W-:Y:S01]  /*dc00*/  ULDC UR46, c[0x0][0x240] ;  /* 0x00009000002e7ab9 */ /* 0x000fe20000000800 */
[----:B------:R-:W-:Y:S01]  /*dc10*/  IMAD R86, R86, UR14, RZ ;  /* 0x0000000e56567c24 */ /* 0x000fe2000f8e02ff */
[----:B------:R1:W-:Y:S01]  /*dc20*/  STL [R1+0x30], R25 ;  /* 0x0000301901007387 */ /* 0x0003e20000100800 */
[----:B------:R-:W-:Y:S01]  /*dc30*/  IMAD R14, R14, UR53, RZ ;  /* 0x000000350e0e7c24 */ /* 0x000fe2000f8e02ff */
[----:B------:R-:W-:Y:S01]  /*dc40*/  ULDC UR14, c[0x0][0x240] ;  /* 0x00009000000e7ab9 */ /* 0x000fe20000000800 */
[----:B------:R-:W-:Y:S01]  /*dc50*/  IMAD R94, R94, UR22, RZ ;  /* 0x000000165e5e7c24 */ /* 0x000fe2000f8e02ff */
[----:B------:R-:W-:Y:S01]  /*dc60*/  ULDC UR22, c[0x0][0x240] ;  /* 0x0000900000167ab9 */ /* 0x000fe20000000800 */
[----:B------:R-:W-:Y:S01]  /*dc70*/  IMAD R20, R20, UR54, RZ ;  /* 0x0000003614147c24 */ /* 0x000fe2000f8e02ff */
[----:B------:R-:W-:Y:S01]  /*dc80*/  ULDC UR54, c[0x0][0x240] ;  /* 0x0000900000367ab9 */ /* 0x000fe20000000800 */
[----:B------:R-:W-:Y:S01]  /*dc90*/  IMAD R102, R102, UR30, RZ ;  /* 0x0000001e66667c24 */ /* 0x000fe2000f8e02ff */
[----:B------:R-:W-:Y:S01]  /*dca0*/  ULDC UR30, c[0x0][0x240] ;  /* 0x00009000001e7ab9 */ /* 0x000fe20000000800 */
[----:B------:R-:W-:Y:S01]  /*dcb0*/  IMAD R251, R251, UR56, RZ ;  /* 0x00000038fbfb7c24 */ /* 0x000fe2000f8e02ff */
[----:B-1----:R-:W2:Y:S01]  /*dcc0*/  LDL.LU R25, [R1+0x40ec] ;  /* 0x0040ec0001197983 */ /* 0x002ea20000300800 */
        /* <DEDUP_REMOVED lines=28> */
[----:B------:R-:W-:Y:S01]  /*de90*/  ULDC UR20, c[0x0][0x240] ;  /* 0x0000900000147ab9 */ /* 0x000fe20000000800 */
[----:B------:R-:W-:Y:S01]  /*dea0*/  IMAD R90, R90, UR18, RZ ;  /* 0x000000125a5a7c24 */ /* 0x000fe2000f8e02ff */
[----:B------:R-:W-:Y:S01]  /*deb0*/  ULDC UR56, c[0x0][0x240] ;  /* 0x0000900000387ab9 */ /* 0x000fe20000000800 */
[----:B------:R1:W-:Y:S01]  /*dec0*/  STL [R1+0x1c], R19 ;  /* 0x00001c1301007387 */ /* 0x0003e20000100800 */
[----:B------:R-:W-:Y:S01]  /*ded0*/  IMAD R91, R91, UR19, RZ ;  /* 0x000000135b5b7c24 */ /* 0x000fe2000f8e02ff */
        /* <DEDUP_REMOVED lines=8> */
[----:B-1----:R-:W2:Y:S01]  /*df60*/  LDL.LU R19, [R1+0x40e0] ;  /* 0x0040e00001137983 */ /* 0x002ea20000300800 */
[----:B------:R-:W-:Y:S01]  /*df70*/  ULDC UR32, c[0x0][0x240] ;  /* 0x0000900000207ab9 */ /* 0x000fe20000000800 */
[----:B------:R-:W-:Y:S01]  /*df80*/  ULDC UR33, c[0x0][0x240] ;  /* 0x0000900000217ab9 */ /* 0x000fe20000000800 */
[----:B------:R-:W-:Y:S01]  /*df90*/  ULDC UR34, c[0x0][0x240] ;  /* 0x0000900000227ab9 */ /* 0x000fe20000000800 */
[----:B------:R1:W-:Y:S01]  /*dfa0*/  STL [R1+0x18], R123 ;  /* 0x0000187b01007387 */ /* 0x0003e20000100800 */
[----:B------:R-:W-:Y:S01]  /*dfb0*/  ULDC UR35, c[0x0][0x240] ;  /* 0x0000900000237ab9 */ /* 0x000fe20000000800 */
[----:B------:R-:W-:Y:S01]  /*dfc0*/  ULDC UR36, c[0x0][0x240] ;  /* 0x0000900000247ab9 */ /* 0x000fe20000000800 */
[----:B------:R-:W-:Y:S01]  /*dfd0*/  ULDC UR37, c[0x0][0x240] ;  /* 0x0000900000257ab9 */ /* 0x000fe20000000800 */
[----:B------:R-:W-:Y:S01]  /*dfe0*/  ULDC UR40, c[0x0][0x240] ;  /* 0x0000900000287ab9 */ /* 0x000fe20000000800 */
[----:B------:R-:W-:Y:S01]  /*dff0*/  ULDC UR12, c[0x0][0x240] ;  /* 0x00009000000c7ab9 */ /* 0x000fe20000000800 */
[----:B---3--:R-:W-:Y:S01]  /*e000*/  IMAD R27, R27, UR11, RZ ;  /* 0x0000000b1b1b7c24 */ /* 0x008fe2000f8e02ff */
[----:B-1----:R-:W3:Y:S01]  /*e010*/  LDL.LU R123, [R1+0x40dc] ;  /* 0x0040dc00017b7983 */ /* 0x002ee20000300800 */
[----:B----4-:R-:W-:-:S03]  /*e020*/  IMAD R26, R26, UR10, RZ ;  /* 0x0000000a1a1a7c24 */ /* 0x010fc6000f8e02ff */
[----:B------:R1:W-:Y:S01]  /*e030*/  STL [R1+0x14], R248 ;  /* 0x000014f801007387 */ /* 0x0003e20000100800 */
[----:B--2---:R-:W-:-:S03]  /*e040*/  IMAD R25, R25, UR9, RZ ;  /* 0x0000000919197c24 */ /* 0x004fc6000f8e02ff */
[----:B-1----:R-:W2:Y:S01]  /*e050*/  LDL.LU R248, [R1+0x40d8] ;  /* 0x0040d80001f87983 */ /* 0x002ea20000300800 */
[----:B------:R-:W-:-:S03]  /*e060*/  IMAD R24, R24, UR7, RZ ;  /* 0x0000000718187c24 */ /* 0x000fc6000f8e02ff */
        /* <DEDUP_REMOVED lines=28> */
[----:B------:R1:W-:Y:S01]  /*e230*/  STL.64 [R1+0x40b0], R24 ;  /* 0x0040b01801007387 */ /* 0x0003e20000100a00 */
[----:B------:R-:W-:Y:S01]  /*e240*/  ULDC UR5, c[0x0][0x240] ;  /* 0x0000900000057ab9 */ /* 0x000fe20000000800 */
[----:B------:R-:W-:Y:S01]  /*e250*/  IMAD R118, R118, UR46, RZ ;  /* 0x0000002e76767c24 */ /* 0x000fe2000f8e02ff */
[----:B------:R-:W-:Y:S01]  /*e260*/  ULDC UR46, c[0x0][0x240] ;  /* 0x00009000002e7ab9 */ /* 0x000fe20000000800 */
[----:B------:R1:W-:Y:S01]  /*e270*/  STL.64 [R1+0x40b8], R26 ;  /* 0x0040b81a01007387 */ /* 0x0003e20000100a00 */
[----:B------:R-:W-:Y:S01]  /*e280*/  IMAD R128, R128, UR54, RZ ;  /* 0x0000003680807c24 */ /* 0x000fe2000f8e02ff */
[----:B------:R-:W-:Y:S01]  /*e290*/  ULDC UR54, c[0x0][0x240] ;  /* 0x0000900000367ab9 */ /* 0x000fe20000000800 */
[----:B------:R-:W-:Y:S01]  /*e2a0*/  IMAD R200, R200, UR14, RZ ;  /* 0x0000000ec8c87c24 */ /* 0x000fe2000f8e02ff */
[----:B------:R1:W-:Y:S01]  /*e2b0*/  STL.64 [R1+0x40c0], R28 ;  /* 0x0040c01c01007387 */ /* 0x0003e20000100a00 */
[----:B------:R-:W-:Y:S01]  /*e2c0*/  IMAD R208, R208, UR22, RZ ;  /* 0x00000016d0d07c24 */ /* 0x000fe2000f8e02ff */
[----:B------:R-:W-:Y:S01]  /*e2d0*/  ULDC UR23, c[0x0][0x240] ;  /* 0x0000900000177ab9 */ /* 0x000fe20000000800 */
[----:B------:R-:W-:Y:S01]  /*e2e0*/  IMAD R216, R216, UR30, RZ ;  /* 0x0000001ed8d87c24 */ /* 0x000fe2000f8e02ff */
[----:B------:R-:W-:Y:S01]  /*e2f0*/  STL.64 [R1+0x40c8], R32 ;  /* 0x0040c82001007387 */ /* 0x000fe20000100a00 */
[----:B------:R-:W-:Y:S01]  /*e300*/  IMAD R224, R224, UR38, RZ ;  /* 0x00000026e0e07c24 */ /* 0x000fe2000f8e02ff */
[----:B------:R-:W-:Y:S01]  /*e310*/  ULDC UR31, c[0x0][0x240] ;  /* 0x00009000001f7ab9 */ /* 0x000fe20000000800 */
[----:B------:R-:W-:Y:S01]  /*e320*/  IMAD R79, R79, UR6, RZ ;  /* 0x000000064f4f7c24 */ /* 0x000fe2000f8e02ff */
[----:B-1----:R-:W2:Y:S01]  /*e330*/  LDL.LU R25, [R1+0x70] ;  /* 0x0000700001197983 */ /* 0x002ea20000300800 */
[C---:B------:R-:W-:Y:S01]  /*e340*/  IMAD.WIDE R26, R21.reuse, 0x4, R8 ;  /* 0x00000004151a7825 */ /* 0x040fe200078e0208 */
[----:B------:R-:W-:Y:S01]  /*e350*/  ULDC UR6, c[0x0][0x240] ;  /* 0x0000900000067ab9 */ /* 0x000fe20000000800 */
[----:B------:R-:W-:Y:S01]  /*e360*/  ULDC UR58, c[0x0][0x240] ;  /* 0x00009000003a7ab9 */ /* 0x000fe20000000800 */
[----:B------:R-:W-:Y:S01]  /*e370*/  ULDC UR7, c[0x0][0x240] ;  /* 0x0000900000077ab9 */ /* 0x000fe20000000800 */
[----:B------:R-:W-:Y:S01]  /*e380*/  IMAD.WIDE R28, R21, 0x4, R6 ;  /* 0x00000004151c7825 */ /* 0x000fe200078e0206 */
[----:B------:R-:W-:Y:S01]  /*e390*/  ULDC UR9, c[0x0][0x240] ;  /* 0x0000900000097ab9 */ /* 0x000fe20000000800 */
[----:B------:R-:W-:Y:S01]  /*e3a0*/  ULDC UR10, c[0x0][0x240] ;  /* 0x00009000000a7ab9 */ /* 0x000fe20000000800 */
        /* <DEDUP_REMOVED lines=35> */
[----:B------:R-:W-:Y:S01]  /*e5e0*/  ULDC UR13, c[0x0][0x240] ;  /* 0x00009000000d7ab9 */ /* 0x000fe20000000800 */
[----:B------:R-:W-:Y:S01]  /*e5f0*/  ULDC UR16, c[0x0][0x240] ;  /* 0x0000900000107ab9 */ /* 0x000fe20000000800 */
[----:B------:R-:W-:Y:S01]  /*e600*/  ULDC UR17, c[0x0][0x240] ;  /* 0x0000900000117ab9 */ /* 0x000fe20000000800 */
[----:B------:R-:W-:Y:S01]  /*e610*/  ULDC UR18, c[0x0][0x240] ;  /* 0x0000900000127ab9 */ /* 0x000fe20000000800 */
[----:B------:R-:W-:Y:S01]  /*e620*/  ULDC UR19, c[0x0][0x240] ;  /* 0x0000900000137ab9 */ /* 0x000fe20000000800 */
[----:B---3--:R-:W-:Y:S01]  /*e630*/  IMAD R123, R123, UR61, RZ ;  /* 0x0000003d7b7b7c24 */ /* 0x008fe2000f8e02ff */
[----:B------:R-:W-:Y:S01]  /*e640*/  ULDC UR61, c[0x0][0x240] ;  /* 0x00009000003d7ab9 */ /* 0x000fe20000000800 */
[----:B----4-:R-:W-:Y:S01]  /*e650*/  IMAD R14, R14, UR55, RZ ;  /* 0x000000370e0e7c24 */ /* 0x010fe2000f8e02ff */
        /* <DEDUP_REMOVED lines=18> */
[----:B------:R-:W-:-:S02]  /*e780*/  ULDC UR61, c[0x0][0x240] ;  /* 0x00009000003d7ab9 */ /* 0x000fc40000000800 */
[----:B------:R1:W-:Y:S04]  /*e790*/  STL [R1+0xc], R24 ;  /* 0x00000c1801007387 */ /* 0x0003e80000100800 */
[----:B------:R-:W-:Y:S04]  /*e7a0*/  STL.64 [R1+0x1a70], R28 ;  /* 0x001a701c01007387 */ /* 0x000fe80000100a00 */
[----:B------:R-:W-:Y:S01]  /*e7b0*/  STL [R1+0x4094], R10 ;  /* 0x0040940a01007387 */ /* 0x000fe20000100800 */
[----:B--2---:R-:W-:Y:S02]  /*e7c0*/  IMAD R242, R25, UR61, RZ ;  /* 0x0000003d19f27c24 */ /* 0x004fe4000f8e02ff */
[----:B-1----:R-:W-:Y:S01]  /*e7d0*/  IMAD.WIDE R24, R21, 0x4, R10 ;  /* 0x0000000415187825 */ /* 0x002fe200078e020a */
[----:B------:R-:W-:Y:S04]  /*e7e0*/  STL.64 [R1+0x1a68], R26 ;  /* 0x001a681a01007387 */ /* 0x000fe80000100a00 */
[----:B------:R1:W-:Y:S04]  /*e7f0*/  STL [R1+0x4090], R11 ;  /* 0x0040900b01007387 */ /* 0x0003e80000100800 */
[----:B------:R2:W-:Y:S04]  /*e800*/  STL.64 [R1+0x1a60], R24 ;  /* 0x001a601801007387 */ /* 0x0005e80000100a00 */
[----:B------:R3:W-:Y:S01]  /*e810*/  STL.64 [R1+0x4070], R2 ;  /* 0x0040700201007387 */ /* 0x0007e20000100a00 */
[----:B-1----:R-:W-:-:S04]  /*e820*/  IMAD.WIDE R10, R22, 0x4, R6 ;  /* 0x00000004160a7825 */ /* 0x002fc800078e0206 */
[----:B--2---:R-:W-:-:S04]  /*e830*/  IMAD.WIDE R24, R21, 0x4, R2 ;  /* 0x0000000415187825 */ /* 0x004fc800078e0202 */
[--C-:B---3--:R-:W-:Y:S01]  /*e840*/  IMAD.WIDE R2, R23, 0x4, R6.reuse ;  /* 0x0000000417027825 */ /* 0x108fe200078e0206 */
[----:B------:R1:W-:Y:S04]  /*e850*/  STL.64 [R1+0x1a58], R24 ;  /* 0x001a581801007387 */ /* 0x0003e80000100a00 */
[----:B------:R2:W-:Y:S04]  /*e860*/  STL.64 [R1+0x1a18], R10 ;  /* 0x001a180a01007387 */ /* 0x0005e80000100a00 */
[----:B------:R3:W-:Y:S01]  /*e870*/  STL.64 [R1+0x1b00], R2 ;  /* 0x001b000201007387 */ /* 0x0007e20000100a00 */
[----:B-1----:R-:W-:-:S04]  /*e880*/  IMAD.WIDE R24, R20, 0x4, R6 ;  /* 0x0000000414187825 */ /* 0x002fc800078e0206 */
[--C-:B--2---:R-:W-:Y:S01]  /*e890*/  IMAD.WIDE R10, R19, 0x4, R6.reuse ;  /* 0x00000004130a7825 */ /* 0x104fe200078e0206 */
[----:B------:R1:W-:Y:S03]  /*e8a0*/  STL.64 [R1+0x1bd0], R24 ;  /* 0x001bd01801007387 */ /* 0x0003e60000100a00 */
[--C-:B---3--:R-:W-:Y:S01]  /*e8b0*/  IMAD.WIDE R2, R18, 0x4, R6.reuse ;  /* 0x0000000412027825 */ /* 0x108fe200078e0206 */
        /* <DEDUP_REMOVED lines=50> */
[----:B-1----:R-:W-:-:S05]  /*ebe0*/  IMAD.WIDE R24, R232, 0x4, R6 ;  /* 0x00000004e8187825 */ /* 0x002fca00078e0206 */
[----:B------:R1:W-:Y:S04]  /*ebf0*/  STL.64 [R1+0x1b88], R24 ;  /* 0x001b881801007387 */ /* 0x0003e80000100a00 */
[----:B------:R-:W4:Y:S01]  /*ec00*/  LDL.LU R21, [R1+0xc] ;  /* 0x00000c0001157983 */ /* 0x000f220000300800 */
[----:B--2---:R-:W-:-:S04]  /*ec10*/  IMAD.WIDE R10, R241, 0x4, R6 ;  /* 0x00000004f10a7825 */ /* 0x004fc800078e0206 */
[--C-:B---3--:R-:W-:Y:S01]  /*ec20*/  IMAD.WIDE R2, R17, 0x4, R6.reuse ;  /* 0x0000000411027825 */ /* 0x108fe200078e0206 */
[----:B------:R2:W-:Y:S03]  /*ec30*/  STL.64 [R1+0x1b80], R10 ;  /* 0x001b800a01007387 */ /* 0x0005e60000100a00 */
[--C-:B-1----:R-:W-:Y:S01]  /*ec40*/  IMAD.WIDE R24, R16, 0x4, R6.reuse ;  /* 0x0000000410187825 */ /* 0x102fe200078e0206 */
[----:B------:R1:W-:Y:S04]  /*ec50*/  STL.64 [R1+0x1a50], R2 ;  /* 0x001a500201007387 */ /* 0x0003e80000100a00 */
[----:B------:R3:W-:Y:S01]  /*ec60*/  STL.64 [R1+0x1a10], R24 ;  /* 0x001a101801007387 */ /* 0x0007e20000100a00 */
[----:B--2---:R-:W-:-:S04]  /*ec70*/  IMAD.WIDE R10, R15, 0x4, R6 ;  /* 0x000000040f0a7825 */ /* 0x004fc800078e0206 */
[--C-:B-1----:R-:W-:Y:S01]  /*ec80*/  IMAD.WIDE R2, R14, 0x4, R6.reuse ;  /* 0x000000040e027825 */ /* 0x102fe200078e0206 */
        /* <DEDUP_REMOVED lines=20> */
[----:B------:R2:W-:Y:S03]  /*edd0*/  STL.64 [R1+0x1e78], R2 ;  /* 0x001e780201007387 */ /* 0x0005e60000100a00 */
[--C-:B-1----:R-:W-:Y:S01]  /*ede0*/  IMAD.WIDE R10, R103, 0x4, R6.reuse ;  /* 0x00000004670a7825 */ /* 0x102fe200078e0206 */
[----:B--2---:R-:W2:Y:S04]  /*edf0*/  LDL R2, [R1+0x24] ;  /* 0x0000240001027983 */ /* 0x004ea80000100800 */
[----:B------:R-:W-:Y:S04]  /*ee00*/  STL.64 [R1+0x1de8], R24 ;  /* 0x001de81801007387 */ /* 0x000fe80000100a00 */
[----:B------:R-:W3:Y:S04]  /*ee10*/  LDL R3, [R1+0x20] ;  /* 0x0000200001037983 */ /* 0x000ee80000100800 */
[----:B------:R1:W-:Y:S04]  /*ee20*/  STL.64 [R1+0x1d88], R10 ;  /* 0x001d880a01007387 */ /* 0x0003e80000100a00 */
[----:B------:R-:W2:Y:S04]  /*ee30*/  LDL R29, [R1+0x3c] ;  /* 0x00003c00011d7983 */ /* 0x000ea80000100800 */
[----:B------:R-:W3:Y:S01]  /*ee40*/  LDL R26, [R1+0x38] ;  /* 0x00003800011a7983 */ /* 0x000ee20000100800 */
[----:B-1----:R-:W-:-:S05]  /*ee50*/  IMAD.WIDE R10, R111, 0x4, R6 ;  /* 0x000000046f0a7825 */ /* 0x002fca00078e0206 */
[----:B------:R1:W-:Y:S04]  /*ee60*/  STL.64 [R1+0x1d28], R10 ;  /* 0x001d280a01007387 */ /* 0x0003e80000100a00 */
[----:B------:R-:W3:Y:S04]  /*ee70*/  LDL R27, [R1+0x34] ;  /* 0x00003400011b7983 */ /* 0x000ee80000100800 */
[----:B------:R-:W3:Y:S01]  /*ee80*/  LDL R24, [R1+0x30] ;  /* 0x0000300001187983 */ /* 0x000ee20000100800 */
[----:B------:R-:W-:-:S04]  /*ee90*/  IMAD.WIDE R32, R129, 0x4, R6 ;  /* 0x0000000481207825 */ /* 0x000fc800078e0206 */
[----:B-1----:R-:W-:-:S05]  /*eea0*/  IMAD.WIDE R10, R119, 0x4, R6 ;  /* 0x00000004770a7825 */ /* 0x002fca00078e0206 */
[----:B------:R1:W-:Y:S04]  /*eeb0*/  STL.64 [R1+0x1cc8], R10 ;  /* 0x001cc80a01007387 */ /* 0x0003e80000100a00 */
[----:B-1----:R-:W3:Y:S04]  /*eec0*/  LDL R10, [R1+0x18] ;  /* 0x00001800010a7983 */ /* 0x002ee80000100800 */
[----:B------:R-:W3:Y:S04]  /*eed0*/  LDL R11, [R1+0x14] ;  /* 0x00001400010b7983 */ /* 0x000ee80000100800 */
[----:B------:R1:W-:Y:S04]  /*eee0*/  STL.64 [R1+0x1cb8], R32 ;  /* 0x001cb82001007387 */ /* 0x0003e80000100a00 */
[----:B------:R-:W3:Y:S01]  /*eef0*/  LDL R25, [R1+0x1c] ;  /* 0x00001c0001197983 */ /* 0x000ee20000100800 */
[----:B-1----:R-:W-:-:S05]  /*ef00*/  IMAD.WIDE R32, R137, 0x4, R6 ;  /* 0x0000000489207825 */ /* 0x002fca00078e0206 */
[----:B------:R1:W-:Y:S02]  /*ef10*/  STL.64 [R1+0x1ca8], R32 ;  /* 0x001ca82001007387 */ /* 0x0003e40000100a00 */
[----:B-1----:R-:W-:-:S05]  /*ef20*/  IMAD.WIDE R32, R145, 0x4, R6 ;  /* 0x0000000491207825 */ /* 0x002fca00078e0206 */
[----:B------:R1:W-:Y:S02]  /*ef30*/  STL.64 [R1+0x1c78], R32 ;  /* 0x001c782001007387 */ /* 0x0003e40000100a00 */
[----:B-1----:R-:W-:-:S05]  /*ef40*/  IMAD.WIDE R32, R153, 0x4, R6 ;  /* 0x0000000499207825 */ /* 0x002fca00078e0206 */
[----:B------:R1:W-:Y:S01]  /*ef50*/  STL.64 [R1+0x1c48], R32 ;  /* 0x001c482001007387 */ /* 0x0003e20000100a00 */
[----:B------:R-:W-:Y:S01]  /*ef60*/  IMAD R177, R177, UR47, RZ ;  /* 0x0000002fb1b17c24 */ /* 0x000fe2000f8e02ff */
[----:B------:R-:W-:Y:S01]  /*ef70*/  ULDC UR47, c[0x0][0x240] ;  /* 0x00009000002f7ab9 */ /* 0x000fe20000000800 */
[----:B-1----:R-:W-:-:S05]  /*ef80*/  IMAD.WIDE R32, R161, 0x4, R6 ;  /* 0x00000004a1207825 */ /* 0x002fca00078e0206 */
[----:B------:R1:W-:Y:S02]  /*ef90*/  STL.64 [R1+0x1fb8], R32 ;  /* 0x001fb82001007387 */ /* 0x0003e40000100a00 */
[----:B-1----:R-:W-:-:S05]  /*efa0*/  IMAD.WIDE R32, R169, 0x4, R6 ;  /* 0x00000004a9207825 */ /* 0x002fca00078e0206 */
[----:B------:R1:W-:Y:S01]  /*efb0*/  STL.64 [R1+0x1fd0], R32 ;  /* 0x001fd02001007387 */ /* 0x0003e20000100a00 */
[----:B------:R-:W-:Y:S02]  /*efc0*/  IMAD R193, R193, UR6, RZ ;  /* 0x00000006c1c17c24 */ /* 0x000fe4000f8e02ff */
        /* <DEDUP_REMOVED lines=16> */
[----:B------:R1:W-:Y:S02]  /*f0d0*/  STL.64 [R1+0x1b50], R32 ;  /* 0x001b502001007387 */ /* 0x0003e40000100a00 */
[----:B-1----:R-:W-:-:S05]  /*f0e0*/  IMAD.WIDE R32, R225, 0x4, R6 ;  /* 0x00000004e1207825 */ /* 0x002fca00078e0206 */
[----:B------:R1:W-:Y:S02]  /*f0f0*/  STL.64 [R1+0x1b38], R32 ;  /* 0x001b382001007387 */ /* 0x0003e40000100a00 */
[----:B-1----:R-:W-:-:S05]  /*f100*/  IMAD.WIDE R32, R233, 0x4, R6 ;  /* 0x00000004e9207825 */ /* 0x002fca00078e0206 */
[----:B------:R4:W-:Y:S02]  /*f110*/  STL.64 [R1+0x1b20], R32 ;  /* 0x001b202001007387 */ /* 0x0009e40000100a00 */
[----:B----4-:R-:W-:-:S05]  /*f120*/  IMAD.WIDE R32, R21, 0x4, R6 ;  /* 0x0000000415207825 */ /* 0x010fca00078e0206 */
[----:B------:R1:W-:Y:S02]  /*f130*/  STL.64 [R1+0x1b08], R32 ;  /* 0x001b082001007387 */ /* 0x0003e40000100a00 */
[----:B-1----:R-:W-:-:S05]  /*f140*/  IMAD.WIDE R32, R5, 0x4, R6 ;  /* 0x0000000405207825 */ /* 0x002fca00078e0206 */
        /* <DEDUP_REMOVED lines=10> */
[----:B------:R1:W-:Y:S01]  /*f1f0*/  STL.64 [R1+0x1a20], R32 ;  /* 0x001a202001007387 */ /* 0x0003e20000100a00 */
[----:B--2---:R-:W-:-:S04]  /*f200*/  IMAD.WIDE R28, R29, 0x4, R6 ;  /* 0x000000041d1c7825 */ /* 0x004fc800078e0206 */
[----:B-1----:R-:W-:-:S05]  /*f210*/  IMAD.WIDE R32, R31, 0x4, R6 ;  /* 0x000000041f207825 */ /* 0x002fca00078e0206 */
[----:B------:R1:W-:Y:S02]  /*f220*/  STL.64 [R1+0x1a08], R32 ;  /* 0x001a082001007387 */ /* 0x0003e40000100a00 */
[----:B-1----:R-:W-:-:S05]  /*f230*/  IMAD.WIDE R32, R238, 0x4, R6 ;  /* 0x00000004ee207825 */ /* 0x002fca00078e0206 */
[----:B------:R1:W-:Y:S04]  /*f240*/  STL.64 [R1+0x1a00], R32 ;  /* 0x001a002001007387 */ /* 0x0003e80000100a00 */
[----:B-1----:R-:W2:Y:S04]  /*f250*/  LDL.LU.64 R32, [R1+0x40c8] ;  /* 0x0040c80001207983 */ /* 0x002ea80000300a00 */
[----:B------:R3:W-:Y:S02]  /*f260*/  STL.64 [R1+0x19f8], R28 ;  /* 0x0019f81c01007387 */ /* 0x0007e40000100a00 */
[----:B---3--:R-:W-:-:S04]  /*f270*/  IMAD.WIDE R28, R26, 0x4, R6 ;  /* 0x000000041a1c7825 */ /* 0x008fc800078e0206 */
[--C-:B------:R-:W-:Y:S01]  /*f280*/  IMAD.WIDE R26, R27, 0x4, R6.reuse ;  /* 0x000000041b1a7825 */ /* 0x100fe200078e0206 */
[----:B------:R1:W-:Y:S04]  /*f290*/  STL.64 [R1+0x19f0], R28 ;  /* 0x0019f01c01007387 */ /* 0x0003e80000100a00 */
[----:B-1----:R-:W3:Y:S04]  /*f2a0*/  LDL.LU.64 R28, [R1+0x40c0] ;  /* 0x0040c000011c7983 */ /* 0x002ee80000300a00 */
[----:B------:R1:W-:Y:S02]  /*f2b0*/  STL.64 [R1+0x1ad8], R26 ;  /* 0x001ad81a01007387 */ /* 0x0003e40000100a00 */
[----:B-1----:R-:W-:-:S05]  /*f2c0*/  IMAD.WIDE R26, R24, 0x4, R6 ;  /* 0x00000004181a7825 */ /* 0x002fca00078e0206 */
[----:B------:R1:W-:Y:S02]  /*f2d0*/  STL.64 [R1+0x1ae8], R26 ;  /* 0x001ae81a01007387 */ /* 0x0003e40000100a00 */
[----:B-1----:R-:W-:-:S05]  /*f2e0*/  IMAD.WIDE R26, R2, 0x4, R6 ;  /* 0x00000004021a7825 */ /* 0x002fca00078e0206 */
[----:B------:R1:W-:Y:S02]  /*f2f0*/  STL.64 [R1+0x1b30], R26 ;  /* 0x001b301a01007387 */ /* 0x0003e40000100a00 */
[----:B-1----:R-:W-:-:S05]  /*f300*/  IMAD.WIDE R26, R3, 0x4, R6 ;  /* 0x00000004031a7825 */ /* 0x002fca00078e0206 */
[----:B------:R1:W-:Y:S01]  /*f310*/  STL.64 [R1+0x1b40], R26 ;  /* 0x001b401a01007387 */ /* 0x0003e20000100a00 */
[----:B------:R-:W-:-:S03]  /*f320*/  IMAD.WIDE R24, R25, 0x4, R6 ;  /* 0x0000000419187825 */ /* 0x000fc600078e0206 */
[----:B-1----:R-:W4:Y:S04]  /*f330*/  LDL.LU.64 R26, [R1+0x40b8] ;  /* 0x0040b800011a7983 */ /* 0x002f280000300a00 */
[----:B------:R1:W-:Y:S04]  /*f340*/  STL.64 [R1+0x40a0], R2 ;  /* 0x0040a00201007387 */ /* 0x0003e80000100a00 */
[----:B-1----:R-:W2:Y:S04]  /*f350*/  LDL R2, [R1+0x10] ;  /* 0x0000100001027983 */ /* 0x002ea80000100800 */
[----:B------:R-:W3:Y:S04]  /*f360*/  LDL R3, [R1+0x8] ;  /* 0x0000080001037983 */ /* 0x000ee80000100800 */
[----:B------:R1:W-:Y:S02]  /*f370*/  STL.64 [R1+0x1b58], R24 ;  /* 0x001b581801007387 */ /* 0x0003e40000100a00 */
[----:B-1----:R-:W-:-:S05]  /*f380*/  IMAD.WIDE R24, R10, 0x4, R6 ;  /* 0x000000040a187825 */ /* 0x002fca00078e0206 */
[----:B------:R1:W-:Y:S02]  /*f390*/  STL.64 [R1+0x1b70], R24 ;  /* 0x001b701801007387 */ /* 0x0003e40000100a00 */
[----:B-1----:R-:W-:-:S05]  /*f3a0*/  IMAD.WIDE R24, R11, 0x4, R6 ;  /* 0x000000040b187825 */ /* 0x002fca00078e0206 */
[----:B------:R1:W-:Y:S04]  /*f3b0*/  STL.64 [R1+0x1ba0], R24 ;  /* 0x001ba01801007387 */ /* 0x0003e80000100a00 */
[----:B-1----:R-:W4:Y:S04]  /*f3c0*/  LDL.LU.64 R24, [R1+0x40b0] ;  /* 0x0040b00001187983 */ /* 0x002f280000300a00 */
[----:B------:R2:W-:Y:S01]  /*f3d0*/  STL.64 [R1+0x4098], R10 ;  /* 0x0040980a01007387 */ /* 0x0005e20000100a00 */
        /* <DEDUP_REMOVED lines=68> */
[----:B--2---:R-:W-:-:S04]  /*f820*/  IMAD.WIDE R10, R2, 0x4, R6 ;  /* 0x00000004020a7825 */ /* 0x004fc800078e0206 */
[--C-:B---3--:R-:W-:Y:S01]  /*f830*/  IMAD.WIDE R2, R3, 0x4, R6.reuse ;  /* 0x0000000403027825 */ /* 0x108fe200078e0206 */
[----:B------:R1:W-:Y:S04]  /*f840*/  STL.64 [R1+0x1bb8], R10 ;  /* 0x001bb80a01007387 */ /* 0x0003e80000100a00 */
[----:B------:R2:W-:Y:S01]  /*f850*/  STL.64 [R1+0x1bf8], R2 ;  /* 0x001bf80201007387 */ /* 0x0005e20000100a00 */
[----:B-1----:R-:W-:-:S04]  /*f860*/  IMAD.WIDE R10, R252, 0x4, R6 ;  /* 0x00000004fc0a7825 */ /* 0x002fc800078e0206 */
[--C-:B--2---:R-:W-:Y:S01]  /*f870*/  IMAD.WIDE R2, R246, 0x4, R6.reuse ;  /* 0x00000004f6027825 */ /* 0x104fe200078e0206 */
[----:B------:R1:W-:Y:S04]  /*f880*/  STL.64 [R1+0x1c10], R10 ;  /* 0x001c100a01007387 */ /* 0x0003e80000100a00 */
[----:B------:R2:W-:Y:S01]  /*f890*/  STL.64 [R1+0x1c28], R2 ;  /* 0x001c280201007387 */ /* 0x0005e20000100a00 */
[----:B-1----:R-:W-:-:S04]  /*f8a0*/  IMAD.WIDE R10, R251, 0x4, R6 ;  /* 0x00000004fb0a7825 */ /* 0x002fc800078e0206 */
[--C-:B--2---:R-:W-:Y:S01]  /*f8b0*/  IMAD.WIDE R2, R248, 0x4, R6.reuse ;  /* 0x00000004f8027825 */ /* 0x104fe200078e0206 */
[----:B------:R1:W-:Y:S04]  /*f8c0*/  STL.64 [R1+0x1c58], R10 ;  /* 0x001c580a01007387 */ /* 0x0003e80000100a00 */
[----:B------:R4:W-:Y:S01]  /*f8d0*/  STL.64 [R1+0x1c70], R2 ;  /* 0x001c700201007387 */ /* 0x0009e20000100a00 */
[----:B-1----:R-:W-:-:S04]  /*f8e0*/  IMAD.WIDE R10, R123, 0x4, R6 ;  /* 0x000000047b0a7825 */ /* 0x002fc800078e0206 */
[--C-:B----4-:R-:W-:Y:S01]  /*f8f0*/  IMAD.WIDE R2, R24, 0x4, R6.reuse ;  /* 0x0000000418027825 */ /* 0x110fe200078e0206 */
[----:B------:R1:W-:Y:S04]  /*f900*/  STL.64 [R1+0x1c88], R10 ;  /* 0x001c880a01007387 */ /* 0x0003e80000100a00 */
[----:B------:R2:W-:Y:S04]  /*f910*/  STL.64 [R1+0x40a8], R24 ;  /* 0x0040a81801007387 */ /* 0x0005e80000100a00 */
[----:B------:R3:W-:Y:S01]  /*f920*/  STL.64 [R1+0x1cc0], R2 ;  /* 0x001cc00201007387 */ /* 0x0007e20000100a00 */
[----:B-1----:R-:W-:-:S04]  /*f930*/  IMAD.WIDE R10, R25, 0x4, R6 ;  /* 0x00000004190a7825 */ /* 0x002fc800078e0206 */
[--C-:B--2---:R-:W-:Y:S01]  /*f940*/  IMAD.WIDE R24, R27, 0x4, R6.reuse ;  /* 0x000000041b187825 */ /* 0x104fe200078e0206 */
[----:B------:R1:W-:Y:S03]  /*f950*/  STL.64 [R1+0x1cd0], R10 ;  /* 0x001cd00a01007387 */ /* 0x0003e60000100a00 */
[----:B---3--:R-:W-:-:S05]  /*f960*/  IMAD.WIDE R2, R26, 0x4, R6 ;  /* 0x000000041a027825 */ /* 0x008fca00078e0206 */
[----:B------:R2:W-:Y:S01]  /*f970*/  STL.64 [R1+0x1cf0], R2 ;  /* 0x001cf00201007387 */ /* 0x0005e20000100a00 */
[----:B-1----:R-:W-:-:S03]  /*f980*/  IMAD.WIDE R10, R28, 0x4, R6 ;  /* 0x000000041c0a7825 */ /* 0x002fc600078e0206 */
        /* <DEDUP_REMOVED lines=139> */
[----:B------:R-:W-:Y:S01]  /*10240*/  IMAD R127, R127, UR53, RZ ;  /* 0x000000357f7f7c24 */ /* 0x000fe2000f8e02ff */
[----:B------:R3:W-:Y:S01]  /*10250*/  STL.64 [R1+0x2570], R10 ;  /* 0x0025700a01007387 */ /* 0x0007e20000100a00 */
[----:B------:R-:W-:Y:S01]  /*10260*/  IMAD R130, R130, UR56, RZ ;  /* 0x0000003882827c24 */ /* 0x000fe2000f8e02ff */
[----:B------:R-:W-:Y:S01]  /*10270*/  ULDC UR53, c[0x0][0x240] ;  /* 0x0000900000357ab9 */ /* 0x000fe20000000800 */
[----:B------:R-:W-:Y:S01]  /*10280*/  IMAD R131, R131, UR57, RZ ;  /* 0x0000003983837c24 */ /* 0x000fe2000f8e02ff */
[----:B------:R-:W-:Y:S01]  /*10290*/  ULDC UR56, c[0x0][0x240] ;  /* 0x0000900000387ab9 */ /* 0x000fe20000000800 */
[----:B-1----:R-:W-:Y:S01]  /*102a0*/  IMAD.WIDE R2, R124, 0x4, R6 ;  /* 0x000000047c027825 */ /* 0x002fe200078e0206 */
[----:B------:R-:W-:-:S03]  /*102b0*/  ULDC UR57, c[0x0][0x240] ;  /* 0x0000900000397ab9 */ /* 0x000fc60000000800 */
        /* <DEDUP_REMOVED lines=15> */
[----:B------:R2:W-:Y:S04]  /*103b0*/  STL.64 [R1+0x2518], R24 ;  /* 0x0025181801007387 */ /* 0x0005e80000100a00 */
[----:B------:R3:W-:Y:S01]  /*103c0*/  STL.64 [R1+0x2510], R10 ;  /* 0x0025100a01007387 */ /* 0x0007e20000100a00 */
[----:B------:R-:W-:Y:S01]  /*103d0*/  IMAD R138, R138, UR7, RZ ;  /* 0x000000078a8a7c24 */ /* 0x000fe2000f8e02ff */
[----:B------:R-:W-:Y:S01]  /*103e0*/  ULDC UR7, c[0x0][0x240] ;  /* 0x0000900000077ab9 */ /* 0x000fe20000000800 */
        /* <DEDUP_REMOVED lines=166> */
[----:B------:R-:W4:Y:S01]  /*10e50*/  S2UR UR5, SR_CgaCtaId ;  /* 0x00000000000579c3 */ /* 0x000f220000008800 */
[----:B-1----:R-:W-:Y:S01]  /*10e60*/  IMAD.WIDE R2, R188, 0x4, R6 ;  /* 0x00000004bc027825 */ /* 0x002fe200078e0206 */
[----:B------:R-:W-:-:S03]  /*10e70*/  ULDC.64 UR6, c[0x0][0x210] ;  /* 0x0000840000067ab9 */ /* 0x000fc60000000a00 */
[--C-:B--2---:R-:W-:Y:S01]  /*10e80*/  IMAD.WIDE R24, R189, 0x4, R6.reuse ;  /* 0x00000004bd187825 */ /* 0x104fe200078e0206 */
[----:B------:R1:W-:Y:S03]  /*10e90*/  STL.64 [R1+0x27d8], R2 ;  /* 0x0027d80201007387 */ /* 0x0003e60000100a00 */
[--C-:B---3--:R-:W-:Y:S01]  /*10ea0*/  IMAD.WIDE R10, R190, 0x4, R6.reuse ;  /* 0x00000004be0a7825 */ /* 0x108fe200078e0206 */
[----:B------:R2:W-:Y:S03]  /*10eb0*/  STL.64 [R1+0x27d0], R24 ;  /* 0x0027d01801007387 */ /* 0x0005e60000100a00 */
[----:B------:R-:W-:Y:S01]  /*10ec0*/  IMAD R196, R196, UR10, RZ ;  /* 0x0000000ac4c47c24 */ /* 0x000fe2000f8e02ff */
[----:B------:R3:W-:Y:S01]  /*10ed0*/  STL.64 [R1+0x27b8], R10 ;  /* 0x0027b80a01007387 */ /* 0x0007e20000100a00 */
[----:B------:R-:W-:Y:S01]  /*10ee0*/  IMAD R197, R197, UR11, RZ ;  /* 0x0000000bc5c57c24 */ /* 0x000fe2000f8e02ff */
[----:B------:R-:W-:Y:S01]  /*10ef0*/  ULDC.64 UR14, c[0x0][0x208] ;  /* 0x00008200000e7ab9 */ /* 0x000fe20000000a00 */
[----:B------:R-:W-:Y:S01]  /*10f00*/  IMAD R198, R198, UR12, RZ ;  /* 0x0000000cc6c67c24 */ /* 0x000fe2000f8e02ff */
[----:B------:R-:W-:Y:S01]  /*10f10*/  ULDC UR10, c[0x0][0x23c] ;  /* 0x00008f00000a7ab9 */ /* 0x000fe20000000800 */
[----:B-1----:R-:W-:-:S04]  /*10f20*/  IMAD.WIDE R2, R191, 0x4, R6 ;  /* 0x00000004bf027825 */ /* 0x002fc800078e0206 */
[--C-:B--2---:R-:W-:Y:S01]  /*10f30*/  IMAD.WIDE R24, R194, 0x4, R6.reuse ;  /* 0x00000004c2187825 */ /* 0x104fe200078e0206 */
[----:B------:R1:W-:Y:S03]  /*10f40*/  STL.64 [R1+0x27b0], R2 ;  /* 0x0027b00201007387 */ /* 0x0003e60000100a00 */
[----:B---3--:R-:W-:Y:S01]  /*10f50*/  IMAD.WIDE R10, R195, 0x4, R6 ;  /* 0x00000004c30a7825 */ /* 0x008fe200078e0206 */
[----:B------:R2:W-:Y:S03]  /*10f60*/  STL.64 [R1+0x2218], R24 ;  /* 0x0022181801007387 */ /* 0x0005e60000100a00 */
[----:B------:R-:W-:Y:S01]  /*10f70*/  IMAD R199, R199, UR13, RZ ;  /* 0x0000000dc7c77c24 */ /* 0x000fe2000f8e02ff */
[----:B------:R3:W-:Y:S01]  /*10f80*/  STL.64 [R1+0x2798], R10 ;  /* 0x0027980a01007387 */ /* 0x0007e20000100a00 */
[----:B------:R-:W-:-:S02]  /*10f90*/  IMAD R202, R202, UR16, RZ ;  /* 0x00000010caca7c24 */ /* 0x000fc4000f8e02ff */
        /* <DEDUP_REMOVED lines=11> */
[--C-:B---3--:R-:W-:Y:S01]  /*11050*/  IMAD.WIDE R10, R203, 0x4, R6.reuse ;  /* 0x00000004cb0a7825 */ /* 0x108fe200078e0206 */
[----:B------:R2:W-:Y:S03]  /*11060*/  STL.64 [R1+0x21b8], R24 ;  /* 0x0021b81801007387 */ /* 0x0005e60000100a00 */
[----:B------:R-:W-:Y:S02]  /*11070*/  IMAD R205, R205, UR19, RZ ;  /* 0x00000013cdcd7c24 */ /* 0x000fe4000f8e02ff */
[----:B------:R-:W-:Y:S01]  /*11080*/  IMAD R206, R206, UR20, RZ ;  /* 0x00000014cece7c24 */ /* 0x000fe2000f8e02ff */
[----:B------:R3:W-:Y:S01]  /*11090*/  STL.64 [R1+0x2750], R10 ;  /* 0x0027500a01007387 */ /* 0x0007e20000100a00 */
[----:B-1----:R-:W-:-:S04]  /*110a0*/  IMAD.WIDE R2, R204, 0x4, R6 ;  /* 0x00000004cc027825 */ /* 0x002fc800078e0206 */
[--C-:B--2---:R-:W-:Y:S01]  /*110b0*/  IMAD.WIDE R24, R205, 0x4, R6.reuse ;  /* 0x00000004cd187825 */ /* 0x104fe200078e0206 */
[----:B------:R1:W-:Y:S03]  /*110c0*/  STL.64 [R1+0x2738], R2 ;  /* 0x0027380201007387 */ /* 0x0003e60000100a00 */
[----:B------:R-:W-:Y:S02]  /*110d0*/  IMAD R207, R207, UR21, RZ ;  /* 0x00000015cfcf7c24 */ /* 0x000fe4000f8e02ff */
[----:B---3--:R-:W-:Y:S01]  /*110e0*/  IMAD.WIDE R10, R206, 0x4, R6 ;  /* 0x00000004ce0a7825 */ /* 0x008fe200078e0206 */
[----:B------:R2:W-:Y:S03]  /*110f0*/  STL.64 [R1+0x2730], R24 ;  /* 0x0027301801007387 */ /* 0x0005e60000100a00 */
[----:B------:R-:W-:-:S02]  /*11100*/  IMAD R210, R210, UR24, RZ ;  /* 0x00000018d2d27c24 */ /* 0x000fc4000f8e02ff */
[----:B------:R-:W-:Y:S01]  /*11110*/  IMAD R211, R211, UR25, RZ ;  /* 0x00000019d3d37c24 */ /* 0x000fe2000f8e02ff */
[----:B------:R3:W-:Y:S01]  /*11120*/  STL.64 [R1+0x2718], R10 ;  /* 0x0027180a01007387 */ /* 0x0007e20000100a00 */
[----:B-1----:R-:W-:-:S04]  /*11130*/  IMAD.WIDE R2, R207, 0x4, R6 ;  /* 0x00000004cf027825 */ /* 0x002fc800078e0206 */
[----:B------:R-:W-:Y:S02]  /*11140*/  IMAD R212, R212, UR26, RZ ;  /* 0x0000001ad4d47c24 */ /* 0x000fe4000f8e02ff */
[--C-:B--2---:R-:W-:Y:S01]  /*11150*/  IMAD.WIDE R24, R210, 0x4, R6.reuse ;  /* 0x00000004d2187825 */ /* 0x104fe200078e0206 */
[----:B------:R1:W-:Y:S03]  /*11160*/  STL.64 [R1+0x2710], R2 ;  /* 0x0027100201007387 */ /* 0x0003e60000100a00 */
[----:B------:R-:W-:Y:S02]  /*11170*/  IMAD R213, R213, UR27, RZ ;  /* 0x0000001bd5d57c24 */ /* 0x000fe4000f8e02ff */
[--C-:B---3--:R-:W-:Y:S01]  /*11180*/  IMAD.WIDE R10, R211, 0x4, R6.reuse ;  /* 0x00000004d30a7825 */ /* 0x108fe200078e0206 */
[----:B------:R2:W-:Y:S03]  /*11190*/  STL.64 [R1+0x2158], R24 ;  /* 0x0021581801007387 */ /* 0x0005e60000100a00 */
[----:B------:R-:W-:Y:S01]  /*111a0*/  IMAD R214, R214, UR28, RZ ;  /* 0x0000001cd6d67c24 */ /* 0x000fe2000f8e02ff */
[----:B------:R3:W-:Y:S01]  /*111b0*/  STL.64 [R1+0x26f8], R10 ;  /* 0x0026f80a01007387 */ /* 0x0007e20000100a00 */
[----:B-1----:R-:W-:-:S04]  /*111c0*/  IMAD.WIDE R2, R212, 0x4, R6 ;  /* 0x00000004d4027825 */ /* 0x002fc800078e0206 */
[----:B------:R-:W-:Y:S02]  /*111d0*/  IMAD R215, R215, UR29, RZ ;  /* 0x0000001dd7d77c24 */ /* 0x000fe4000f8e02ff */
[--C-:B--2---:R-:W-:Y:S01]  /*111e0*/  IMAD.WIDE R24, R213, 0x4, R6.reuse ;  /* 0x00000004d5187825 */ /* 0x104fe200078e0206 */
[----:B------:R1:W-:Y:S03]  /*111f0*/  STL.64 [R1+0x26f0], R2 ;  /* 0x0026f00201007387 */ /* 0x0003e60000100a00 */
[----:B---3--:R-:W-:Y:S01]  /*11200*/  IMAD.WIDE R10, R214, 0x4, R6 ;  /* 0x00000004d60a7825 */ /* 0x008fe200078e0206 */
[----:B------:R2:W-:Y:S03]  /*11210*/  STL.64 [R1+0x26d8], R24 ;  /* 0x0026d81801007387 */ /* 0x0005e60000100a00 */
[----:B------:R-:W-:-:S02]  /*11220*/  IMAD R218, R218, UR32, RZ ;  /* 0x00000020dada7c24 */ /* 0x000fc4000f8e02ff */
        /* <DEDUP_REMOVED lines=68> */
[--C-:B---3--:R-:W-:Y:S01]  /*11670*/  IMAD.WIDE R10, R250, 0x4, R6.reuse ;  /* 0x00000004fa0a7825 */ /* 0x108fe200078e0206 */
[----:B------:R-:W-:Y:S04]  /*11680*/  STL.64 [R1+0x2598], R24 ;  /* 0x0025981801007387 */ /* 0x000fe80000100a00 */
[----:B------:R2:W-:Y:S01]  /*11690*/  STL.64 [R1+0x2590], R10 ;  /* 0x0025900a01007387 */ /* 0x0005e20000100a00 */
[----:B-1----:R-:W-:-:S04]  /*116a0*/  IMAD.WIDE R2, R242, 0x4, R6 ;  /* 0x00000004f2027825 */ /* 0x002fc800078e0206 */
[--C-:B------:R-:W-:Y:S01]  /*116b0*/  IMAD.WIDE R6, R22, 0x4, R8.reuse ;  /* 0x0000000416067825 */ /* 0x100fe200078e0208 */
[----:B------:R1:W-:Y:S03]  /*116c0*/  STL.64 [R1+0x2010], R2 ;  /* 0x0020100201007387 */ /* 0x0003e60000100a00 */
[--C-:B--2---:R-:W-:Y:S01]  /*116d0*/  IMAD.WIDE R10, R23, 0x4, R8.reuse ;  /* 0x00000004170a7825 */ /* 0x104fe200078e0208 */
        /* <DEDUP_REMOVED lines=88> */
[----:B---3--:R-:W2:Y:S04]  /*11c60*/  LDL R10, [R1+0x3c] ;  /* 0x00003c00010a7983 */ /* 0x008ea80000100800 */
[----:B------:R1:W-:Y:S04]  /*11c70*/  STL.64 [R1+0x1678], R2 ;  /* 0x0016780201007387 */ /* 0x0003e80000100a00 */
[----:B-1----:R-:W3:Y:S04]  /*11c80*/  LDL R2, [R1+0x38] ;  /* 0x0000380001027983 */ /* 0x002ee80000100800 */
[----:B------:R1:W-:Y:S04]  /*11c90*/  STL.64 [R1+0x1730], R6 ;  /* 0x0017300601007387 */ /* 0x0003e80000100a00 */
[----:B------:R-:W4:Y:S01]  /*11ca0*/  LDL R3, [R1+0x34] ;  /* 0x0000340001037983 */ /* 0x000f220000100800 */
[----:B------:R-:W-:-:S03]  /*11cb0*/  IMAD.WIDE R24, R111, 0x4, R8 ;  /* 0x000000046f187825 */ /* 0x000fc600078e0208 */
[----:B------:R-:W4:Y:S01]  /*11cc0*/  LDL R11, [R1+0x30] ;  /* 0x00003000010b7983 */ /* 0x000f220000100800 */
[----:B-1----:R-:W-:-:S03]  /*11cd0*/  IMAD.WIDE R6, R119, 0x4, R8 ;  /* 0x0000000477067825 */ /* 0x002fc600078e0208 */
[----:B------:R1:W-:Y:S04]  /*11ce0*/  STL.64 [R1+0x1740], R24 ;  /* 0x0017401801007387 */ /* 0x0003e80000100a00 */
[----:B------:R1:W-:Y:S02]  /*11cf0*/  STL.64 [R1+0x1748], R6 ;  /* 0x0017480601007387 */ /* 0x0003e40000100a00 */
[----:B-1----:R-:W-:-:S04]  /*11d00*/  IMAD.WIDE R24, R129, 0x4, R8 ;  /* 0x0000000481187825 */ /* 0x002fc800078e0208 */
[--C-:B------:R-:W-:Y:S01]  /*11d10*/  IMAD.WIDE R6, R137, 0x4, R8.reuse ;  /* 0x0000000489067825 */ /* 0x100fe200078e0208 */
[----:B------:R1:W-:Y:S04]  /*11d20*/  STL.64 [R1+0x1750], R24 ;  /* 0x0017501801007387 */ /* 0x0003e80000100a00 */
[----:B------:R1:W-:Y:S02]  /*11d30*/  STL.64 [R1+0x1760], R6 ;  /* 0x0017600601007387 */ /* 0x0003e40000100a00 */
[--C-:B-1----:R-:W-:Y:S02]  /*11d40*/  IMAD.WIDE R24, R145, 0x4, R8.reuse ;  /* 0x0000000491187825 */ /* 0x102fe400078e0208 */
[----:B------:R-:W4:Y:S04]  /*11d50*/  LDL.LU R6, [R1+0x10] ;  /* 0x0000100001067983 */ /* 0x000f280000300800 */
[----:B------:R-:W4:Y:S04]  /*11d60*/  LDL.LU R7, [R1+0x8] ;  /* 0x0000080001077983 */ /* 0x000f280000300800 */
        /* <DEDUP_REMOVED lines=41> */
[----:B--2---:R-:W-:-:S05]  /*12000*/  IMAD.WIDE R24, R10, 0x4, R8 ;  /* 0x000000040a187825 */ /* 0x004fca00078e0208 */
[----:B------:R3:W-:Y:S02]  /*12010*/  STL.64 [R1+0x1990], R24 ;  /* 0x0019901801007387 */ /* 0x0007e40000100a00 */
[----:B---3--:R-:W-:-:S04]  /*12020*/  IMAD.WIDE R24, R2, 0x4, R8 ;  /* 0x0000000402187825 */ /* 0x008fc800078e0208 */
[--C-:B----4-:R-:W-:Y:S01]  /*12030*/  IMAD.WIDE R2, R3, 0x4, R8.reuse ;  /* 0x0000000403027825 */ /* 0x110fe200078e0208 */
[----:B------:R1:W-:Y:S04]  /*12040*/  STL.64 [R1+0x1988], R24 ;  /* 0x0019881801007387 */ /* 0x0003e80000100a00 */
[----:B-1----:R-:W2:Y:S04]  /*12050*/  LDL.LU.64 R24, [R1+0x40a8] ;  /* 0x0040a80001187983 */ /* 0x002ea80000300a00 */
[----:B------:R1:W-:Y:S04]  /*12060*/  STL.64 [R1+0x1980], R2 ;  /* 0x0019800201007387 */ /* 0x0003e80000100a00 */
[----:B-1----:R-:W3:Y:S01]  /*12070*/  LDL.LU.64 R2, [R1+0x40a0] ;  /* 0x0040a00001027983 */ /* 0x002ee20000300a00 */
[----:B------:R-:W-:-:S05]  /*12080*/  IMAD.WIDE R10, R11, 0x4, R8 ;  /* 0x000000040b0a7825 */ /* 0x000fca00078e0208 */
[----:B------:R3:W-:Y:S02]  /*12090*/  STL.64 [R1+0x1978], R10 ;  /* 0x0019780a01007387 */ /* 0x0007e40000100a00 */
[----:B---3--:R-:W-:-:S05]  /*120a0*/  IMAD.WIDE R10, R2, 0x4, R8 ;  /* 0x00000004020a7825 */ /* 0x008fca00078e0208 */
[----:B------:R1:W-:Y:S02]  /*120b0*/  STL.64 [R1+0x1960], R10 ;  /* 0x0019600a01007387 */ /* 0x0003e40000100a00 */
[----:B-1----:R-:W-:-:S05]  /*120c0*/  IMAD.WIDE R10, R3, 0x4, R8 ;  /* 0x00000004030a7825 */ /* 0x002fca00078e0208 */
[----:B------:R1:W-:Y:S04]  /*120d0*/  STL.64 [R1+0x1958], R10 ;  /* 0x0019580a01007387 */ /* 0x0003e80000100a00 */
[----:B-1----:R-:W3:Y:S04]  /*120e0*/  LDL.LU.64 R10, [R1+0x4098] ;  /* 0x00409800010a7983 */ /* 0x002ee80000300a00 */
[----:B------:R1:W-:Y:S04]  /*120f0*/  STL [R1+0x4078], R3 ;  /* 0x0040780301007387 */ /* 0x0003e80000100800 */
[----:B-1----:R-:W4:Y:S04]  /*12100*/  LDL R3, [R1+0x1c] ;  /* 0x00001c0001037983 */ /* 0x002f280000100800 */
[----:B------:R4:W-:Y:S02]  /*12110*/  STL [R1+0x407c], R2 ;  /* 0x00407c0201007387 */ /* 0x0009e40000100800 */
[----:B----4-:R-:W-:-:S05]  /*12120*/  IMAD.WIDE R2, R3, 0x4, R8 ;  /* 0x0000000403027825 */ /* 0x010fca00078e0208 */
[----:B------:R3:W-:Y:S02]  /*12130*/  STL.64 [R1+0x1950], R2 ;  /* 0x0019500201007387 */ /* 0x0007e40000100a00 */
[--C-:B---3--:R-:W-:Y:S02]  /*12140*/  IMAD.WIDE R2, R10, 0x4, R8.reuse ;  /* 0x000000040a027825 */ /* 0x108fe400078e0208 */
[----:B------:R-:W3:Y:S04]  /*12150*/  LDL.LU R10, [R1+0x4094] ;  /* 0x00409400010a7983 */ /* 0x000ee80000300800 */
[----:B------:R1:W-:Y:S02]  /*12160*/  STL.64 [R1+0x1948], R2 ;  /* 0x0019480201007387 */ /* 0x0003e40000100a00 */
[----:B-1----:R-:W-:-:S02]  /*12170*/  IMAD.WIDE R2, R11, 0x4, R8 ;  /* 0x000000040b027825 */ /* 0x002fc400078e0208 */
[----:B------:R-:W3:Y:S04]  /*12180*/  LDL.LU R11, [R1+0x4090] ;  /* 0x00409000010b7983 */ /* 0x000ee80000300800 */
[----:B------:R1:W-:Y:S02]  /*12190*/  STL.64 [R1+0x1940], R2 ;  /* 0x0019400201007387 */ /* 0x0003e40000100a00 */
[----:B-1----:R-:W-:-:S05]  /*121a0*/  IMAD.WIDE R2, R6, 0x4, R8 ;  /* 0x0000000406027825 */ /* 0x002fca00078e0208 */
[----:B------:R1:W-:Y:S04]  /*121b0*/  STL.64 [R1+0x1938], R2 ;  /* 0x0019380201007387 */ /* 0x0003e80000100a00 */
[----:B------:R4:W-:Y:S01]  /*121c0*/  STL.64 [R1+0x4080], R6 ;  /* 0x0040800601007387 */ /* 0x0009e20000100a00 */
[----:B-1----:R-:W-:-:S04]  /*121d0*/  IMAD.WIDE R2, R7, 0x4, R8 ;  /* 0x0000000407027825 */ /* 0x002fc800078e0208 */
[--C-:B----4-:R-:W-:Y:S01]  /*121e0*/  IMAD.WIDE R6, R252, 0x4, R8.reuse ;  /* 0x00000004fc067825 */ /* 0x110fe200078e0208 */
        /* <DEDUP_REMOVED lines=9> */
[----:B------:R4:W-:Y:S04]  /*12280*/  STL.64 [R1+0x18f8], R6 ;  /* 0x0018f80601007387 */ /* 0x0009e80000100a00 */
[----:B--2---:R2:W-:Y:S01]  /*12290*/  STL.64 [R1+0x4088], R24 ;  /* 0x0040881801007387 */ /* 0x0045e20000100a00 */
[----:B-1----:R-:W-:-:S04]  /*122a0*/  IMAD.WIDE R2, R24, 0x4, R8 ;  /* 0x0000000418027825 */ /* 0x002fc800078e0208 */
[--C-:B----4-:R-:W-:Y:S01]  /*122b0*/  IMAD.WIDE R6, R25, 0x4, R8.reuse ;  /* 0x0000000419067825 */ /* 0x110fe200078e0208 */
[----:B------:R1:W-:Y:S04]  /*122c0*/  STL.64 [R1+0x18e0], R2 ;  /* 0x0018e00201007387 */ /* 0x0003e80000100a00 */
[----:B------:R4:W-:Y:S01]  /*122d0*/  STL.64 [R1+0x18d8], R6 ;  /* 0x0018d80601007387 */ /* 0x0009e20000100a00 */
[----:B--2---:R-:W-:-:S04]  /*122e0*/  IMAD.WIDE R24, R28, 0x4, R8 ;  /* 0x000000041c187825 */ /* 0x004fc800078e0208 */
        /* <DEDUP_REMOVED lines=8> */
[--C-:B----4-:R-:W-:Y:S01]  /*12370*/  IMAD.WIDE R24, R33, 0x4, R8.reuse ;  /* 0x0000000421187825 */ /* 0x110fe200078e0208 */
        /* <DEDUP_REMOVED lines=319> */
[----:B------:R-:W-:Y:S01]  /*13770*/  STL.64 [R1+0x2018], R24 ;  /* 0x0020181801007387 */ /* 0x000fe20000100a00 */
[----:B-1----:R-:W-:-:S04]  /*13780*/  IMAD.WIDE R2, R242, 0x4, R8 ;  /* 0x00000004f2027825 */ /* 0x002fc800078e0208 */
[--C-:B---3--:R-:W-:Y:S01]  /*13790*/  IMAD.WIDE R6, R22, 0x4, R10.reuse ;  /* 0x0000000416067825 */ /* 0x108fe200078e020a */
[----:B------:R1:W-:Y:S03]  /*137a0*/  STL.64 [R1+0xaf8], R2 ;  /* 0x000af80201007387 */ /* 0x0003e60000100a00 */
[--C-:B------:R-:W-:Y:S01]  /*137b0*/  IMAD.WIDE R8, R23, 0x4, R10.reuse ;  /* 0x0000000417087825 */ /* 0x100fe200078e020a */
        /* <DEDUP_REMOVED lines=96> */
[----:B-1----:R-:W4:Y:S04]  /*13dc0*/  LDL R2, [R1+0x34] ;  /* 0x0000340001027983 */ /* 0x002f280000100800 */
[----:B------:R-:W4:Y:S01]  /*13dd0*/  LDL R3, [R1+0x30] ;  /* 0x0000300001037983 */ /* 0x000f220000100800 */
[----:B------:R-:W-:-:S03]  /*13de0*/  IMAD.WIDE R24, R129, 0x4, R10 ;  /* 0x0000000481187825 */ /* 0x000fc600078e020a */
        /* <DEDUP_REMOVED lines=28> */
[----:B------:R1:W-:Y:S04]  /*13fb0*/  STL.64 [R1+0x11d0], R24 ;  /* 0x0011d01801007387 */ /* 0x0003e80000100a00 */
[----:B------:R1:W-:Y:S02]  /*13fc0*/  STL [R1+0x4068], R21 ;  /* 0x0040681501007387 */ /* 0x0003e40000100800 */
[--C-:B-1----:R-:W-:Y:S02]  /*13fd0*/  IMAD.WIDE R24, R21, 0x4, R10.reuse ;  /* 0x0000000415187825 */ /* 0x102fe400078e020a */
        /* <DEDUP_REMOVED lines=18> */
[----:B--2---:R-:W-:-:S04]  /*14100*/  IMAD.WIDE R24, R6, 0x4, R10 ;  /* 0x0000000406187825 */ /* 0x004fc800078e020a */
[--C-:B---3--:R-:W-:Y:S01]  /*14110*/  IMAD.WIDE R6, R7, 0x4, R10.reuse ;  /* 0x0000000407067825 */ /* 0x108fe200078e020a */
[----:B------:R1:W-:Y:S04]  /*14120*/  STL.64 [R1+0x13d8], R24 ;  /* 0x0013d81801007387 */ /* 0x0003e80000100a00 */
[----:B-1----:R-:W2:Y:S04]  /*14130*/  LDL.LU.64 R24, [R1+0x4088] ;  /* 0x0040880001187983 */ /* 0x002ea80000300a00 */
[----:B------:R4:W-:Y:S02]  /*14140*/  STL.64 [R1+0x13d0], R6 ;  /* 0x0013d00601007387 */ /* 0x0009e40000100a00 */
[----:B----4-:R-:W-:-:S04]  /*14150*/  IMAD.WIDE R6, R2, 0x4, R10 ;  /* 0x0000000402067825 */ /* 0x010fc800078e020a */
[--C-:B------:R-:W-:Y:S01]  /*14160*/  IMAD.WIDE R2, R3, 0x4, R10.reuse ;  /* 0x0000000403027825 */ /* 0x100fe200078e020a */
[----:B------:R1:W-:Y:S04]  /*14170*/  STL.64 [R1+0x13c8], R6 ;  /* 0x0013c80601007387 */ /* 0x0003e80000100a00 */
[----:B-1----:R-:W3:Y:S04]  /*14180*/  LDL.LU.64 R6, [R1+0x4080] ;  /* 0x0040800001067983 */ /* 0x002ee80000300a00 */
[----:B------:R1:W-:Y:S04]  /*14190*/  STL.64 [R1+0x13c0], R2 ;  /* 0x0013c00201007387 */ /* 0x0003e80000100a00 */
[----:B-1----:R-:W4:Y:S02]  /*141a0*/  LDL.LU R2, [R1+0x407c] ;  /* 0x00407c0001027983 */ /* 0x002f240000300800 */
[----:B----4-:R-:W-:-:S05]  /*141b0*/  IMAD.WIDE R2, R2, 0x4, R10 ;  /* 0x0000000402027825 */ /* 0x010fca00078e020a */
[----:B------:R1:W-:Y:S04]  /*141c0*/  STL.64 [R1+0x13a8], R2 ;  /* 0x0013a80201007387 */ /* 0x0003e80000100a00 */
[----:B-1----:R-:W4:Y:S02]  /*141d0*/  LDL.LU R3, [R1+0x4078] ;  /* 0x0040780001037983 */ /* 0x002f240000300800 */
        /* <DEDUP_REMOVED lines=8> */
[----:B---3--:R-:W-:-:S05]  /*14260*/  IMAD.WIDE R2, R6, 0x4, R10 ;  /* 0x0000000406027825 */ /* 0x008fca00078e020a */
        /* <DEDUP_REMOVED lines=347> */
[----:B-1----:R-:W2:Y:S01]  /*15820*/  LDL.LU.64 R2, [R1+0x4070] ;  /* 0x0040700001027983 */ /* 0x002ea20000300a00 */
[----:B------:R-:W-:-:S05]  /*15830*/  IMAD.WIDE R10, R242, 0x4, R10 ;  /* 0x00000004f20a7825 */ /* 0x000fca00078e020a */
[----:B------:R2:W-:Y:S02]  /*15840*/  STL.64 [R1+0xac8], R10 ;  /* 0x000ac80a01007387 */ /* 0x0005e40000100a00 */
[----:B--2---:R-:W-:-:S05]  /*15850*/  IMAD.WIDE R10, R22, 0x4, R2 ;  /* 0x00000004160a7825 */ /* 0x004fca00078e0202 */
[----:B------:R1:W-:Y:S02]  /*15860*/  STL.64 [R1+0xaa8], R10 ;  /* 0x000aa80a01007387 */ /* 0x0003e40000100a00 */
[----:B-1----:R-:W-:-:S04]  /*15870*/  IMAD.WIDE R10, R23, 0x4, R2 ;  /* 0x00000004170a7825 */ /* 0x002fc800078e0202 */
[--C-:B------:R-:W-:Y:S01]  /*15880*/  IMAD.WIDE R22, R20, 0x4, R2.reuse ;  /* 0x0000000414167825 */ /* 0x100fe200078e0202 */
[----:B------:R1:W-:Y:S04]  /*15890*/  STL.64 [R1+0x838], R10 ;  /* 0x0008380a01007387 */ /* 0x0003e80000100a00 */
[----:B------:R2:W-:Y:S01]  /*158a0*/  STL.64 [R1+0x7d0], R22 ;  /* 0x0007d01601007387 */ /* 0x0005e20000100a00 */
[----:B-1----:R-:W-:-:S04]  /*158b0*/  IMAD.WIDE R10, R19, 0x4, R2 ;  /* 0x00000004130a7825 */ /* 0x002fc800078e0202 */
[--C-:B--2---:R-:W-:Y:S01]  /*158c0*/  IMAD.WIDE R22, R18, 0x4, R2.reuse ;  /* 0x0000000412167825 */ /* 0x104fe200078e0202 */
[----:B------:R1:W-:Y:S03]  /*158d0*/  STL.64 [R1+0x770], R10 ;  /* 0x0007700a01007387 */ /* 0x0003e60000100a00 */
[--C-:B------:R-:W-:Y:S01]  /*158e0*/  IMAD.WIDE R18, R46, 0x4, R2.reuse ;  /* 0x000000042e127825 */ /* 0x100fe200078e0202 */
[----:B------:R2:W-:Y:S03]  /*158f0*/  STL.64 [R1+0x708], R22 ;  /* 0x0007081601007387 */ /* 0x0005e60000100a00 */
[----:B-1----:R-:W-:-:S04]  /*15900*/  IMAD.WIDE R10, R38, 0x4, R2 ;  /* 0x00000004260a7825 */ /* 0x002fc800078e0202 */
[--C-:B--2---:R-:W-:Y:S01]  /*15910*/  IMAD.WIDE R22, R54, 0x4, R2.reuse ;  /* 0x0000000436167825 */ /* 0x104fe200078e0202 */
        /* <DEDUP_REMOVED lines=50> */
[----:B------:R-:W-:Y:S01]  /*15c40*/  STL.64 [R1+0x8e8], R22 ;  /* 0x0008e81601007387 */ /* 0x000fe20000100a00 */
[----:B-1----:R-:W-:-:S04]  /*15c50*/  IMAD.WIDE R10, R16, 0x4, R2 ;  /* 0x00000004100a7825 */ /* 0x002fc800078e0202 */
[--C-:B--2---:R-:W-:Y:S01]  /*15c60*/  IMAD.WIDE R18, R15, 0x4, R2.reuse ;  /* 0x000000040f127825 */ /* 0x104fe200078e0202 */
[----:B------:R1:W-:Y:S03]  /*15c70*/  STL.64 [R1+0x888], R10 ;  /* 0x0008880a01007387 */ /* 0x0003e60000100a00 */
[--C-:B------:R-:W-:Y:S01]  /*15c80*/  IMAD.WIDE R16, R14, 0x4, R2.reuse ;  /* 0x000000040e107825 */ /* 0x100fe200078e0202 */
[----:B------:R-:W-:Y:S03]  /*15c90*/  STL.64 [R1+0x828], R18 ;  /* 0x0008281201007387 */ /* 0x000fe60000100a00 */
[--C-:B------:R-:W-:Y:S01]  /*15ca0*/  IMAD.WIDE R14, R12, 0x4, R2.reuse ;  /* 0x000000040c0e7825 */ /* 0x100fe200078e0202 */
[----:B------:R-:W-:Y:S03]  /*15cb0*/  STL.64 [R1+0x7c8], R16 ;  /* 0x0007c81001007387 */ /* 0x000fe60000100a00 */
[----:B-1----:R-:W-:-:S04]  /*15cc0*/  IMAD.WIDE R10, R13, 0x4, R2 ;  /* 0x000000040d0a7825 */ /* 0x002fc800078e0202 */
[--C-:B------:R-:W-:Y:S01]  /*15cd0*/  IMAD.WIDE R12, R39, 0x4, R2.reuse ;  /* 0x00000004270c7825 */ /* 0x100fe200078e0202 */
        /* <DEDUP_REMOVED lines=13> */
[----:B------:R-:W-:Y:S04]  /*15db0*/  STL.64 [R1+0x558], R14 ;  /* 0x0005580e01007387 */ /* 0x000fe80000100a00 */
[----:B------:R-:W2:Y:S01]  /*15dc0*/  LDL.LU R19, [R1+0x3c] ;  /* 0x00003c0001137983 */ /* 0x000ea20000300800 */
[----:B-1----:R-:W-:-:S03]  /*15dd0*/  IMAD.WIDE R10, R95, 0x4, R2 ;  /* 0x000000045f0a7825 */ /* 0x002fc600078e0202 */
[----:B------:R-:W-:Y:S04]  /*15de0*/  STL.64 [R1+0x518], R12 ;  /* 0x0005180c01007387 */ /* 0x000fe80000100a00 */
[----:B------:R-:W3:Y:S04]  /*15df0*/  LDL.LU R20, [R1+0x38] ;  /* 0x0000380001147983 */ /* 0x000ee80000300800 */
[----:B------:R1:W-:Y:S04]  /*15e00*/  STL.64 [R1+0x4d8], R10 ;  /* 0x0004d80a01007387 */ /* 0x0003e80000100a00 */
[----:B------:R-:W4:Y:S04]  /*15e10*/  LDL.LU R23, [R1+0x34] ;  /* 0x0000340001177983 */ /* 0x000f280000300800 */
[----:B------:R-:W4:Y:S04]  /*15e20*/  LDL.LU R22, [R1+0x30] ;  /* 0x0000300001167983 */ /* 0x000f280000300800 */
[----:B-1----:R-:W4:Y:S04]  /*15e30*/  LDL.LU R10, [R1+0x24] ;  /* 0x00002400010a7983 */ /* 0x002f280000300800 */
[----:B------:R-:W4:Y:S01]  /*15e40*/  LDL.LU R11, [R1+0x20] ;  /* 0x00002000010b7983 */ /* 0x000f220000300800 */
[----:B------:R-:W-:-:S04]  /*15e50*/  IMAD.WIDE R16, R103, 0x4, R2 ;  /* 0x0000000467107825 */ /* 0x000fc800078e0202 */
[--C-:B------:R-:W-:Y:S01]  /*15e60*/  IMAD.WIDE R12, R111, 0x4, R2.reuse ;  /* 0x000000046f0c7825 */ /* 0x100fe200078e0202 */
[----:B------:R1:W-:Y:S03]  /*15e70*/  STL.64 [R1+0x498], R16 ;  /* 0x0004981001007387 */ /* 0x0003e60000100a00 */
[--C-:B------:R-:W-:Y:S01]  /*15e80*/  IMAD.WIDE R14, R119, 0x4, R2.reuse ;  /* 0x00000004770e7825 */ /* 0x100fe200078e0202 */
[----:B------:R1:W-:Y:S04]  /*15e90*/  STL.64 [R1+0x458], R12 ;  /* 0x0004580c01007387 */ /* 0x0003e80000100a00 */
[----:B------:R1:W-:Y:S02]  /*15ea0*/  STL.64 [R1+0x418], R14 ;  /* 0x0004180e01007387 */ /* 0x0003e40000100a00 */
[----:B-1----:R-:W-:-:S04]  /*15eb0*/  IMAD.WIDE R16, R129, 0x4, R2 ;  /* 0x0000000481107825 */ /* 0x002fc800078e0202 */
        /* <DEDUP_REMOVED lines=25> */
[----:B------:R-:W-:Y:S03]  /*16050*/  STL.64 [R1+0xe0], R16 ;  /* 0x0000e01001007387 */ /* 0x000fe60000100a00 */
        /* <DEDUP_REMOVED lines=16> */
[----:B------:R4:W-:Y:S01]  /*16160*/  STL.64 [R1+0x878], R4 ;  /* 0x0008780401007387 */ /* 0x0009e20000100a00 */
[----:B--2---:R-:W-:-:S05]  /*16170*/  IMAD.WIDE R12, R19, 0x4, R2 ;  /* 0x00000004130c7825 */ /* 0x004fca00078e0202 */
[----:B------:R1:W-:Y:S01]  /*16180*/  STL.64 [R1+0x868], R12 ;  /* 0x0008680c01007387 */ /* 0x0003e20000100a00 */
[----:B---3--:R-:W-:-:S05]  /*16190*/  IMAD.WIDE R14, R20, 0x4, R2 ;  /* 0x00000004140e7825 */ /* 0x008fca00078e0202 */
[----:B------:R2:W-:Y:S01]  /*161a0*/  STL.64 [R1+0x858], R14 ;  /* 0x0008580e01007387 */ /* 0x0005e20000100a00 */
[----:B----4-:R-:W-:-:S04]  /*161b0*/  IMAD.WIDE R4, R23, 0x4, R2 ;  /* 0x0000000417047825 */ /* 0x010fc800078e0202 */
[--C-:B-1----:R-:W-:Y:S01]  /*161c0*/  IMAD.WIDE R12, R22, 0x4, R2.reuse ;  /* 0x00000004160c7825 */ /* 0x102fe200078e0202 */
[----:B------:R1:W-:Y:S03]  /*161d0*/  STL.64 [R1+0x850], R4 ;  /* 0x0008500401007387 */ /* 0x0003e60000100a00 */
[--C-:B--2---:R-:W-:Y:S01]  /*161e0*/  IMAD.WIDE R14, R10, 0x4, R2.reuse ;  /* 0x000000040a0e7825 */ /* 0x104fe200078e0202 */
[----:B------:R2:W-:Y:S04]  /*161f0*/  STL.64 [R1+0x848], R12 ;  /* 0x0008480c01007387 */ /* 0x0005e80000100a00 */
[----:B------:R-:W-:Y:S01]  /*16200*/  STL.64 [R1+0x820], R14 ;  /* 0x0008200e01007387 */ /* 0x000fe20000100a00 */
[----:B-1----:R-:W-:-:S04]  /*16210*/  IMAD.WIDE R4, R11, 0x4, R2 ;  /* 0x000000040b047825 */ /* 0x002fc800078e0202 */
[--C-:B--2---:R-:W-:Y:S02]  /*16220*/  IMAD.WIDE R12, R21, 0x4, R2.reuse ;  /* 0x00000004150c7825 */ /* 0x104fe400078e0202 */
[----:B------:R-:W2:Y:S02]  /*16230*/  LDL.LU R21, [R1+0x4068] ;  /* 0x0040680001157983 */ /* 0x000ea40000300800 */
[--C-:B------:R-:W-:Y:S02]  /*16240*/  IMAD.WIDE R10, R8, 0x4, R2.reuse ;  /* 0x00000004080a7825 */ /* 0x100fe400078e0202 */
[----:B------:R1:W-:Y:S04]  /*16250*/  STL.64 [R1+0x810], R4 ;  /* 0x0008100401007387 */ /* 0x0003e80000100a00 */
[----:B------:R-:W-:Y:S04]  /*16260*/  STL.64 [R1+0x808], R12 ;  /* 0x0008080c01007387 */ /* 0x000fe80000100a00 */
[----:B------:R-:W-:Y:S01]  /*16270*/  STL.64 [R1+0x7f8], R10 ;  /* 0x0007f80a01007387 */ /* 0x000fe20000100a00 */
[----:B-1----:R-:W-:-:S04]  /*16280*/  IMAD.WIDE R4, R9, 0x4, R2 ;  /* 0x0000000409047825 */ /* 0x002fc800078e0202 */
[--C-:B------:R-:W-:Y:S01]  /*16290*/  IMAD.WIDE R8, R6, 0x4, R2.reuse ;  /* 0x0000000406087825 */ /* 0x100fe200078e0202 */
[----:B------:R1:W-:Y:S03]  /*162a0*/  STL.64 [R1+0x7f0], R4 ;  /* 0x0007f00401007387 */ /* 0x0003e60000100a00 */
[--C-:B------:R-:W-:Y:S01]  /*162b0*/  IMAD.WIDE R6, R7, 0x4, R2.reuse ;  /* 0x0000000407067825 */ /* 0x100fe200078e0202 */
[----:B------:R3:W-:Y:S03]  /*162c0*/  STL.64 [R1+0x7d8], R8 ;  /* 0x0007d80801007387 */ /* 0x0007e60000100a00 */
[--C-:B-1----:R-:W-:Y:S02]  /*162d0*/  IMAD.WIDE R4, R252, 0x4, R2.reuse ;  /* 0x00000004fc047825 */ /* 0x102fe400078e0202 */
[----:B------:R-:W4:Y:S04]  /*162e0*/  LDL.LU R252, [R1+0x4064] ;  /* 0x0040640001fc7983 */ /* 0x000f280000300800 */
[----:B------:R1:W-:Y:S01]  /*162f0*/  STL.64 [R1+0x7b8], R6 ;  /* 0x0007b80601007387 */ /* 0x0003e20000100a00 */
[----:B---3--:R-:W-:-:S04]  /*16300*/  IMAD.WIDE R8, R248, 0x4, R2 ;  /* 0x00000004f8087825 */ /* 0x008fc800078e0202 */
[--C-:B-1----:R-:W-:Y:S02]  /*16310*/  IMAD.WIDE R6, R246, 0x4, R2.reuse ;  /* 0x00000004f6067825 */ /* 0x102fe400078e0202 */
[----:B------:R-:W3:Y:S04]  /*16320*/  LDL.LU R246, [R1+0x4060] ;  /* 0x0040600001f67983 */ /* 0x000ee80000300800 */
[----:B------:R1:W-:Y:S04]  /*16330*/  STL.64 [R1+0x7a8], R4 ;  /* 0x0007a80401007387 */ /* 0x0003e80000100a00 */
[----:B------:R1:W-:Y:S02]  /*16340*/  STL.64 [R1+0x7a0], R6 ;  /* 0x0007a00601007387 */ /* 0x0003e40000100a00 */
[----:B-1----:R-:W-:-:S02]  /*16350*/  IMAD.WIDE R4, R251, 0x4, R2 ;  /* 0x00000004fb047825 */ /* 0x002fc400078e0202 */
[----:B------:R-:W1:Y:S02]  /*16360*/  LDC R251, c[0x0][0x230] ;  /* 0x00008c00fffb7b82 */ /* 0x000e640000000800 */
[--C-:B------:R-:W-:Y:S01]  /*16370*/  IMAD.WIDE R6, R123, 0x4, R2.reuse ;  /* 0x000000047b067825 */ /* 0x100fe200078e0202 */
[----:B------:R1:W-:Y:S04]  /*16380*/  STL.64 [R1+0x798], R4 ;  /* 0x0007980401007387 */ /* 0x0003e80000100a00 */
        /* <DEDUP_REMOVED lines=83> */
[--C-:B------:R-:W-:Y:S01]  /*168c0*/  IMAD.WIDE R6, R77, 0x4, R2.reuse ;  /* 0x000000044d067825 */ /* 0x100fe200078e0202 */
        /* <DEDUP_REMOVED lines=248> */
[----:B-1----:R-:W-:-:S02]  /*17850*/  IMAD.WIDE R4, R249, 0x4, R2 ;  /* 0x00000004f9047825 */ /* 0x002fc400078e0202 */
[----:B------:R-:W1:Y:S02]  /*17860*/  LDC R249, c[0x0][0x230] ;  /* 0x00008c00fff97b82 */ /* 0x000e640000000800 */
[--C-:B--2---:R-:W-:Y:S01]  /*17870*/  IMAD.WIDE R8, R250, 0x4, R2.reuse ;  /* 0x00000004fa087825 */ /* 0x104fe200078e0202 */
[----:B------:R2:W-:Y:S03]  /*17880*/  STL.64 [R1+0x58], R4 ;  /* 0x0000580401007387 */ /* 0x0005e60000100a00 */
[--C-:B----4-:R-:W-:Y:S01]  /*17890*/  IMAD.WIDE R6, R242, 0x4, R2.reuse ;  /* 0x00000004f2067825 */ /* 0x110fe200078e0202 */
[----:B------:R-:W-:Y:S01]  /*178a0*/  STL.64 [R1+0x50], R8 ;  /* 0x0000500801007387 */ /* 0x000fe20000100a00 */
[----:B------:R-:W4:Y:S03]  /*178b0*/  LDC R250, c[0x0][0x230] ;  /* 0x00008c00fffa7b82 */ /* 0x000f260000000800 */
[----:B------:R3:W-:Y:S01]  /*178c0*/  STL.64 [R1+0x48], R6 ;  /* 0x0000480601007387 */ /* 0x0007e20000100a00 */
[----:B--2---:R-:W-:-:S04]  /*178d0*/  IMAD.WIDE R4, R21, 0x4, R2 ;  /* 0x0000000415047825 */ /* 0x004fc800078e0202 */
[----:B------:R-:W2:Y:S01]  /*178e0*/  LDC R21, c[0x0][0x230] ;  /* 0x00008c00ff157b82 */ /* 0x000ea20000000800 */
[----:B---3--:R-:W-:Y:S02]  /*178f0*/  IMAD R2, R246, UR4, RZ ;  /* 0x00000004f6027c24 */ /* 0x008fe4000f8e02ff */
[----:B------:R-:W3:Y:S05]  /*17900*/  LDL.LU R246, [R1+0x405c] ;  /* 0x00405c0001f67983 */ /* 0x000eea0000300800 */
[----:B------:R-:W1:Y:S01]  /*17910*/  LDC R7, c[0x0][0x230] ;  /* 0x00008c00ff077b82 */ /* 0x000e620000000800 */
[----:B------:R-:W-:-:S07]  /*17920*/  IMAD R0, R252, UR4, RZ ;  /* 0x00000004fc007c24 */ /* 0x000fce000f8e02ff */
[----:B------:R-:W4:Y:S01]  /*17930*/  LDC R6, c[0x0][0x230] ;  /* 0x00008c00ff067b82 */ /* 0x000f220000000800 */
[----:B--2---:R-:W-:Y:S02]  /*17940*/  VIADD R3, R21, 0xfffffffb ;  /* 0xfffffffb15037836 */ /* 0x004fe40000000000 */
[----:B------:R-:W2:Y:S01]  /*17950*/  S2R R21, SR_TID.X ;  /* 0x0000000000157919 */ /* 0x000ea20000002100 */
[C---:B------:R-:W-:Y:S01]  /*17960*/  LEA R242, P3, R0.reuse, UR6, 0x2 ;  /* 0x0000000600f27c11 */ /* 0x040fe2000f8610ff */
[----:B------:R1:W-:Y:S03]  /*17970*/  STL.64 [R1+0x90], R4 ;  /* 0x0000900401007387 */ /* 0x0003e60000100a00 */
[----:B------:R-:W-:Y:S02]  /*17980*/  LEA.HI.X.SX32 R243, R0, UR7, 0x2, P3 ;  /* 0x0000000700f37c11 */ /* 0x000fe400098f16ff */
[----:B------:R-:W-:Y:S01]  /*17990*/  LEA R244, P4, R2, UR6, 0x2 ;  /* 0x0000000602f47c11 */ /* 0x000fe2000f8810ff */
[----:B------:R-:W-:Y:S01]  /*179a0*/  UMOV UR4, 0x400 ;  /* 0x0000040000047882 */ /* 0x000fe20000000000 */
[----:B------:R-:W4:Y:S01]  /*179b0*/  LDL.LU R252, [R1+0x4058] ;  /* 0x0040580001fc7983 */ /* 0x000f220000300800 */
[----:B-1----:R-:W-:Y:S01]  /*179c0*/  VIADD R4, R7, 0xffffffff ;  /* 0xffffffff07047836 */ /* 0x002fe20000000000 */
[----:B------:R-:W1:Y:S08]  /*179d0*/  LDC R5, c[0x0][0x230] ;  /* 0x00008c00ff057b82 */ /* 0x000e700000000800 */
[----:B------:R-:W1:Y:S01]  /*179e0*/  LDC R7, c[0x0][0x230] ;  /* 0x00008c00ff077b82 */ /* 0x000e620000000800 */
[----:B--2---:R-:W-:-:S05]  /*179f0*/  LOP3.LUT R21, R21, 0x1f, RZ, 0xc0, !PT ;  /* 0x0000001f15157812 */ /* 0x004fca00078ec0ff */
[----:B------:R-:W-:Y:S02]  /*17a00*/  IMAD.SHL.U32 R0, R21, 0x4, RZ ;  /* 0x0000000415007824 */ /* 0x000fe400078e00ff */
[----:B------:R-:W2:Y:S01]  /*17a10*/  LDC R21, c[0x0][0x230] ;  /* 0x00008c00ff157b82 */ /* 0x000ea20000000800 */
[----:B------:R-:W-:Y:S01]  /*17a20*/  ISETP.GE.U32.AND P6, PT, R4, 0x7fffff80, PT ;  /* 0x7fffff800400780c */ /* 0x000fe20003fc6070 */
[----:B------:R-:W-:Y:S01]  /*17a30*/  ULEA UR5, UR5, UR4, 0x18 ;  /* 0x0000000405057291 */ /* 0x000fe2000f8ec03f */
[----:B------:R-:W-:Y:S02]  /*17a40*/  LEA.HI.X.SX32 R245, R2, UR7, 0x2, P4 ;  /* 0x0000000702f57c11 */ /* 0x000fe4000a0f16ff */
[----:B-1----:R-:W-:-:S03]  /*17a50*/  IADD3 R2, R7, -0x9, RZ ;  /* 0xfffffff707027810 */ /* 0x002fc60007ffe0ff */
[----:B------:R-:W1:Y:S01]  /*17a60*/  LDC R7, c[0x0][0x230] ;  /* 0x00008c00ff077b82 */ /* 0x000e620000000800 */
[----:B------:R-:W-:Y:S01]  /*17a70*/  ISETP.GE.U32.AND P3, PT, R2, 0x7fffff78, PT ;  /* 0x7fffff780200780c */ /* 0x000fe20003f66070 */
[----:B------:R-:W-:Y:S01]  /*17a80*/  VIADD R2, R0, UR5 ;  /* 0x0000000500027c36 */ /* 0x000fe20008000000 */
[----:B------:R-:W-:-:S04]  /*17a90*/  ISETP.GE.U32.AND P4, PT, R3, 0x7fffff7c, PT ;  /* 0x7fffff7c0300780c */ /* 0x000fc80003f86070 */
[----:B------:R-:W-:Y:S01]  /*17aa0*/  @!PT LDS RZ, [RZ] ;  /* 0x00000000fffff984 */ /* 0x000fe20000000800 */
[----:B------:R-:W-:Y:S01]  /*17ab0*/  @!PT LDS RZ, [RZ] ;  /* 0x00000000fffff984 */ /* 0x000fe20000000800 */
[----:B------:R-:W-:Y:S01]  /*17ac0*/  @!PT LDS RZ, [RZ] ;  /* 0x00000000fffff984 */ /* 0x000fe20000000800 */
[----:B------:R-:W-:Y:S01]  /*17ad0*/  LDGSTS.E [R2+0x40000], desc[UR14][R244.64], !P6 ;  /* 0x40000000f4027fae */ /* 0x000fe2000f12184e */
[----:B--2---:R-:W-:-:S03]  /*17ae0*/  VIADD R4, R21, 0xfffffff3 ;  /* 0xfffffff315047836 */ /* 0x004fc60000000000 */
[----:B------:R-:W-:Y:S02]  /*17af0*/  LDGSTS.E [R2+0x40080], desc[UR14][R242.64], !P6 ;  /* 0x40080000f2027fae */ /* 0x000fe4000f12184e */
[----:B------:R-:W-:Y:S02]  /*17b00*/  ISETP.GE.U32.AND P6, PT, R4, 0x7fffff74, PT ;  /* 0x7fffff740400780c */ /* 0x000fe40003fc6070 */
[----:B------:R-:W2:Y:S01]  /*17b10*/  LDC R4, c[0x0][0x230] ;  /* 0x00008c00ff047b82 */ /* 0x000ea20000000800 */
[C---:B---3--:R-:W-:Y:S01]  /*17b20*/  SHF.L.U32 R3, R246.reuse, 0x2, RZ ;  /* 0x00000002f6037819 */ /* 0x048fe200000006ff */
[----:B------:R-:W-:-:S04]  /*17b30*/  IMAD.SHL.U32 R240, R246, 0x8, RZ ;  /* 0x00000008f6f07824 */ /* 0x000fc800078e00ff */
[----:B------:R-:W-:-:S04]  /*17b40*/  IMAD.WIDE R10, R3, 0x4, R244 ;  /* 0x00000004030a7825 */ /* 0x000fc800078e02f4 */
[----:B------:R-:W-:Y:S01]  /*17b50*/  IMAD.WIDE R8, R3, 0x4, R242 ;  /* 0x0000000403087825 */ /* 0x000fe200078e02f2 */
[----:B------:R-:W-:Y:S01]  /*17b60*/  IADD3 R3, R5, -0x11, RZ ;  /* 0xffffffef05037810 */ /* 0x000fe20007ffe0ff */
[----:B------:R-:W-:Y:S01]  /*17b70*/  LDGSTS.E [R2+0x40400], desc[UR14][R10.64], !P4 ;  /* 0x404000000a027fae */ /* 0x000fe2000e12184e */
[----:B------:R-:W3:Y:S03]  /*17b80*/  LDC R5, c[0x0][0x230] ;  /* 0x00008c00ff057b82 */ /* 0x000ee60000000800 */
[----:B------:R-:W-:Y:S01]  /*17b90*/  STL.64 [R1+0x20], R10 ;  /* 0x0000200a01007387 */ /* 0x000fe20000100a00 */
[----:B------:R-:W-:-:S03]  /*17ba0*/  IMAD R236, R246, 0xc, RZ ;  /* 0x0000000cf6ec7824 */ /* 0x000fc600078e02ff */
[----:B------:R1:W-:Y:S04]  /*17bb0*/  STL.64 [R1+0x18], R8 ;  /* 0x0000180801007387 */ /* 0x0003e80000100a00 */
[----:B------:R1:W-:Y:S01]  /*17bc0*/  LDGSTS.E [R2+0x40480], desc[UR14][R8.64], !P4 ;  /* 0x4048000008027fae */ /* 0x0003e2000e12184e */
[----:B------:R-:W-:Y:S01]  /*17bd0*/  ISETP.GE.U32.AND P4, PT, R3, 0x7fffff70, PT ;  /* 0x7fffff700300780c */ /* 0x000fe20003f86070 */
[----:B----4-:R-:W-:Y:S01]  /*17be0*/  VIADD R3, R6, 0xffffffeb ;  /* 0xffffffeb06037836 */ /* 0x010fe20000000000 */
[----:B------:R-:W-:Y:S01]  /*17bf0*/  SHF.L.U32 R232, R246, 0x4, RZ ;  /* 0x00000004f6e87819 */ /* 0x000fe200000006ff */
[--C-:B------:R-:W-:Y:S01]  /*17c00*/  IMAD.WIDE R238, R236, 0x4, R244.reuse ;  /* 0x00000004ecee7825 */ /* 0x100fe200078e02f4 */
[----:B------:R-:W4:Y:S03]  /*17c10*/  LDC R6, c[0x0][0x230] ;  /* 0x00008c00ff067b82 */ /* 0x000f260000000800 */
[----:B-1----:R-:W-:-:S04]  /*17c20*/  IMAD.WIDE R8, R240, 0x4, R244 ;  /* 0x00000004f0087825 */ /* 0x002fc800078e02f4 */
[--C-:B------:R-:W-:Y:S01]  /*17c30*/  IMAD.WIDE R240, R240, 0x4, R242.reuse ;  /* 0x00000004f0f07825 */ /* 0x100fe200078e02f2 */
[----:B------:R1:W-:Y:S03]  /*17c40*/  LDGSTS.E [R2+0x40800], desc[UR14][R8.64], !P3 ;  /* 0x4080000008027fae */ /* 0x0003e6000d92184e */
[----:B------:R-:W-:Y:S01]  /*17c50*/  IMAD.WIDE R236, R236, 0x4, R242 ;  /* 0x00000004ecec7825 */ /* 0x000fe200078e02f2 */
[----:B------:R-:W-:Y:S01]  /*17c60*/  LDGSTS.E [R2+0x40880], desc[UR14][R240.64], !P3 ;  /* 0x40880000f0027fae */ /* 0x000fe2000d92184e */
[----:B------:R-:W-:Y:S02]  /*17c70*/  ISETP.GE.U32.AND P3, PT, R3, 0x7fffff6c, PT ;  /* 0x7fffff6c0300780c */ /* 0x000fe40003f66070 */
[----:B------:R-:W-:Y:S01]  /*17c80*/  VIADD R3, R7, 0xffffffe7 ;  /* 0xffffffe707037836 */ /* 0x000fe20000000000 */
[----:B------:R-:W-:Y:S01]  /*17c90*/  LDGSTS.E [R2+0x40c00], desc[UR14][R238.64], !P6 ;  /* 0x40c00000ee027fae */ /* 0x000fe2000f12184e */
[C---:B------:R-:W-:Y:S01]  /*17ca0*/  IMAD.WIDE R234, R232.reuse, 0x4, R244 ;  /* 0x00000004e8ea7825 */ /* 0x040fe200078e02f4 */
[----:B------:R-:W4:Y:S02]  /*17cb0*/  LDC R7, c[0x0][0x230] ;  /* 0x00008c00ff077b82 */ /* 0x000f240000000800 */
[----:B------:R-:W-:Y:S01]  /*17cc0*/  LDGSTS.E [R2+0x40c80], desc[UR14][R236.64], !P6 ;  /* 0x40c80000ec027fae */ /* 0x000fe2000f12184e */
[----:B------:R-:W-:Y:S01]  /*17cd0*/  ISETP.GE.U32.AND P6, PT, R3, 0x7fffff68, PT ;  /* 0x7fffff680300780c */ /* 0x000fe20003fc6070 */
[----:B------:R-:W-:-:S02]  /*17ce0*/  IMAD.WIDE R232, R232, 0x4, R242 ;  /* 0x00000004e8e87825 */ /* 0x000fc400078e02f2 */
[----:B------:R1:W-:Y:S02]  /*17cf0*/  STL.64 [R1], R8 ;  /* 0x0000000801007387 */ /* 0x0003e40000100a00 */
[----:B--2---:R-:W-:Y:S02]  /*17d00*/  VIADD R3, R4, 0xffffffe3 ;  /* 0xffffffe304037836 */ /* 0x004fe40000000000 */
[----:B------:R-:W-:Y:S04]  /*17d10*/  LDGSTS.E [R2+0x41000], desc[UR14][R234.64], !P4 ;  /* 0x41000000ea027fae */ /* 0x000fe8000e12184e */
[----:B------:R-:W-:Y:S01]  /*17d20*/  LDGSTS.E [R2+0x41080], desc[UR14][R232.64], !P4 ;  /* 0x41080000e8027fae */ /* 0x000fe2000e12184e */
[----:B-1----:R-:W1:Y:S01]  /*17d30*/  LDC R8, c[0x0][0x230] ;  /* 0x00008c00ff087b82 */ /* 0x002e620000000800 */
[----:B------:R-:W-:Y:S01]  /*17d40*/  ISETP.GE.U32.AND P4, PT, R3, 0x7fffff64, PT ;  /* 0x7fffff640300780c */ /* 0x000fe20003f86070 */
[----:B---3--:R-:W-:-:S06]  /*17d50*/  VIADD R3, R5, 0xffffffdf ;  /* 0xffffffdf05037836 */ /* 0x008fcc0000000000 */
[----:B------:R-:W2:Y:S01]  /*17d60*/  LDC R5, c[0x0][0x230] ;  /* 0x00008c00ff057b82 */ /* 0x000ea20000000800 */
[C---:B------:R-:W-:Y:S02]  /*17d70*/  IMAD R228, R246.reuse, 0x14, RZ ;  /* 0x00000014f6e47824 */ /* 0x040fe400078e02ff */
[----:B------:R-:W-:Y:S02]  /*17d80*/  IMAD R224, R246, 0x18, RZ ;  /* 0x00000018f6e07824 */ /* 0x000fe400078e02ff */
[----:B------:R-:W-:-:S03]  /*17d90*/  IMAD.WIDE R230, R228, 0x4, R244 ;  /* 0x00000004e4e67825 */ /* 0x000fc600078e02f4 */
[----:B------:R-:W3:Y:S01]  /*17da0*/  LDC R9, c[0x0][0x230] ;  /* 0x00008c00ff097b82 */ /* 0x000ee20000000800 */
[----:B------:R-:W-:Y:S01]  /*17db0*/  IMAD.WIDE R228, R228, 0x4, R242 ;  /* 0x00000004e4e47825 */ /* 0x000fe200078e02f2 */
[----:B------:R3:W-:Y:S03]  /*17dc0*/  LDGSTS.E [R2+0x41400], desc[UR14][R230.64], !P3 ;  /* 0x41400000e6027fae */ /* 0x0007e6000d92184e */
[----:B------:R-:W-:Y:S01]  /*17dd0*/  IMAD R220, R246, 0x1c, RZ ;  /* 0x0000001cf6dc7824 */ /* 0x000fe200078e02ff */
[----:B------:R-:W-:Y:S01]  /*17de0*/  LDGSTS.E [R2+0x41480], desc[UR14][R228.64], !P3 ;  /* 0x41480000e4027fae */ /* 0x000fe2000d92184e */
[----:B------:R-:W-:Y:S01]  /*17df0*/  IMAD.WIDE R226, R224, 0x4, R244 ;  /* 0x00000004e0e27825 */ /* 0x000fe200078e02f4 */
[----:B------:R-:W-:-:S03]  /*17e00*/  ISETP.GE.U32.AND P3, PT, R3, 0x7fffff60, PT ;  /* 0x7fffff600300780c */ /* 0x000fc60003f66070 */
[----:B------:R-:W-:Y:S01]  /*17e10*/  IMAD.WIDE R224, R224, 0x4, R242 ;  /* 0x00000004e0e07825 */ /* 0x000fe200078e02f2 */
[----:B------:R-:W-:Y:S03]  /*17e20*/  LDGSTS.E [R2+0x41800], desc[UR14][R226.64], !P6 ;  /* 0x41800000e2027fae */ /* 0x000fe6000f12184e */
[----:B----4-:R-:W-:Y:S01]  /*17e30*/  VIADD R4, R6, 0xffffffdb ;  /* 0xffffffdb06047836 */ /* 0x010fe20000000000 */
[----:B------:R-:W-:Y:S01]  /*17e40*/  LDGSTS.E [R2+0x41880], desc[UR14][R224.64], !P6 ;  /* 0x41880000e0027fae */ /* 0x000fe2000f12184e */
[----:B------:R-:W-:Y:S01]  /*17e50*/  IMAD.WIDE R222, R220, 0x4, R244 ;  /* 0x00000004dcde7825 */ /* 0x000fe200078e02f4 */
[----:B------:R-:W-:Y:S01]  /*17e60*/  SHF.L.U32 R216, R246, 0x5, RZ ;  /* 0x00000005f6d87819 */ /* 0x000fe200000006ff */
[----:B------:R-:W4:Y:S02]  /*17e70*/  LDC R6, c[0x0][0x230] ;  /* 0x00008c00ff067b82 */ /* 0x000f240000000800 */
[----:B------:R-:W-:Y:S01]  /*17e80*/  IMAD.WIDE R220, R220, 0x4, R242 ;  /* 0x00000004dcdc7825 */ /* 0x000fe200078e02f2 */
[----:B------:R-:W-:Y:S01]  /*17e90*/  ISETP.GE.U32.AND P6, PT, R4, 0x7fffff5c, PT ;  /* 0x7fffff5c0400780c */ /* 0x000fe20003fc6070 */
[----:B------:R-:W-:Y:S02]  /*17ea0*/  LDGSTS.E [R2+0x41c00], desc[UR14][R222.64], !P4 ;  /* 0x41c00000de027fae */ /* 0x000fe4000e12184e */
[----:B-1----:R-:W-:-:S02]  /*17eb0*/  VIADD R3, R8, 0xffffffd7 ;  /* 0xffffffd708037836 */ /* 0x002fc40000000000 */
[----:B------:R-:W1:Y:S01]  /*17ec0*/  LDC R4, c[0x0][0x230] ;  /* 0x00008c00ff047b82 */ /* 0x000e620000000800 */
[----:B------:R-:W-:Y:S01]  /*17ed0*/  LDGSTS.E [R2+0x41c80], desc[UR14][R220.64], !P4 ;  /* 0x41c80000dc027fae */ /* 0x000fe2000e12184e */
[C---:B------:R-:W-:Y:S01]  /*17ee0*/  IMAD.WIDE R218, R216.reuse, 0x4, R244 ;  /* 0x00000004d8da7825 */ /* 0x040fe200078e02f4 */
[----:B------:R-:W-:Y:S02]  /*17ef0*/  ISETP.GE.U32.AND P4, PT, R3, 0x7fffff58, PT ;  /* 0x7fffff580300780c */ /* 0x000fe40003f86070 */
[----:B--2---:R-:W-:Y:S01]  /*17f00*/  IADD3 R3, R5, -0x2d, RZ ;  /* 0xffffffd305037810 */ /* 0x004fe20007ffe0ff */
[----:B------:R-:W-:Y:S01]  /*17f10*/  IMAD.WIDE R216, R216, 0x4, R242 ;  /* 0x00000004d8d87825 */ /* 0x000fe200078e02f2 */
[----:B------:R-:W-:Y:S01]  /*17f20*/  LDGSTS.E [R2+0x42000], desc[UR14][R218.64], !P3 ;  /* 0x42000000da027fae */ /* 0x000fe2000d92184e */
[----:B------:R-:W2:Y:S02]  /*17f30*/  LDC R5, c[0x0][0x230] ;  /* 0x00008c00ff057b82 */ /* 0x000ea40000000800 */
[----:B------:R-:W-:Y:S01]  /*17f40*/  IMAD R212, R246, 0x24, RZ ;  /* 0x00000024f6d47824 */ /* 0x000fe200078e02ff */
[----:B------:R-:W-:Y:S01]  /*17f50*/  LDGSTS.E [R2+0x42080], desc[UR14][R216.64], !P3 ;  /* 0x42080000d8027fae */ /* 0x000fe2000d92184e */
[----:B------:R-:W-:-:S02]  /*17f60*/  ISETP.GE.U32.AND P3, PT, R3, 0x7fffff54, PT ;  /* 0x7fffff540300780c */ /* 0x000fc40003f66070 */
[C---:B------:R-:W-:Y:S02]  /*17f70*/  IMAD.WIDE R214, R212.reuse, 0x4, R244 ;  /* 0x00000004d4d67825 */ /* 0x040fe400078e02f4 */
[----:B------:R-:W4:Y:S02]  /*17f80*/  LDC R8, c[0x0][0x230] ;  /* 0x00008c00ff087b82 */ /* 0x000f240000000800 */
[----:B------:R-:W-:Y:S01]  /*17f90*/  IMAD.WIDE R212, R212, 0x4, R242 ;  /* 0x00000004d4d47825 */ /* 0x000fe200078e02f2 */
[----:B------:R-:W-:Y:S03]  /*17fa0*/  LDGSTS.E [R2+0x42400], desc[UR14][R214.64], !P6 ;  /* 0x42400000d6027fae */ /* 0x000fe6000f12184e */
[----:B------:R-:W-:Y:S01]  /*17fb0*/  VIADD R3, R7, 0xffffffcf ;  /* 0xffffffcf07037836 */ /* 0x000fe20000000000 */
[----:B------:R-:W-:Y:S01]  /*17fc0*/  LDGSTS.E [R2+0x42480], desc[UR14][R212.64], !P6 ;  /* 0x42480000d4027fae */ /* 0x000fe2000f12184e */
[C---:B------:R-:W-:Y:S01]  /*17fd0*/  IMAD R208, R246.reuse, 0x28, RZ ;  /* 0x00000028f6d07824 */ /* 0x040fe200078e02ff */
[----:B------:R-:W4:Y:S01]  /*17fe0*/  LDC R7, c[0x0][0x230] ;  /* 0x00008c00ff077b82 */ /* 0x000f220000000800 */
[----:B------:R-:W-:Y:S01]  /*17ff0*/  IMAD R204, R246, 0x2c, RZ ;  /* 0x0000002cf6cc7824 */ /* 0x000fe200078e02ff */
[----:B------:R-:W-:Y:S01]  /*18000*/  ISETP.GE.U32.AND P6, PT, R3, 0x7fffff50, PT ;  /* 0x7fffff500300780c */ /* 0x000fe20003fc6070 */
[----:B------:R-:W-:-:S04]  /*18010*/  IMAD.WIDE R210, R208, 0x4, R244 ;  /* 0x00000004d0d27825 */ /* 0x000fc800078e02f4 */
[----:B------:R-:W-:Y:S01]  /*18020*/  IMAD.WIDE R208, R208, 0x4, R242 ;  /* 0x00000004d0d07825 */ /* 0x000fe200078e02f2 */
[----:B------:R-:W-:Y:S03]  /*18030*/  LDGSTS.E [R2+0x42800], desc[UR14][R210.64], !P4 ;  /* 0x42800000d2027fae */ /* 0x000fe6000e12184e */
[----:B---3--:R-:W-:Y:S01]  /*18040*/  VIADD R3, R9, 0xffffffcb ;  /* 0xffffffcb09037836 */ /* 0x008fe20000000000 */
[----:B------:R-:W-:Y:S01]  /*18050*/  LDGSTS.E [R2+0x42880], desc[UR14][R208.64], !P4 ;  /* 0x42880000d0027fae */ /* 0x000fe2000e12184e */
[C---:B------:R-:W-:Y:S01]  /*18060*/  IMAD.WIDE R206, R204.reuse, 0x4, R244 ;  /* 0x00000004ccce7825 */ /* 0x040fe200078e02f4 */
[----:B------:R-:W3:Y:S02]  /*18070*/  LDC R9, c[0x0][0x230] ;  /* 0x00008c00ff097b82 */ /* 0x000ee40000000800 */
[----:B------:R-:W-:Y:S01]  /*18080*/  ISETP.GE.U32.AND P4, PT, R3, 0x7fffff4c, PT ;  /* 0x7fffff4c0300780c */ /* 0x000fe20003f86070 */
[----:B------:R-:W-:Y:S01]  /*18090*/  IMAD.WIDE R204, R204, 0x4, R242 ;  /* 0x00000004cccc7825 */ /* 0x000fe200078e02f2 */
[----:B-1----:R-:W-:Y:S01]  /*180a0*/  IADD3 R3, R4, -0x39, RZ ;  /* 0xffffffc704037810 */ /* 0x002fe20007ffe0ff */
[----:B------:R-:W-:Y:S02]  /*180b0*/  LDGSTS.E [R2+0x42c00], desc[UR14][R206.64], !P3 ;  /* 0x42c00000ce027fae */ /* 0x000fe4000d92184e */
[----:B------:R-:W-:-:S02]  /*180c0*/  IMAD R200, R246, 0x30, RZ ;  /* 0x00000030f6c87824 */ /* 0x000fc400078e02ff */
[----:B------:R-:W-:Y:S01]  /*180d0*/  LDGSTS.E [R2+0x42c80], desc[UR14][R204.64], !P3 ;  /* 0x42c80000cc027fae */ /* 0x000fe2000d92184e */
[----:B------:R-:W-:Y:S01]  /*180e0*/  ISETP.GE.U32.AND P3, PT, R3, 0x7fffff48, PT ;  /* 0x7fffff480300780c */ /* 0x000fe20003f66070 */
[----:B------:R-:W-:-:S04]  /*180f0*/  IMAD.WIDE R202, R200, 0x4, R244 ;  /* 0x00000004c8ca7825 */ /* 0x000fc800078e02f4 */
[----:B------:R-:W-:Y:S01]  /*18100*/  IMAD.WIDE R200, R200, 0x4, R242 ;  /* 0x00000004c8c87825 */ /* 0x000fe200078e02f2 */
[----:B------:R-:W-:Y:S03]  /*18110*/  LDGSTS.E [R2+0x43000], desc[UR14][R202.64], !P6 ;  /* 0x43000000ca027fae */ /* 0x000fe6000f12184e */
[----:B--2---:R-:W-:Y:S01]  /*18120*/  VIADD R3, R5, 0xffffffc3 ;  /* 0xffffffc305037836 */ /* 0x004fe20000000000 */
[----:B------:R-:W-:Y:S01]  /*18130*/  LDGSTS.E [R2+0x43080], desc[UR14][R200.64], !P6 ;  /* 0x43080000c8027fae */ /* 0x000fe2000f12184e */
[----:B------:R-:W1:Y:S01]  /*18140*/  LDC R5, c[0x0][0x230] ;  /* 0x00008c00ff057b82 */ /* 0x000e620000000800 */
[----:B------:R-:W-:Y:S02]  /*18150*/  IMAD R196, R246, 0x34, RZ ;  /* 0x00000034f6c47824 */ /* 0x000fe400078e02ff */
[----:B------:R-:W-:Y:S01]  /*18160*/  ISETP.GE.U32.AND P6, PT, R3, 0x7fffff44, PT ;  /* 0x7fffff440300780c */ /* 0x000fe20003fc6070 */
[----:B----4-:R-:W-:-:S02]  /*18170*/  VIADD R3, R6, 0xffffffbf ;  /* 0xffffffbf06037836 */ /* 0x010fc40000000000 */
[----:B------:R-:W-:Y:S02]  /*18180*/  IMAD.WIDE R198, R196, 0x4, R244 ;  /* 0x00000004c4c67825 */ /* 0x000fe400078e02f4 */
[----:B------:R-:W2:Y:S02]  /*18190*/  LDC R6, c[0x0][0x230] ;  /* 0x00008c00ff067b82 */ /* 0x000ea40000000800 */
[----:B------:R-:W-:Y:S01]  /*181a0*/  IMAD R192, R246, 0x38, RZ ;  /* 0x00000038f6c07824 */ /* 0x000fe200078e02ff */
[----:B------:R-:W-:Y:S01]  /*181b0*/  LDGSTS.E [R2+0x43400], desc[UR14][R198.64], !P4 ;  /* 0x43400000c6027fae */ /* 0x000fe2000e12184e */
[----:B------:R-:W-:-:S04]  /*181c0*/  IMAD.WIDE R196, R196, 0x4, R242 ;  /* 0x00000004c4c47825 */ /* 0x000fc800078e02f2 */
[----:B------:R-:W-:Y:S01]  /*181d0*/  IMAD.WIDE R194, R192, 0x4, R244 ;  /* 0x00000004c0c27825 */ /* 0x000fe200078e02f4 */
[----:B------:R-:W-:Y:S01]  /*181e0*/  LDGSTS.E [R2+0x43480], desc[UR14][R196.64], !P4 ;  /* 0x43480000c4027fae */ /* 0x000fe2000e12184e */
[----:B------:R-:W-:Y:S02]  /*181f0*/  ISETP.GE.U32.AND P4, PT, R3, 0x7fffff40, PT ;  /* 0x7fffff400300780c */ /* 0x000fe40003f86070 */
[----:B------:R-:W-:Y:S01]  /*18200*/  IMAD R188, R246, 0x3c, RZ ;  /* 0x0000003cf6bc7824 */ /* 0x000fe200078e02ff */
[----:B------:R-:W-:Y:S01]  /*18210*/  LDGSTS.E [R2+0x43800], desc[UR14][R194.64], !P3 ;  /* 0x43800000c2027fae */ /* 0x000fe2000d92184e */
[----:B------:R-:W-:-:S04]  /*18220*/  IMAD.WIDE R192, R192, 0x4, R242 ;  /* 0x00000004c0c07825 */ /* 0x000fc800078e02f2 */
[----:B------:R-:W-:Y:S01]  /*18230*/  VIADD R4, R7, 0xffffffbb ;  /* 0xffffffbb07047836 */ /* 0x000fe20000000000 */
[----:B------:R-:W-:Y:S01]  /*18240*/  SHF.L.U32 R184, R246, 0x6, RZ ;  /* 0x00000006f6b87819 */ /* 0x000fe200000006ff */
[----:B------:R-:W-:Y:S01]  /*18250*/  IMAD.WIDE R190, R188, 0x4, R244 ;  /* 0x00000004bcbe7825 */ /* 0x000fe200078e02f4 */
[----:B------:R-:W-:Y:S01]  /*18260*/  LDGSTS.E [R2+0x43880], desc[UR14][R192.64], !P3 ;  /* 0x43880000c0027fae */ /* 0x000fe2000d92184e */
[----:B------:R-:W4:Y:S01]  /*18270*/  LDC R7, c[0x0][0x230] ;  /* 0x00008c00ff077b82 */ /* 0x000f220000000800 */
[----:B------:R-:W-:Y:S01]  /*18280*/  ISETP.GE.U32.AND P3, PT, R4, 0x7fffff3c, PT ;  /* 0x7fffff3c0400780c */ /* 0x000fe20003f66070 */
[----:B------:R-:W-:Y:S01]  /*18290*/  IMAD.WIDE R188, R188, 0x4, R242 ;  /* 0x00000004bcbc7825 */ /* 0x000fe200078e02f2 */
[----:B------:R-:W-:Y:S03]  /*182a0*/  LDGSTS.E [R2+0x43c00], desc[UR14][R190.64], !P6 ;  /* 0x43c00000be027fae */ /* 0x000fe6000f12184e */
[----:B------:R-:W-:Y:S01]  /*182b0*/  VIADD R3, R8, 0xffffffb7 ;  /* 0xffffffb708037836 */ /* 0x000fe20000000000 */
[----:B------:R-:W-:Y:S01]  /*182c0*/  LDGSTS.E [R2+0x43c80], desc[UR14][R188.64], !P6 ;  /* 0x43c80000bc027fae */ /* 0x000fe2000f12184e */
[----:B------:R-:W4:Y:S01]  /*182d0*/  LDC R4, c[0x0][0x230] ;  /* 0x00008c00ff047b82 */ /* 0x000f220000000800 */
[----:B------:R-:W-:-:S02]  /*182e0*/  IMAD.WIDE R186, R184, 0x4, R244 ;  /* 0x00000004b8ba7825 */ /* 0x000fc400078e02f4 */
[----:B------:R-:W-:Y:S02]  /*182f0*/  ISETP.GE.U32.AND P6, PT, R3, 0x7fffff38, PT ;  /* 0x7fffff380300780c */ /* 0x000fe40003fc6070 */
[----:B------:R-:W-:Y:S01]  /*18300*/  IMAD.WIDE R184, R184, 0x4, R242 ;  /* 0x00000004b8b87825 */ /* 0x000fe200078e02f2 */
[----:B-1----:R-:W-:Y:S01]  /*18310*/  IADD3 R3, R5, -0x4d, RZ ;  /* 0xffffffb305037810 */ /* 0x002fe20007ffe0ff */
[----:B------:R-:W-:Y:S01]  /*18320*/  LDGSTS.E [R2+0x44000], desc[UR14][R186.64], !P4 ;  /* 0x44000000ba027fae */ /* 0x000fe2000e12184e */
[----:B------:R-:W1:Y:S01]  /*18330*/  LDC R5, c[0x0][0x230] ;  /* 0x00008c00ff057b82 */ /* 0x000e620000000800 */
[----:B------:R-:W-:Y:S02]  /*18340*/  IMAD R180, R246, 0x44, RZ ;  /* 0x00000044f6b47824 */ /* 0x000fe400078e02ff */
[----:B------:R-:W-:Y:S01]  /*18350*/  LDGSTS.E [R2+0x44080], desc[UR14][R184.64], !P4 ;  /* 0x44080000b8027fae */ /* 0x000fe2000e12184e */
[----:B------:R-:W-:Y:S01]  /*18360*/  ISETP.GE.U32.AND P4, PT, R3, 0x7fffff34, PT ;  /* 0x7fffff340300780c */ /* 0x000fe20003f86070 */
[----:B------:R-:W-:-:S03]  /*18370*/  IMAD.WIDE R182, R180, 0x4, R244 ;  /* 0x00000004b4b67825 */ /* 0x000fc600078e02f4 */
[----:B------:R-:W1:Y:S01]  /*18380*/  LDC R8, c[0x0][0x230] ;  /* 0x00008c00ff087b82 */ /* 0x000e620000000800 */
[----:B------:R-:W-:Y:S01]  /*18390*/  IMAD.WIDE R180, R180, 0x4, R242 ;  /* 0x00000004b4b47825 */ /* 0x000fe200078e02f2 */
[----:B------:R-:W-:Y:S03]  /*183a0*/  LDGSTS.E [R2+0x44400], desc[UR14][R182.64], !P3 ;  /* 0x44400000b6027fae */ /* 0x000fe6000d92184e */
[----:B--2---:R-:W-:Y:S01]  /*183b0*/  VIADD R3, R6, 0xffffffaf ;  /* 0xffffffaf06037836 */ /* 0x004fe20000000000 */
[----:B------:R-:W-:Y:S01]  /*183c0*/  LDGSTS.E [R2+0x44480], desc[UR14][R180.64], !P3 ;  /* 0x44480000b4027fae */ /* 0x000fe2000d92184e */
[C---:B------:R-:W-:Y:S01]  /*183d0*/  IMAD R176, R246.reuse, 0x48, RZ ;  /* 0x00000048f6b07824 */ /* 0x040fe200078e02ff */
[----:B------:R-:W2:Y:S01]  /*183e0*/  LDC R6, c[0x0][0x230] ;  /* 0x00008c00ff067b82 */ /* 0x000ea20000000800 */
[----:B------:R-:W-:Y:S01]  /*183f0*/  IMAD R172, R246, 0x4c, RZ ;  /* 0x0000004cf6ac7824 */ /* 0x000fe200078e02ff */
[----:B------:R-:W-:Y:S01]  /*18400*/  ISETP.GE.U32.AND P3, PT, R3, 0x7fffff30, PT ;  /* 0x7fffff300300780c */ /* 0x000fe20003f66070 */
[----:B------:R-:W-:-:S04]  /*18410*/  IMAD.WIDE R178, R176, 0x4, R244 ;  /* 0x00000004b0b27825 */ /* 0x000fc800078e02f4 */
[----:B------:R-:W-:Y:S01]  /*18420*/  IMAD.WIDE R176, R176, 0x4, R242 ;  /* 0x00000004b0b07825 */ /* 0x000fe200078e02f2 */
[----:B------:R-:W-:Y:S03]  /*18430*/  LDGSTS.E [R2+0x44800], desc[UR14][R178.64], !P6 ;  /* 0x44800000b2027fae */ /* 0x000fe6000f12184e */
[----:B---3--:R-:W-:Y:S01]  /*18440*/  VIADD R3, R9, 0xffffffab ;  /* 0xffffffab09037836 */ /* 0x008fe20000000000 */
[----:B------:R-:W-:Y:S01]  /*18450*/  LDGSTS.E [R2+0x44880], desc[UR14][R176.64], !P6 ;  /* 0x44880000b0027fae */ /* 0x000fe2000f12184e */
[----:B------:R-:W-:-:S03]  /*18460*/  IMAD.WIDE R174, R172, 0x4, R244 ;  /* 0x00000004acae7825 */ /* 0x000fc600078e02f4 */
[----:B------:R-:W-:Y:S01]  /*18470*/  ISETP.GE.U32.AND P6, PT, R3, 0x7fffff2c, PT ;  /* 0x7fffff2c0300780c */ /* 0x000fe20003fc6070 */
[----:B------:R-:W-:Y:S01]  /*18480*/  IMAD.WIDE R172, R172, 0x4, R242 ;  /* 0x00000004acac7825 */ /* 0x000fe200078e02f2 */
[----:B----4-:R-:W-:Y:S01]  /*18490*/  IADD3 R3, R4, -0x59, RZ ;  /* 0xffffffa704037810 */ /* 0x010fe20007ffe0ff */
[----:B------:R-:W-:Y:S01]  /*184a0*/  LDGSTS.E [R2+0x44c00], desc[UR14][R174.64], !P4 ;  /* 0x44c00000ae027fae */ /* 0x000fe2000e12184e */
[----:B------:R-:W3:Y:S01]  /*184b0*/  LDC R4, c[0x0][0x230] ;  /* 0x00008c00ff047b82 */ /* 0x000ee20000000800 */
[----:B------:R-:W-:Y:S02]  /*184c0*/  IMAD R168, R246, 0x50, RZ ;  /* 0x00000050f6a87824 */ /* 0x000fe400078e02ff */
[----:B------:R-:W-:Y:S01]  /*184d0*/  LDGSTS.E [R2+0x44c80], desc[UR14][R172.64], !P4 ;  /* 0x44c80000ac027fae */ /* 0x000fe2000e12184e */
[----:B------:R-:W-:Y:S01]  /*184e0*/  ISETP.GE.U32.AND P4, PT, R3, 0x7fffff28, PT ;  /* 0x7fffff280300780c */ /* 0x000fe20003f86070 */
[----:B------:R-:W-:-:S04]  /*184f0*/  IMAD.WIDE R170, R168, 0x4, R244 ;  /* 0x00000004a8aa7825 */ /* 0x000fc800078e02f4 */
[----:B------:R-:W-:Y:S01]  /*18500*/  IMAD.WIDE R168, R168, 0x4, R242 ;  /* 0x00000004a8a87825 */ /* 0x000fe200078e02f2 */
[----:B------:R-:W-:Y:S03]  /*18510*/  LDGSTS.E [R2+0x45000], desc[UR14][R170.64], !P3 ;  /* 0x45000000aa027fae */ /* 0x000fe6000d92184e */
[----:B-1----:R-:W-:Y:S01]  /*18520*/  VIADD R3, R5, 0xffffffa3 ;  /* 0xffffffa305037836 */ /* 0x002fe20000000000 */
[----:B------:R-:W-:Y:S01]  /*18530*/  LDGSTS.E [R2+0x45080], desc[UR14][R168.64], !P3 ;  /* 0x45080000a8027fae */ /* 0x000fe2000d92184e */
[----:B------:R-:W-:Y:S01]  /*18540*/  IMAD R164, R246, 0x54, RZ ;  /* 0x00000054f6a47824 */ /* 0x000fe200078e02ff */
[----:B------:R-:W1:Y:S02]  /*18550*/  LDC R5, c[0x0][0x230] ;  /* 0x00008c00ff057b82 */ /* 0x000e640000000800 */
[----:B------:R-:W-:Y:S01]  /*18560*/  ISETP.GE.U32.AND P3, PT, R3, 0x7fffff24, PT ;  /* 0x7fffff240300780c */ /* 0x000fe20003f66070 */
[----:B------:R-:W-:-:S04]  /*18570*/  IMAD.WIDE R166, R164, 0x4, R244 ;  /* 0x00000004a4a67825 */ /* 0x000fc800078e02f4 */
[----:B------:R-:W-:Y:S01]  /*18580*/  IMAD.WIDE R164, R164, 0x4, R242 ;  /* 0x00000004a4a47825 */ /* 0x000fe200078e02f2 */
[----:B------:R-:W-:Y:S03]  /*18590*/  LDGSTS.E [R2+0x45400], desc[UR14][R166.64], !P6 ;  /* 0x45400000a6027fae */ /* 0x000fe6000f12184e */
[----:B--2---:R-:W-:Y:S01]  /*185a0*/  VIADD R3, R6, 0xffffff9f ;  /* 0xffffff9f06037836 */ /* 0x004fe20000000000 */
[----:B------:R-:W-:Y:S01]  /*185b0*/  LDGSTS.E [R2+0x45480], desc[UR14][R164.64], !P6 ;  /* 0x45480000a4027fae */ /* 0x000fe2000f12184e */
[----:B------:R-:W-:Y:S01]  /*185c0*/  IMAD R160, R246, 0x58, RZ ;  /* 0x00000058f6a07824 */ /* 0x000fe200078e02ff */
[----:B------:R-:W2:Y:S02]  /*185d0*/  LDC R6, c[0x0][0x230] ;  /* 0x00008c00ff067b82 */ /* 0x000ea40000000800 */
[----:B------:R-:W-:Y:S01]  /*185e0*/  ISETP.GE.U32.AND P6, PT, R3, 0x7fffff20, PT ;  /* 0x7fffff200300780c */ /* 0x000fe20003fc6070 */
[----:B------:R-:W-:Y:S01]  /*185f0*/  IMAD.WIDE R162, R160, 0x4, R244 ;  /* 0x00000004a0a27825 */ /* 0x000fe200078e02f4 */
[----:B------:R-:W-:-:S03]  /*18600*/  IADD3 R3, R7, -0x65, RZ ;  /* 0xffffff9b07037810 */ /* 0x000fc60007ffe0ff */
[----:B------:R-:W-:Y:S01]  /*18610*/  IMAD.WIDE R160, R160, 0x4, R242 ;  /* 0x00000004a0a07825 */ /* 0x000fe200078e02f2 */
[----:B------:R-:W4:Y:S01]  /*18620*/  LDC R7, c[0x0][0x230] ;  /* 0x00008c00ff077b82 */ /* 0x000f220000000800 */
[----:B------:R-:W-:Y:S02]  /*18630*/  LDGSTS.E [R2+0x45800], desc[UR14][R162.64], !P4 ;  /* 0x45800000a2027fae */ /* 0x000fe4000e12184e */
[----:B------:R-:W-:Y:S02]  /*18640*/  IMAD R156, R246, 0x5c, RZ ;  /* 0x0000005cf69c7824 */ /* 0x000fe400078e02ff */
[----:B------:R-:W-:Y:S01]  /*18650*/  LDGSTS.E [R2+0x45880], desc[UR14][R160.64], !P4 ;  /* 0x45880000a0027fae */ /* 0x000fe2000e12184e */
[----:B------:R-:W-:Y:S01]  /*18660*/  ISETP.GE.U32.AND P4, PT, R3, 0x7fffff1c, PT ;  /* 0x7fffff1c0300780c */ /* 0x000fe20003f86070 */
[----:B------:R-:W-:-:S04]  /*18670*/  IMAD.WIDE R158, R156, 0x4, R244 ;  /* 0x000000049c9e7825 */ /* 0x000fc800078e02f4 */
[----:B------:R-:W-:Y:S01]  /*18680*/  IMAD.WIDE R156, R156, 0x4, R242 ;  /* 0x000000049c9c7825 */ /* 0x000fe200078e02f2 */
[----:B------:R-:W-:Y:S03]  /*18690*/  LDGSTS.E [R2+0x45c00], desc[UR14][R158.64], !P3 ;  /* 0x45c000009e027fae */ /* 0x000fe6000d92184e */
[----:B---3--:R-:W-:Y:S01]  /*186a0*/  VIADD R3, R4, 0xffffff97 ;  /* 0xffffff9704037836 */ /* 0x008fe20000000000 */
[----:B------:R-:W-:Y:S01]  /*186b0*/  LDGSTS.E [R2+0x45c80], desc[UR14][R156.64], !P3 ;  /* 0x45c800009c027fae */ /* 0x000fe2000d92184e */
[C---:B------:R-:W-:Y:S01]  /*186c0*/  IMAD R152, R246.reuse, 0x60, RZ ;  /* 0x00000060f6987824 */ /* 0x040fe200078e02ff */
[----:B------:R-:W3:Y:S01]  /*186d0*/  LDC R4, c[0x0][0x230] ;  /* 0x00008c00ff047b82 */ /* 0x000ee20000000800 */
[----:B------:R-:W-:Y:S01]  /*186e0*/  IMAD R148, R246, 0x64, RZ ;  /* 0x00000064f6947824 */ /* 0x000fe200078e02ff */
[----:B------:R-:W-:Y:S01]  /*186f0*/  ISETP.GE.U32.AND P3, PT, R3, 0x7fffff18, PT ;  /* 0x7fffff180300780c */ /* 0x000fe20003f66070 */
[----:B------:R-:W-:-:S04]  /*18700*/  IMAD.WIDE R154, R152, 0x4, R244 ;  /* 0x00000004989a7825 */ /* 0x000fc800078e02f4 */
[----:B------:R-:W-:Y:S01]  /*18710*/  IMAD.WIDE R152, R152, 0x4, R242 ;  /* 0x0000000498987825 */ /* 0x000fe200078e02f2 */
[----:B------:R-:W-:Y:S03]  /*18720*/  LDGSTS.E [R2+0x46000], desc[UR14][R154.64], !P6 ;  /* 0x460000009a027fae */ /* 0x000fe6000f12184e */
[----:B-1----:R-:W-:Y:S01]  /*18730*/  VIADD R3, R5, 0xffffff93 ;  /* 0xffffff9305037836 */ /* 0x002fe20000000000 */
[----:B------:R-:W-:Y:S01]  /*18740*/  LDGSTS.E [R2+0x46080], desc[UR14][R152.64], !P6 ;  /* 0x4608000098027fae */ /* 0x000fe2000f12184e */
[----:B------:R-:W1:Y:S01]  /*18750*/  LDC R5, c[0x0][0x230] ;  /* 0x00008c00ff057b82 */ /* 0x000e620000000800 */
[C---:B------:R-:W-:Y:S02]  /*18760*/  IMAD.WIDE R150, R148.reuse, 0x4, R244 ;  /* 0x0000000494967825 */ /* 0x040fe400078e02f4 */
[----:B------:R-:W-:Y:S02]  /*18770*/  ISETP.GE.U32.AND P6, PT, R3, 0x7fffff14, PT ;  /* 0x7fffff140300780c */ /* 0x000fe40003fc6070 */
[----:B------:R-:W-:Y:S01]  /*18780*/  IMAD.WIDE R148, R148, 0x4, R242 ;  /* 0x0000000494947825 */ /* 0x000fe200078e02f2 */
[----:B--2---:R-:W-:Y:S01]  /*18790*/  IADD3 R3, R6, -0x71, RZ ;  /* 0xffffff8f06037810 */ /* 0x004fe20007ffe0ff */
[----:B------:R-:W-:Y:S01]  /*187a0*/  LDGSTS.E [R2+0x46400], desc[UR14][R150.64], !P4 ;  /* 0x4640000096027fae */ /* 0x000fe2000e12184e */
[----:B------:R-:W2:Y:S01]  /*187b0*/  LDC R6, c[0x0][0x230] ;  /* 0x00008c00ff067b82 */ /* 0x000ea20000000800 */
[----:B------:R-:W-:-:S02]  /*187c0*/  IMAD R144, R246, 0x68, RZ ;  /* 0x00000068f6907824 */ /* 0x000fc400078e02ff */
[----:B------:R-:W-:Y:S01]  /*187d0*/  LDGSTS.E [R2+0x46480], desc[UR14][R148.64], !P4 ;  /* 0x4648000094027fae */ /* 0x000fe2000e12184e */
[----:B------:R-:W-:Y:S01]  /*187e0*/  ISETP.GE.U32.AND P4, PT, R3, 0x7fffff10, PT ;  /* 0x7fffff100300780c */ /* 0x000fe20003f86070 */
[----:B------:R-:W-:-:S04]  /*187f0*/  IMAD.WIDE R146, R144, 0x4, R244 ;  /* 0x0000000490927825 */ /* 0x000fc800078e02f4 */
[----:B------:R-:W-:Y:S01]  /*18800*/  IMAD.WIDE R144, R144, 0x4, R242 ;  /* 0x0000000490907825 */ /* 0x000fe200078e02f2 */
[----:B------:R-:W-:Y:S03]  /*18810*/  LDGSTS.E [R2+0x46800], desc[UR14][R146.64], !P3 ;  /* 0x4680000092027fae */ /* 0x000fe6000d92184e */
[----:B----4-:R-:W-:Y:S01]  /*18820*/  VIADD R3, R7, 0xffffff8b ;  /* 0xffffff8b07037836 */ /* 0x010fe20000000000 */
        /* <DEDUP_REMOVED lines=16> */
[----:B------:R-:W-:Y:S01]  /*18930*/  IMAD R132, R246, 0x74, RZ ;  /* 0x00000074f6847824 */ /* 0x000fe200078e02ff */
[----:B------:R-:W1:Y:S01]  /*18940*/  LDC R5, c[0x0][0x230] ;  /* 0x00008c00ff057b82 */ /* 0x000e620000000800 */
[----:B------:R-:W-:Y:S01]  /*18950*/  LDGSTS.E [R2+0x47080], desc[UR14][R136.64], !P4 ;  /* 0x4708000088027fae */ /* 0x000fe2000e12184e */
        /* <DEDUP_REMOVED lines=9> */
[----:B------:R-:W-:-:S04]  /*189f0*/  IMAD.WIDE R130, R128, 0x4, R244 ;  /* 0x0000000480827825 */ /* 0x000fc800078e02f4 */
[----:B------:R-:W-:Y:S01]  /*18a00*/  IMAD.WIDE R128, R128, 0x4, R242 ;  /* 0x0000000480807825 */ /* 0x000fe200078e02f2 */
[----:B------:R-:W-:Y:S03]  /*18a10*/  LDGSTS.E [R2+0x47800], desc[UR14][R130.64], !P6 ;  /* 0x4780000082027fae */ /* 0x000fe6000f12184e */
[----:B----4-:R-:W-:Y:S01]  /*18a20*/  VIADD R3, R7, 0xfffffffa ;  /* 0xfffffffa07037836 */ /* 0x010fe20000000000 */
[----:B------:R-:W-:Y:S01]  /*18a30*/  LDGSTS.E [R2+0x47880], desc[UR14][R128.64], !P6 ;  /* 0x4788000080027fae */ /* 0x000fe2000f12184e */
[----:B------:R-:W-:Y:S01]  /*18a40*/  IMAD R124, R246, 0x7c, RZ ;  /* 0x0000007cf67c7824 */ /* 0x000fe200078e02ff */
[----:B------:R-:W4:Y:S02]  /*18a50*/  LDC R7, c[0x0][0x230] ;  /* 0x00008c00ff077b82 */ /* 0x000f240000000800 */
[----:B------:R-:W-:Y:S02]  /*18a60*/  ISETP.GE.U32.AND P6, PT, R3, 0x7fffff7b, PT ;  /* 0x7fffff7b0300780c */ /* 0x000fe40003fc6070 */
[----:B------:R-:W-:Y:S01]  /*18a70*/  LOP3.LUT R3, R0, 0x20, RZ, 0x3c, !PT ;  /* 0x0000002000037812 */ /* 0x000fe200078e3cff */
[----:B------:R-:W-:Y:S01]  /*18a80*/  IMAD.WIDE R126, R124, 0x4, R244 ;  /* 0x000000047c7e7825 */ /* 0x000fe200078e02f4 */
[----:B---3--:R-:W-:-:S03]  /*18a90*/  IADD3 R4, R4, -0xa, RZ ;  /* 0xfffffff604047810 */ /* 0x008fc60007ffe0ff */
[----:B------:R-:W-:Y:S01]  /*18aa0*/  IMAD.WIDE R124, R124, 0x4, R242 ;  /* 0x000000047c7c7825 */ /* 0x000fe200078e02f2 */
[----:B------:R-:W-:Y:S03]  /*18ab0*/  LDGSTS.E [R2+0x47c00], desc[UR14][R126.64], !P4 ;  /* 0x47c000007e027fae */ /* 0x000fe6000e12184e */
[----:B------:R-:W-:Y:S02]  /*18ac0*/  VIADD R3, R3, UR5 ;  /* 0x0000000503037c36 */ /* 0x000fe40008000000 */
[C---:B------:R-:W-:Y:S01]  /*18ad0*/  IMAD.WIDE R12, R246.reuse, 0x4, R244 ;  /* 0x00000004f60c7825 */ /* 0x040fe200078e02f4 */
[----:B------:R-:W-:Y:S03]  /*18ae0*/  STL.64 [R1+0x4028], R240 ;  /* 0x004028f001007387 */ /* 0x000fe60000100a00 */
[----:B------:R-:W-:Y:S01]  /*18af0*/  IMAD.WIDE R10, R246, 0x4, R242 ;  /* 0x00000004f60a7825 */ /* 0x000fe200078e02f2 */
[----:B------:R-:W-:Y:S03]  /*18b00*/  LDGSTS.E [R2+0x47c80], desc[UR14][R124.64], !P4 ;  /* 0x47c800007c027fae */ /* 0x000fe6000e12184e */
[----:B-1----:R-:W-:Y:S01]  /*18b10*/  VIADD R5, R5, 0xfffffff2 ;  /* 0xfffffff205057836 */ /* 0x002fe20000000000 */
[----:B------:R-:W-:Y:S01]  /*18b20*/  STL.64 [R1+0x4030], R238 ;  /* 0x004030ee01007387 */ /* 0x000fe20000100a00 */
[----:B------:R-:W-:Y:S01]  /*18b30*/  ISETP.GE.U32.AND P4, PT, R4, 0x7fffff77, PT ;  /* 0x7fffff770400780c */ /* 0x000fe20003f86070 */
[----:B------:R-:W-:-:S02]  /*18b40*/  IMAD R4, R246, 0x5, RZ ;  /* 0x00000005f6047824 */ /* 0x000fc400078e02ff */
[----:B------:R1:W-:Y:S04]  /*18b50*/  LDGSTS.E [R3+0x40100], desc[UR14][R12.64], !P3 ;  /* 0x401000000c037fae */ /* 0x0003e8000d92184e */
[----:B------:R-:W-:Y:S04]  /*18b60*/  STL.64 [R1+0x4038], R236 ;  /* 0x004038ec01007387 */ /* 0x000fe80000100a00 */
[----:B------:R3:W-:Y:S01]  /*18b70*/  LDGSTS.E [R3+0x40180], desc[UR14][R10.64], !P3 ;  /* 0x401800000a037fae */ /* 0x0007e2000d92184e */
[----:B------:R-:W-:Y:S02]  /*18b80*/  ISETP.GE.U32.AND P3, PT, R5, 0x7fffff73, PT ;  /* 0x7fffff730500780c */ /* 0x000fe40003f66070 */
[----:B------:R-:W4:Y:S01]  /*18b90*/  LDC R5, c[0x0][0x230] ;  /* 0x00008c00ff057b82 */ /* 0x000f220000000800 */
[----:B------:R-:W-:Y:S04]  /*18ba0*/  STL.64 [R1+0x4040], R234 ;  /* 0x004040ea01007387 */ /* 0x000fe80000100a00 */
[----:B------:R-:W-:Y:S01]  /*18bb0*/  STL.64 [R1+0x4048], R232 ;  /* 0x004048e801007387 */ /* 0x000fe20000100a00 */
[----:B------:R-:W-:-:S02]  /*18bc0*/  IMAD R120, R246, 0x9, RZ ;  /* 0x00000009f6787824 */ /* 0x000fc400078e02ff */
[C---:B------:R-:W-:Y:S01]  /*18bd0*/  IMAD R116, R246.reuse, 0xd, RZ ;  /* 0x0000000df6747824 */ /* 0x040fe200078e02ff */
[----:B------:R2:W-:Y:S01]  /*18be0*/  STL.64 [R1+0x4050], R230 ;  /* 0x004050e601007387 */ /* 0x0005e20000100a00 */
[C---:B------:R-:W-:Y:S02]  /*18bf0*/  IMAD R112, R246.reuse, 0x11, RZ ;  /* 0x00000011f6707824 */ /* 0x040fe400078e02ff */
[C---:B------:R-:W-:Y:S01]  /*18c00*/  IMAD R108, R246.reuse, 0x15, RZ ;  /* 0x00000015f66c7824 */ /* 0x040fe200078e02ff */
[----:B------:R1:W-:Y:S01]  /*18c10*/  STL.64 [R1+0x40], R12 ;  /* 0x0000400c01007387 */ /* 0x0003e20000100a00 */
[C---:B------:R-:W-:Y:S02]  /*18c20*/  IMAD R104, R246.reuse, 0x19, RZ ;  /* 0x00000019f6687824 */ /* 0x040fe400078e02ff */
[----:B------:R-:W-:Y:S01]  /*18c30*/  IMAD R100, R246, 0x1d, RZ ;  /* 0x0000001df6647824 */ /* 0x000fe200078e02ff */
[----:B------:R3:W-:Y:S01]  /*18c40*/  STL.64 [R1+0x38], R10 ;  /* 0x0000380a01007387 */ /* 0x0007e20000100a00 */
[----:B------:R-:W-:-:S04]  /*18c50*/  IMAD.WIDE R122, R120, 0x4, R244 ;  /* 0x00000004787a7825 */ /* 0x000fc800078e02f4 */
[----:B------:R-:W-:Y:S01]  /*18c60*/  IMAD R96, R246, 0x21, RZ ;  /* 0x00000021f6607824 */ /* 0x000fe200078e02ff */
[----:B--2---:R-:W2:Y:S01]  /*18c70*/  LDC R231, c[0x0][0x230] ;  /* 0x00008c00ffe77b82 */ /* 0x004ea20000000800 */
[----:B-1----:R-:W-:-:S04]  /*18c80*/  IMAD.WIDE R12, R4, 0x4, R244 ;  /* 0x00000004040c7825 */ /* 0x002fc800078e02f4 */
[--C-:B---3--:R-:W-:Y:S01]  /*18c90*/  IMAD.WIDE R10, R4, 0x4, R242.reuse ;  /* 0x00000004040a7825 */ /* 0x108fe200078e02f2 */
[----:B------:R-:W-:Y:S01]  /*18ca0*/  IADD3 R4, R6, -0x12, RZ ;  /* 0xffffffee06047810 */ /* 0x000fe20007ffe0ff */
[----:B------:R1:W-:Y:S01]  /*18cb0*/  LDGSTS.E [R3+0x40500], desc[UR14][R12.64], !P6 ;  /* 0x405000000c037fae */ /* 0x0003e2000f12184e */
[----:B------:R-:W3:Y:S01]  /*18cc0*/  LDC R6, c[0x0][0x230] ;  /* 0x00008c00ff067b82 */ /* 0x000ee20000000800 */
[----:B------:R-:W-:Y:S02]  /*18cd0*/  IMAD.WIDE R120, R120, 0x4, R242 ;  /* 0x0000000478787825 */ /* 0x000fe400078e02f2 */
[----:B------:R1:W-:Y:S01]  /*18ce0*/  LDGSTS.E [R3+0x40580], desc[UR14][R10.64], !P6 ;  /* 0x405800000a037fae */ /* 0x0003e2000f12184e */
[----:B------:R-:W-:Y:S01]  /*18cf0*/  ISETP.GE.U32.AND P6, PT, R4, 0x7fffff6f, PT ;  /* 0x7fffff6f0400780c */ /* 0x000fe20003fc6070 */
[----:B----4-:R-:W-:Y:S02]  /*18d00*/  VIADD R4, R7, 0xffffffea ;  /* 0xffffffea07047836 */ /* 0x010fe40000000000 */
[----:B------:R-:W-:Y:S01]  /*18d10*/  LDGSTS.E [R3+0x40900], desc[UR14][R122.64], !P4 ;  /* 0x409000007a037fae */ /* 0x000fe2000e12184e */
[----:B------:R-:W4:Y:S01]  /*18d20*/  LDC R7, c[0x0][0x230] ;  /* 0x00008c00ff077b82 */ /* 0x000f220000000800 */
[----:B------:R-:W-:-:S02]  /*18d30*/  IMAD.WIDE R118, R116, 0x4, R244 ;  /* 0x0000000474767825 */ /* 0x000fc400078e02f4 */
[----:B------:R-:W-:Y:S01]  /*18d40*/  LDGSTS.E [R3+0x40980], desc[UR14][R120.64], !P4 ;  /* 0x4098000078037fae */ /* 0x000fe2000e12184e */
[----:B------:R-:W-:Y:S01]  /*18d50*/  ISETP.GE.U32.AND P4, PT, R4, 0x7fffff6b, PT ;  /* 0x7fffff6b0400780c */ /* 0x000fe20003f86070 */
[----:B------:R-:W-:Y:S02]  /*18d60*/  IMAD.WIDE R116, R116, 0x4, R242 ;  /* 0x0000000474747825 */ /* 0x000fe400078e02f2 */
[----:B------:R-:W-:Y:S02]  /*18d70*/  LDGSTS.E [R3+0x40d00], desc[UR14][R118.64], !P3 ;  /* 0x40d0000076037fae */ /* 0x000fe4000d92184e */
[C---:B------:R-:W-:Y:S02]  /*18d80*/  IMAD R92, R246.reuse, 0x25, RZ ;  /* 0x00000025f65c7824 */ /* 0x040fe400078e02ff */
[----:B------:R-:W-:Y:S01]  /*18d90*/  IMAD R88, R246, 0x29, RZ ;  /* 0x00000029f6587824 */ /* 0x000fe200078e02ff */
[----:B------:R-:W-:Y:S01]  /*18da0*/  LDGSTS.E [R3+0x40d80], desc[UR14][R116.64], !P3 ;  /* 0x40d8000074037fae */ /* 0x000fe2000d92184e */
[----:B------:R-:W-:-:S02]  /*18db0*/  VIADD R4, R8, 0xffffffe6 ;  /* 0xffffffe608047836 */ /* 0x000fc40000000000 */
[----:B------:R-:W-:Y:S01]  /*18dc0*/  IMAD R84, R246, 0x2d, RZ ;  /* 0x0000002df6547824 */ /* 0x000fe200078e02ff */
[----:B------:R-:W1:Y:S01]  /*18dd0*/  LDC R8, c[0x0][0x230] ;  /* 0x00008c00ff087b82 */ /* 0x000e620000000800 */
[----:B------:R-:W-:Y:S01]  /*18de0*/  IMAD.WIDE R114, R112, 0x4, R244 ;  /* 0x0000000470727825 */ /* 0x000fe200078e02f4 */
[----:B------:R-:W-:Y:S02]  /*18df0*/  ISETP.GE.U32.AND P3, PT, R4, 0x7fffff67, PT ;  /* 0x7fffff670400780c */ /* 0x000fe40003f66070 */
[----:B------:R-:W-:Y:S01]  /*18e00*/  IADD3 R4, R5, -0x1e, RZ ;  /* 0xffffffe205047810 */ /* 0x000fe20007ffe0ff */
[----:B------:R-:W-:Y:S01]  /*18e10*/  IMAD.WIDE R112, R112, 0x4, R242 ;  /* 0x0000000470707825 */ /* 0x000fe200078e02f2 */
[----:B------:R-:W-:Y:S02]  /*18e20*/  LDGSTS.E [R3+0x41100], desc[UR14][R114.64], !P6 ;  /* 0x4110000072037fae */ /* 0x000fe4000f12184e */
[----:B------:R-:W2:Y:S01]  /*18e30*/  LDC R5, c[0x0][0x230] ;  /* 0x00008c00ff057b82 */ /* 0x000ea20000000800 */
[----:B------:R-:W-:Y:S01]  /*18e40*/  IMAD.WIDE R110, R108, 0x4, R244 ;  /* 0x000000046c6e7825 */ /* 0x000fe200078e02f4 */
[----:B------:R-:W-:Y:S01]  /*18e50*/  LDGSTS.E [R3+0x41180], desc[UR14][R112.64], !P6 ;  /* 0x4118000070037fae */ /* 0x000fe2000f12184e */
[----:B------:R-:W-:-:S02]  /*18e60*/  ISETP.GE.U32.AND P6, PT, R4, 0x7fffff63, PT ;  /* 0x7fffff630400780c */ /* 0x000fc40003fc6070 */
[----:B------:R-:W-:Y:S01]  /*18e70*/  IMAD.WIDE R108, R108, 0x4, R242 ;  /* 0x000000046c6c7825 */ /* 0x000fe200078e02f2 */
[----:B------:R-:W-:Y:S03]  /*18e80*/  LDGSTS.E [R3+0x41500], desc[UR14][R110.64], !P4 ;  /* 0x415000006e037fae */ /* 0x000fe6000e12184e */
[----:B------:R-:W-:Y:S01]  /*18e90*/  IMAD R80, R246, 0x31, RZ ;  /* 0x00000031f6507824 */ /* 0x000fe200078e02ff */
[----:B------:R-:W-:Y:S01]  /*18ea0*/  LDGSTS.E [R3+0x41580], desc[UR14][R108.64], !P4 ;  /* 0x415800006c037fae */ /* 0x000fe2000e12184e */
[----:B---3--:R-:W-:Y:S02]  /*18eb0*/  VIADD R4, R6, 0xffffffde ;  /* 0xffffffde06047836 */ /* 0x008fe40000000000 */
[----:B------:R-:W-:Y:S01]  /*18ec0*/  IMAD R76, R246, 0x35, RZ ;  /* 0x00000035f64c7824 */ /* 0x000fe200078e02ff */
[----:B------:R-:W3:Y:S01]  /*18ed0*/  LDC R6, c[0x0][0x230] ;  /* 0x00008c00ff067b82 */ /* 0x000ee20000000800 */
[----:B------:R-:W-:Y:S01]  /*18ee0*/  IMAD.WIDE R106, R104, 0x4, R244 ;  /* 0x00000004686a7825 */ /* 0x000fe200078e02f4 */
[----:B------:R-:W-:-:S03]  /*18ef0*/  ISETP.GE.U32.AND P4, PT, R4, 0x7fffff5f, PT ;  /* 0x7fffff5f0400780c */ /* 0x000fc60003f86070 */
[----:B------:R-:W-:Y:S01]  /*18f00*/  IMAD.WIDE R104, R104, 0x4, R242 ;  /* 0x0000000468687825 */ /* 0x000fe200078e02f2 */
[----:B------:R-:W-:Y:S03]  /*18f10*/  LDGSTS.E [R3+0x41900], desc[UR14][R106.64], !P3 ;  /* 0x419000006a037fae */ /* 0x000fe6000d92184e */
[C---:B------:R-:W-:Y:S01]  /*18f20*/  IMAD R72, R246.reuse, 0x39, RZ ;  /* 0x00000039f6487824 */ /* 0x040fe200078e02ff */
[----:B------:R-:W-:Y:S01]  /*18f30*/  LDGSTS.E [R3+0x41980], desc[UR14][R104.64], !P3 ;  /* 0x4198000068037fae */ /* 0x000fe2000d92184e */
[----:B----4-:R-:W-:Y:S02]  /*18f40*/  VIADD R4, R7, 0xffffffda ;  /* 0xffffffda07047836 */ /* 0x010fe40000000000 */
[----:B------:R-:W-:Y:S01]  /*18f50*/  IMAD R68, R246, 0x3d, RZ ;  /* 0x0000003df6447824 */ /* 0x000fe200078e02ff */
[----:B------:R-:W4:Y:S01]  /*18f60*/  LDC R7, c[0x0][0x230] ;  /* 0x00008c00ff077b82 */ /* 0x000f220000000800 */
[----:B------:R-:W-:Y:S01]  /*18f70*/  IMAD.WIDE R102, R100, 0x4, R244 ;  /* 0x0000000464667825 */ /* 0x000fe200078e02f4 */
[----:B------:R-:W-:-:S02]  /*18f80*/  ISETP.GE.U32.AND P3, PT, R4, 0x7fffff5b, PT ;  /* 0x7fffff5b0400780c */ /* 0x000fc40003f66070 */
[----:B-1----:R-:W-:Y:S01]  /*18f90*/  IADD3 R4, R8, -0x2a, RZ ;  /* 0xffffffd608047810 */ /* 0x002fe20007ffe0ff */
[----:B------:R-:W-:Y:S01]  /*18fa0*/  IMAD.WIDE R100, R100, 0x4, R242 ;  /* 0x0000000464647825 */ /* 0x000fe200078e02f2 */
[----:B------:R-:W-:Y:S02]  /*18fb0*/  LDGSTS.E [R3+0x41d00], desc[UR14][R102.64], !P6 ;  /* 0x41d0000066037fae */ /* 0x000fe4000f12184e */
[----:B------:R-:W1:Y:S01]  /*18fc0*/  LDC R8, c[0x0][0x230] ;  /* 0x00008c00ff087b82 */ /* 0x000e620000000800 */
[----:B------:R-:W-:Y:S01]  /*18fd0*/  IMAD.WIDE R98, R96, 0x4, R244 ;  /* 0x0000000460627825 */ /* 0x000fe200078e02f4 */
[----:B------:R-:W-:Y:S01]  /*18fe0*/  LDGSTS.E [R3+0x41d80], desc[UR14][R100.64], !P6 ;  /* 0x41d8000064037fae */ /* 0x000fe2000f12184e */
[----:B------:R-:W-:Y:S02]  /*18ff0*/  ISETP.GE.U32.AND P6, PT, R4, 0x7fffff57, PT ;  /* 0x7fffff570400780c */ /* 0x000fe40003fc6070 */
[----:B------:R-:W-:Y:S01]  /*19000*/  IMAD.WIDE R96, R96, 0x4, R242 ;  /* 0x0000000460607825 */ /* 0x000fe200078e02f2 */
[----:B------:R-:W-:Y:S03]  /*19010*/  LDGSTS.E [R3+0x42100], desc[UR14][R98.64], !P4 ;  /* 0x4210000062037fae */ /* 0x000fe6000e12184e */
[----:B------:R-:W-:Y:S01]  /*19020*/  IMAD R64, R246, 0x41, RZ ;  /* 0x00000041f6407824 */ /* 0x000fe200078e02ff */
[----:B------:R-:W-:Y:S01]  /*19030*/  LDGSTS.E [R3+0x42180], desc[UR14][R96.64], !P4 ;  /* 0x4218000060037fae */ /* 0x000fe2000e12184e */
[----:B--2---:R-:W-:-:S02]  /*19040*/  VIADD R4, R5, 0xffffffd2 ;  /* 0xffffffd205047836 */ /* 0x004fc40000000000 */
[----:B------:R-:W-:Y:S01]  /*19050*/  IMAD R60, R246, 0x45, RZ ;  /* 0x00000045f63c7824 */ /* 0x000fe200078e02ff */
[----:B------:R-:W2:Y:S01]  /*19060*/  LDC R5, c[0x0][0x230] ;  /* 0x00008c00ff057b82 */ /* 0x000ea20000000800 */
[----:B------:R-:W-:Y:S01]  /*19070*/  IMAD.WIDE R94, R92, 0x4, R244 ;  /* 0x000000045c5e7825 */ /* 0x000fe200078e02f4 */
[----:B------:R-:W-:-:S03]  /*19080*/  ISETP.GE.U32.AND P4, PT, R4, 0x7fffff53, PT ;  /* 0x7fffff530400780c */ /* 0x000fc60003f86070 */
        /* <DEDUP_REMOVED lines=8> */
[----:B------:R-:W-:-:S02]  /*19110*/  ISETP.GE.U32.AND P3, PT, R4, 0x7fffff4f, PT ;  /* 0x7fffff4f0400780c */ /* 0x000fc40003f66070 */
[----:B----4-:R-:W-:Y:S01]  /*19120*/  IADD3 R4, R7, -0x36, RZ ;  /* 0xffffffca07047810 */ /* 0x010fe20007ffe0ff */
[----:B------:R-:W-:Y:S01]  /*19130*/  IMAD.WIDE R88, R88, 0x4, R242 ;  /* 0x0000000458587825 */ /* 0x000fe200078e02f2 */
[----:B------:R-:W-:Y:S02]  /*19140*/  LDGSTS.E [R3+0x42900], desc[UR14][R90.64], !P6 ;  /* 0x429000005a037fae */ /* 0x000fe4000f12184e */
[----:B------:R-:W4:Y:S01]  /*19150*/  LDC R7, c[0x0][0x230] ;  /* 0x00008c00ff077b82 */ /* 0x000f220000000800 */
[----:B------:R-:W-:Y:S01]  /*19160*/  IMAD.WIDE R86, R84, 0x4, R244 ;  /* 0x0000000454567825 */ /* 0x000fe200078e02f4 */
[----:B------:R-:W-:Y:S01]  /*19170*/  LDGSTS.E [R3+0x42980], desc[UR14][R88.64], !P6 ;  /* 0x4298000058037fae */ /* 0x000fe2000f12184e */
[----:B------:R-:W-:Y:S02]  /*19180*/  ISETP.GE.U32.AND P6, PT, R4, 0x7fffff4b, PT ;  /* 0x7fffff4b0400780c */ /* 0x000fe40003fc6070 */
[----:B------:R-:W-:Y:S01]  /*19190*/  IMAD.WIDE R84, R84, 0x4, R242 ;  /* 0x0000000454547825 */ /* 0x000fe200078e02f2 */
[----:B------:R-:W-:Y:S03]  /*191a0*/  LDGSTS.E [R3+0x42d00], desc[UR14][R86.64], !P4 ;  /* 0x42d0000056037fae */ /* 0x000fe6000e12184e */
[----:B------:R-:W-:Y:S01]  /*191b0*/  IMAD R48, R246, 0x51, RZ ;  /* 0x00000051f6307824 */ /* 0x000fe200078e02ff */
[----:B------:R-:W-:Y:S01]  /*191c0*/  LDGSTS.E [R3+0x42d80], desc[UR14][R84.64], !P4 ;  /* 0x42d8000054037fae */ /* 0x000fe2000e12184e */
[----:B-1----:R-:W-:-:S02]  /*191d0*/  VIADD R4, R8, 0xffffffc6 ;  /* 0xffffffc608047836 */ /* 0x002fc40000000000 */
[----:B------:R-:W-:Y:S01]  /*191e0*/  IMAD R44, R246, 0x55, RZ ;  /* 0x00000055f62c7824 */ /* 0x000fe200078e02ff */
[----:B------:R-:W1:Y:S01]  /*191f0*/  LDC R8, c[0x0][0x230] ;  /* 0x00008c00ff087b82 */ /* 0x000e620000000800 */
[----:B------:R-:W-:Y:S01]  /*19200*/  IMAD.WIDE R82, R80, 0x4, R244 ;  /* 0x0000000450527825 */ /* 0x000fe200078e02f4 */
[----:B------:R-:W-:-:S03]  /*19210*/  ISETP.GE.U32.AND P4, PT, R4, 0x7fffff47, PT ;  /* 0x7fffff470400780c */ /* 0x000fc60003f86070 */
[----:B------:R-:W-:Y:S01]  /*19220*/  IMAD.WIDE R80, R80, 0x4, R242 ;  /* 0x0000000450507825 */ /* 0x000fe200078e02f2 */
[----:B------:R-:W-:Y:S03]  /*19230*/  LDGSTS.E [R3+0x43100], desc[UR14][R82.64], !P3 ;  /* 0x4310000052037fae */ /* 0x000fe6000d92184e */
[C---:B------:R-:W-:Y:S01]  /*19240*/  IMAD R40, R246.reuse, 0x59, RZ ;  /* 0x00000059f6287824 */ /* 0x040fe200078e02ff */
[----:B------:R-:W-:Y:S01]  /*19250*/  LDGSTS.E [R3+0x43180], desc[UR14][R80.64], !P3 ;  /* 0x4318000050037fae */ /* 0x000fe2000d92184e */
[----:B--2---:R-:W-:Y:S02]  /*19260*/  VIADD R4, R5, 0xffffffc2 ;  /* 0xffffffc205047836 */ /* 0x004fe40000000000 */
[----:B------:R-:W-:Y:S01]  /*19270*/  IMAD R36, R246, 0x5d, RZ ;  /* 0x0000005df6247824 */ /* 0x000fe200078e02ff */
[----:B------:R-:W2:Y:S01]  /*19280*/  LDC R5, c[0x0][0x230] ;  /* 0x00008c00ff057b82 */ /* 0x000ea20000000800 */
[----:B------:R-:W-:Y:S01]  /*19290*/  IMAD.WIDE R78, R76, 0x4, R244 ;  /* 0x000000044c4e7825 */ /* 0x000fe200078e02f4 */
[----:B------:R-:W-:-:S02]  /*192a0*/  ISETP.GE.U32.AND P3, PT, R4, 0x7fffff43, PT ;  /* 0x7fffff430400780c */ /* 0x000fc40003f66070 */
[----:B---3--:R-:W-:Y:S01]  /*192b0*/  IADD3 R4, R6, -0x42, RZ ;  /* 0xffffffbe06047810 */ /* 0x008fe20007ffe0ff */
[----:B------:R-:W-:Y:S01]  /*192c0*/  IMAD.WIDE R76, R76, 0x4, R242 ;  /* 0x000000044c4c7825 */ /* 0x000fe200078e02f2 */
[----:B------:R-:W-:Y:S02]  /*192d0*/  LDGSTS.E [R3+0x43500], desc[UR14][R78.64], !P6 ;  /* 0x435000004e037fae */ /* 0x000fe4000f12184e */
[----:B------:R-:W3:Y:S01]  /*192e0*/  LDC R6, c[0x0][0x230] ;  /* 0x00008c00ff067b82 */ /* 0x000ee20000000800 */
[----:B------:R-:W-:Y:S01]  /*192f0*/  IMAD.WIDE R74, R72, 0x4, R244 ;  /* 0x00000004484a7825 */ /* 0x000fe200078e02f4 */
[----:B------:R-:W-:Y:S01]  /*19300*/  LDGSTS.E [R3+0x43580], desc[UR14][R76.64], !P6 ;  /* 0x435800004c037fae */ /* 0x000fe2000f12184e */
[----:B------:R-:W-:Y:S02]  /*19310*/  ISETP.GE.U32.AND P6, PT, R4, 0x7fffff3f, PT ;  /* 0x7fffff3f0400780c */ /* 0x000fe40003fc6070 */
[----:B------:R-:W-:Y:S01]  /*19320*/  IMAD.WIDE R72, R72, 0x4, R242 ;  /* 0x0000000448487825 */ /* 0x000fe200078e02f2 */
[----:B------:R-:W-:Y:S03]  /*19330*/  LDGSTS.E [R3+0x43900], desc[UR14][R74.64], !P4 ;  /* 0x439000004a037fae */ /* 0x000fe6000e12184e */
[----:B------:R-:W-:Y:S01]  /*19340*/  IMAD R32, R246, 0x61, RZ ;  /* 0x00000061f6207824 */ /* 0x000fe200078e02ff */
[----:B------:R-:W-:Y:S01]  /*19350*/  LDGSTS.E [R3+0x43980], desc[UR14][R72.64], !P4 ;  /* 0x4398000048037fae */ /* 0x000fe2000e12184e */
[----:B----4-:R-:W-:-:S02]  /*19360*/  VIADD R4, R7, 0xffffffba ;  /* 0xffffffba07047836 */ /* 0x010fc40000000000 */
[----:B------:R-:W-:Y:S01]  /*19370*/  IMAD R28, R246, 0x65, RZ ;  /* 0x00000065f61c7824 */ /* 0x000fe200078e02ff */
[----:B------:R-:W4:Y:S01]  /*19380*/  LDC R7, c[0x0][0x230] ;  /* 0x00008c00ff077b82 */ /* 0x000f220000000800 */
[----:B------:R-:W-:Y:S01]  /*19390*/  IMAD.WIDE R70, R68, 0x4, R244 ;  /* 0x0000000444467825 */ /* 0x000fe200078e02f4 */
[----:B------:R-:W-:-:S03]  /*193a0*/  ISETP.GE.U32.AND P4, PT, R4, 0x7fffff3b, PT ;  /* 0x7fffff3b0400780c */ /* 0x000fc60003f86070 */
[----:B------:R-:W-:Y:S01]  /*193b0*/  IMAD.WIDE R68, R68, 0x4, R242 ;  /* 0x0000000444447825 */ /* 0x000fe200078e02f2 */
[----:B------:R-:W-:Y:S03]  /*193c0*/  LDGSTS.E [R3+0x43d00], desc[UR14][R70.64], !P3 ;  /* 0x43d0000046037fae */ /* 0x000fe6000d92184e */
[----:B------:R-:W-:Y:S01]  /*193d0*/  IMAD R24, R246, 0x69, RZ ;  /* 0x00000069f6187824 */ /* 0x000fe200078e02ff */
[----:B------:R-:W-:Y:S01]  /*193e0*/  LDGSTS.E [R3+0x43d80], desc[UR14][R68.64], !P3 ;  /* 0x43d8000044037fae */ /* 0x000fe2000d92184e */
[----:B-1----:R-:W-:Y:S02]  /*193f0*/  VIADD R4, R8, 0xffffffb6 ;  /* 0xffffffb608047836 */ /* 0x002fe40000000000 */
[----:B------:R-:W-:Y:S01]  /*19400*/  IMAD R20, R246, 0x6d, RZ ;  /* 0x0000006df6147824 */ /* 0x000fe200078e02ff */
[----:B------:R-:W1:Y:S01]  /*19410*/  LDC R8, c[0x0][0x230] ;  /* 0x00008c00ff087b82 */ /* 0x000e620000000800 */
[----:B------:R-:W-:Y:S01]  /*19420*/  IMAD.WIDE R66, R64, 0x4, R244 ;  /* 0x0000000440427825 */ /* 0x000fe200078e02f4 */
[----:B------:R-:W-:-:S02]  /*19430*/  ISETP.GE.U32.AND P3, PT, R4, 0x7fffff37, PT ;  /* 0x7fffff370400780c */ /* 0x000fc40003f66070 */
[----:B--2---:R-:W-:Y:S01]  /*19440*/  IADD3 R4, R5, -0x4e, RZ ;  /* 0xffffffb205047810 */ /* 0x004fe20007ffe0ff */
[----:B------:R-:W-:Y:S01]  /*19450*/  IMAD.WIDE R64, R64, 0x4, R242 ;  /* 0x0000000440407825 */ /* 0x000fe200078e02f2 */
[----:B------:R-:W-:Y:S02]  /*19460*/  LDGSTS.E [R3+0x44100], desc[UR14][R66.64], !P6 ;  /* 0x4410000042037fae */ /* 0x000fe4000f12184e */
[----:B------:R-:W2:Y:S01]  /*19470*/  LDC R5, c[0x0][0x230] ;  /* 0x00008c00ff057b82 */ /* 0x000ea20000000800 */
[----:B------:R-:W-:Y:S01]  /*19480*/  IMAD.WIDE R62, R60, 0x4, R244 ;  /* 0x000000043c3e7825 */ /* 0x000fe200078e02f4 */
[----:B------:R-:W-:Y:S01]  /*19490*/  LDGSTS.E [R3+0x44180], desc[UR14][R64.64], !P6 ;  /* 0x4418000040037fae */ /* 0x000fe2000f12184e */
[----:B------:R-:W-:Y:S02]  /*194a0*/  ISETP.GE.U32.AND P6, PT, R4, 0x7fffff33, PT ;  /* 0x7fffff330400780c */ /* 0x000fe40003fc6070 */
[----:B------:R-:W-:Y:S01]  /*194b0*/  IMAD.WIDE R60, R60, 0x4, R242 ;  /* 0x000000043c3c7825 */ /* 0x000fe200078e02f2 */
[----:B------:R-:W-:Y:S03]  /*194c0*/  LDGSTS.E [R3+0x44500], desc[UR14][R62.64], !P4 ;  /* 0x445000003e037fae */ /* 0x000fe6000e12184e */
[----:B------:R-:W-:Y:S01]  /*194d0*/  IMAD R16, R246, 0x71, RZ ;  /* 0x00000071f6107824 */ /* 0x000fe200078e02ff */
[----:B------:R-:W-:Y:S01]  /*194e0*/  LDGSTS.E [R3+0x44580], desc[UR14][R60.64], !P4 ;  /* 0x445800003c037fae */ /* 0x000fe2000e12184e */
[----:B---3--:R-:W-:Y:S01]  /*194f0*/  VIADD R4, R6, 0xffffffae ;  /* 0xffffffae06047836 */ /* 0x008fe20000000000 */
[----:B------:R-:W-:Y:S01]  /*19500*/  SHF.L.U32 R248, R246, 0x1, RZ ;  /* 0x00000001f6f87819 */ /* 0x000fe200000006ff */
[----:B------:R-:W3:Y:S01]  /*19510*/  LDC R6, c[0x0][0x230] ;  /* 0x00008c00ff067b82 */ /* 0x000ee20000000800 */
[----:B------:R-:W-:-:S02]  /*19520*/  IMAD.WIDE R58, R56, 0x4, R244 ;  /* 0x00000004383a7825 */ /* 0x000fc400078e02f4 */
[----:B------:R-:W-:Y:S02]  /*19530*/  ISETP.GE.U32.AND P4, PT, R4, 0x7fffff2f, PT ;  /* 0x7fffff2f0400780c */ /* 0x000fe40003f86070 */
[----:B----4-:R-:W-:Y:S01]  /*19540*/  VIADD R4, R7, 0xffffffaa ;  /* 0xffffffaa07047836 */ /* 0x010fe20000000000 */
[----:B------:R-:W-:Y:S01]  /*19550*/  LDGSTS.E [R3+0x44900], desc[UR14][R58.64], !P3 ;  /* 0x449000003a037fae */ /* 0x000fe2000d92184e */
[----:B------:R-:W-:Y:S01]  /*19560*/  IMAD.WIDE R56, R56, 0x4, R242 ;  /* 0x0000000438387825 */ /* 0x000fe200078e02f2 */
[----:B------:R-:W4:Y:S03]  /*19570*/  LDC R7, c[0x0][0x230] ;  /* 0x00008c00ff077b82 */ /* 0x000f260000000800 */
[----:B------:R-:W-:Y:S01]  /*19580*/  IMAD.WIDE R54, R52, 0x4, R244 ;  /* 0x0000000434367825 */ /* 0x000fe200078e02f4 */
[----:B------:R-:W-:Y:S01]  /*19590*/  LDGSTS.E [R3+0x44980], desc[UR14][R56.64], !P3 ;  /* 0x4498000038037fae */ /* 0x000fe2000d92184e */
[----:B------:R-:W-:-:S02]  /*195a0*/  ISETP.GE.U32.AND P3, PT, R4, 0x7fffff2b, PT ;  /* 0x7fffff2b0400780c */ /* 0x000fc40003f66070 */
[----:B------:R-:W-:Y:S01]  /*195b0*/  IMAD.WIDE R52, R52, 0x4, R242 ;  /* 0x0000000434347825 */ /* 0x000fe200078e02f2 */
[----:B-1----:R-:W-:Y:S01]  /*195c0*/  IADD3 R4, R8, -0x5a, RZ ;  /* 0xffffffa608047810 */ /* 0x002fe20007ffe0ff */
[----:B------:R-:W-:Y:S01]  /*195d0*/  LDGSTS.E [R3+0x44d00], desc[UR14][R54.64], !P6 ;  /* 0x44d0000036037fae */ /* 0x000fe2000f12184e */
[----:B------:R-:W1:Y:S01]  /*195e0*/  LDC R8, c[0x0][0x230] ;  /* 0x00008c00ff087b82 */ /* 0x000e620000000800 */
[----:B------:R-:W-:Y:S02]  /*195f0*/  IMAD.WIDE R50, R48, 0x4, R244 ;  /* 0x0000000430327825 */ /* 0x000fe400078e02f4 */
[----:B------:R-:W-:Y:S01]  /*19600*/  LDGSTS.E [R3+0x44d80], desc[UR14][R52.64], !P6 ;  /* 0x44d8000034037fae */ /* 0x000fe2000f12184e */
[----:B------:R-:W-:Y:S01]  /*19610*/  ISETP.GE.U32.AND P6, PT, R4, 0x7fffff27, PT ;  /* 0x7fffff270400780c */ /* 0x000fe20003fc6070 */
[----:B------:R-:W-:Y:S02]  /*19620*/  IMAD.WIDE R48, R48, 0x4, R242 ;  /* 0x0000000430307825 */ /* 0x000fe400078e02f2 */
[----:B------:R-:W-:Y:S01]  /*19630*/  LDGSTS.E [R3+0x45100], desc[UR14][R50.64], !P4 ;  /* 0x4510000032037fae */ /* 0x000fe2000e12184e */
[----:B------:R-:W-:Y:S01]  /*19640*/  LOP3.LUT R247, R0, 0x40, RZ, 0x3c, !PT ;  /* 0x0000004000f77812 */ /* 0x000fe200078e3cff */
[----:B--2---:R-:W-:Y:S01]  /*19650*/  VIADD R4, R5, 0xffffffa2 ;  /* 0xffffffa205047836 */ /* 0x004fe20000000000 */
[----:B------:R-:W2:Y:S01]  /*19660*/  LDC R230, c[0x0][0x230] ;  /* 0x00008c00ffe67b82 */ /* 0x000ea20000000800 */
[----:B------:R-:W-:Y:S01]  /*19670*/  LDGSTS.E [R3+0x45180], desc[UR14][R48.64], !P4 ;  /* 0x4518000030037fae */ /* 0x000fe2000e12184e */
[----:B------:R-:W-:-:S02]  /*19680*/  IMAD.WIDE R46, R44, 0x4, R244 ;  /* 0x000000042c2e7825 */ /* 0x000fc400078e02f4 */
[----:B------:R-:W-:-:S04]  /*19690*/  ISETP.GE.U32.AND P4, PT, R4, 0x7fffff23, PT ;  /* 0x7fffff230400780c */ /* 0x000fc80003f86070 */
[----:B------:R-:W2:Y:S01]  /*196a0*/  LDC R5, c[0x0][0x230] ;  /* 0x00008c00ff057b82 */ /* 0x000ea20000000800 */
[----:B------:R-:W-:Y:S01]  /*196b0*/  IMAD.WIDE R44, R44, 0x4, R242 ;  /* 0x000000042c2c7825 */ /* 0x000fe200078e02f2 */
[----:B------:R-:W-:Y:S03]  /*196c0*/  LDGSTS.E [R3+0x45500], desc[UR14][R46.64], !P3 ;  /* 0x455000002e037fae */ /* 0x000fe6000d92184e */
[----:B---3--:R-:W-:Y:S01]  /*196d0*/  VIADD R4, R6, 0xffffff9e ;  /* 0xffffff9e06047836 */ /* 0x008fe20000000000 */
[----:B------:R-:W-:Y:S02]  /*196e0*/  LDGSTS.E [R3+0x45580], desc[UR14][R44.64], !P3 ;  /* 0x455800002c037fae */ /* 0x000fe4000d92184e */
        /* <DEDUP_REMOVED lines=11> */
[----:B------:R-:W-:Y:S02]  /*197a0*/  LDGSTS.E [R3+0x45d00], desc[UR14][R38.64], !P4 ;  /* 0x45d0000026037fae */ /* 0x000fe4000e12184e */
[----:B------:R-:W4:Y:S01]  /*197b0*/  LDC R236, c[0x0][0x230] ;  /* 0x00008c00ffec7b82 */ /* 0x000f220000000800 */
[----:B-1----:R-:W-:Y:S01]  /*197c0*/  VIADD R4, R8, 0xffffff96 ;  /* 0xffffff9608047836 */ /* 0x002fe20000000000 */
[----:B------:R-:W-:Y:S01]  /*197d0*/  LDGSTS.E [R3+0x45d80], desc[UR14][R36.64], !P4 ;  /* 0x45d8000024037fae */ /* 0x000fe2000e12184e */
[----:B------:R-:W-:-:S05]  /*197e0*/  IMAD.WIDE R34, R32, 0x4, R244 ;  /* 0x0000000420227825 */ /* 0x000fca00078e02f4 */
[----:B------:R-:W1:Y:S01]  /*197f0*/  LDC R8, c[0x0][0x230] ;  /* 0x00008c00ff087b82 */ /* 0x000e620000000800 */
[----:B------:R-:W-:Y:S01]  /*19800*/  ISETP.GE.U32.AND P4, PT, R4, 0x7fffff17, PT ;  /* 0x7fffff170400780c */ /* 0x000fe20003f86070 */
[----:B------:R-:W-:Y:S01]  /*19810*/  IMAD.WIDE R32, R32, 0x4, R242 ;  /* 0x0000000420207825 */ /* 0x000fe200078e02f2 */
[----:B------:R-:W-:Y:S03]  /*19820*/  LDGSTS.E [R3+0x46100], desc[UR14][R34.64], !P3 ;  /* 0x4610000022037fae */ /* 0x000fe6000d92184e */
[----:B--2---:R-:W-:Y:S01]  /*19830*/  VIADD R4, R5, 0xffffff92 ;  /* 0xffffff9205047836 */ /* 0x004fe20000000000 */
[----:B------:R-:W-:Y:S01]  /*19840*/  LDGSTS.E [R3+0x46180], desc[UR14][R32.64], !P3 ;  /* 0x4618000020037fae */ /* 0x000fe2000d92184e */
[----:B------:R-:W2:Y:S01]  /*19850*/  LDC R5, c[0x0][0x230] ;  /* 0x00008c00ff057b82 */ /* 0x000ea20000000800 */
[----:B------:R-:W-:Y:S02]  /*19860*/  IMAD.WIDE R30, R28, 0x4, R244 ;  /* 0x000000041c1e7825 */ /* 0x000fe400078e02f4 */
[----:B------:R-:W-:-:S02]  /*19870*/  ISETP.GE.U32.AND P3, PT, R4, 0x7fffff13, PT ;  /* 0x7fffff130400780c */ /* 0x000fc40003f66070 */
[----:B------:R-:W-:Y:S01]  /*19880*/  IMAD.WIDE R28, R28, 0x4, R242 ;  /* 0x000000041c1c7825 */ /* 0x000fe200078e02f2 */
[----:B---3--:R-:W-:Y:S01]  /*19890*/  IADD3 R4, R6, -0x72, RZ ;  /* 0xffffff8e06047810 */ /* 0x008fe20007ffe0ff */
[----:B------:R-:W-:Y:S01]  /*198a0*/  LDGSTS.E [R3+0x46500], desc[UR14][R30.64], !P6 ;  /* 0x465000001e037fae */ /* 0x000fe2000f12184e */
[----:B------:R-:W3:Y:S03]  /*198b0*/  LDC R6, c[0x0][0x230] ;  /* 0x00008c00ff067b82 */ /* 0x000ee60000000800 */
[----:B------:R-:W-:Y:S01]  /*198c0*/  LDGSTS.E [R3+0x46580], desc[UR14][R28.64], !P6 ;  /* 0x465800001c037fae */ /* 0x000fe2000f12184e */
[----:B------:R-:W-:Y:S01]  /*198d0*/  ISETP.GE.U32.AND P6, PT, R4, 0x7fffff0f, PT ;  /* 0x7fffff0f0400780c */ /* 0x000fe20003fc6070 */
[----:B----4-:R-:W-:Y:S02]  /*198e0*/  VIADD R4, R7, 0xffffff8a ;  /* 0xffffff8a07047836 */ /* 0x010fe40000000000 */
[C---:B------:R-:W-:Y:S01]  /*198f0*/  IMAD.WIDE R26, R24.reuse, 0x4, R244 ;  /* 0x00000004181a7825 */ /* 0x040fe200078e02f4 */
[----:B------:R-:W4:Y:S03]  /*19900*/  LDC R7, c[0x0][0x230] ;  /* 0x00008c00ff077b82 */ /* 0x000f260000000800 */
[----:B------:R-:W-:Y:S01]  /*19910*/  IMAD.WIDE R24, R24, 0x4, R242 ;  /* 0x0000000418187825 */ /* 0x000fe200078e02f2 */
[----:B------:R-:W-:Y:S03]  /*19920*/  LDGSTS.E [R3+0x46900], desc[UR14][R26.64], !P4 ;  /* 0x469000001a037fae */ /* 0x000fe6000e12184e */
[----:B------:R-:W-:Y:S01]  /*19930*/  IMAD.WIDE R22, R20, 0x4, R244 ;  /* 0x0000000414167825 */ /* 0x000fe200078e02f4 */
[----:B------:R-:W-:Y:S01]  /*19940*/  LDGSTS.E [R3+0x46980], desc[UR14][R24.64], !P4 ;  /* 0x4698000018037fae */ /* 0x000fe2000e12184e */
[----:B------:R-:W-:-:S02]  /*19950*/  ISETP.GE.U32.AND P4, PT, R4, 0x7fffff0b, PT ;  /* 0x7fffff0b0400780c */ /* 0x000fc40003f86070 */
[----:B------:R-:W-:Y:S01]  /*19960*/  IMAD.WIDE R20, R20, 0x4, R242 ;  /* 0x0000000414147825 */ /* 0x000fe200078e02f2 */
[----:B------:R-:W-:Y:S03]  /*19970*/  LDGSTS.E [R3+0x46d00], desc[UR14][R22.64], !P3 ;  /* 0x46d0000016037fae */ /* 0x000fe6000d92184e */
[----:B-1----:R-:W-:Y:S01]  /*19980*/  VIADD R4, R8, 0xffffff86 ;  /* 0xffffff8608047836 */ /* 0x002fe20000000000 */
[----:B------:R1:W-:Y:S01]  /*19990*/  STL.64 [R1+0x10], R12 ;  /* 0x0000100c01007387 */ /* 0x0003e20000100a00 */
[----:B------:R-:W-:-:S03]  /*199a0*/  IMAD.WIDE R18, R16, 0x4, R244 ;  /* 0x0000000410127825 */ /* 0x000fc600078e02f4 */
[----:B------:R-:W-:Y:S01]  /*199b0*/  LDGSTS.E [R3+0x46d80], desc[UR14][R20.64], !P3 ;  /* 0x46d8000014037fae */ /* 0x000fe2000d92184e */
[----:B------:R-:W-:Y:S01]  /*199c0*/  IMAD.WIDE R16, R16, 0x4, R242 ;  /* 0x0000000410107825 */ /* 0x000fe200078e02f2 */
[----:B------:R-:W-:Y:S02]  /*199d0*/  ISETP.GE.U32.AND P3, PT, R4, 0x7fffff07, PT ;  /* 0x7fffff070400780c */ /* 0x000fe40003f66070 */
[----:B--2---:R-:W-:Y:S01]  /*199e0*/  IADD3 R4, R5, -0x7e, RZ ;  /* 0xffffff8205047810 */ /* 0x004fe20007ffe0ff */
[----:B------:R-:W-:Y:S01]  /*199f0*/  LDGSTS.E [R3+0x47100], desc[UR14][R18.64], !P6 ;  /* 0x4710000012037fae */ /* 0x000fe2000f12184e */
[----:B-1----:R-:W-:-:S03]  /*19a00*/  IMAD R12, R246, 0x75, RZ ;  /* 0x00000075f60c7824 */ /* 0x002fc600078e02ff */
[----:B------:R-:W-:Y:S01]  /*19a10*/  LDGSTS.E [R3+0x47180], desc[UR14][R16.64], !P6 ;  /* 0x4718000010037fae */ /* 0x000fe2000f12184e */
[----:B------:R-:W-:Y:S01]  /*19a20*/  ISETP.GE.U32.AND P6, PT, R4, 0x7fffff03, PT ;  /* 0x7fffff030400780c */ /* 0x000fe20003fc6070 */
[----:B------:R-:W-:Y:S02]  /*19a30*/  IMAD R8, R246, 0x79, RZ ;  /* 0x00000079f6087824 */ /* 0x000fe400078e02ff */
[C---:B------:R-:W-:Y:S01]  /*19a40*/  IMAD.WIDE R14, R12.reuse, 0x4, R244 ;  /* 0x000000040c0e7825 */ /* 0x040fe200078e02f4 */
[----:B------:R1:W-:Y:S03]  /*19a50*/  STL.64 [R1+0x8], R10 ;  /* 0x0000080a01007387 */ /* 0x0003e60000100a00 */
[----:B------:R-:W-:Y:S01]  /*19a60*/  IMAD.WIDE R12, R12, 0x4, R242 ;  /* 0x000000040c0c7825 */ /* 0x000fe200078e02f2 */
[----:B------:R-:W-:Y:S03]  /*19a70*/  LDGSTS.E [R3+0x47500], desc[UR14][R14.64], !P4 ;  /* 0x475000000e037fae */ /* 0x000fe6000e12184e */
[----:B---3--:R-:W-:Y:S01]  /*19a80*/  VIADD R4, R6, 0xfffffffd ;  /* 0xfffffffd06047836 */ /* 0x008fe20000000000 */
[----:B------:R-:W-:Y:S01]  /*19a90*/  LDGSTS.E [R3+0x47580], desc[UR14][R12.64], !P4 ;  /* 0x475800000c037fae */ /* 0x000fe2000e12184e */
[----:B----4-:R-:W-:-:S02]  /*19aa0*/  VIADD R5, R7, 0xfffffff9 ;  /* 0xfffffff907057836 */ /* 0x010fc40000000000 */
[----:B-1----:R-:W-:Y:S01]  /*19ab0*/  IMAD.WIDE R10, R8, 0x4, R244 ;  /* 0x00000004080a7825 */ /* 0x002fe200078e02f4 */
[----:B------:R-:W-:-:S03]  /*19ac0*/  ISETP.GE.U32.AND P4, PT, R4, 0x7fffff7e, PT ;  /* 0x7fffff7e0400780c */ /* 0x000fc60003f86070 */
[----:B------:R-:W-:Y:S01]  /*19ad0*/  IMAD.WIDE R8, R8, 0x4, R242 ;  /* 0x0000000408087825 */ /* 0x000fe200078e02f2 */
[----:B------:R-:W-:Y:S03]  /*19ae0*/  LDGSTS.E [R3+0x47900], desc[UR14][R10.64], !P3 ;  /* 0x479000000a037fae */ /* 0x000fe6000d92184e */
[----:B------:R-:W-:Y:S01]  /*19af0*/  IMAD R4, R246, 0x7d, RZ ;  /* 0x0000007df6047824 */ /* 0x000fe200078e02ff */
[----:B------:R-:W-:Y:S01]  /*19b00*/  LDGSTS.E [R3+0x47980], desc[UR14][R8.64], !P3 ;  /* 0x4798000008037fae */ /* 0x000fe2000d92184e */
[----:B------:R-:W-:Y:S02]  /*19b10*/  ISETP.GE.U32.AND P3, PT, R5, 0x7fffff7a, PT ;  /* 0x7fffff7a0500780c */ /* 0x000fe40003f66070 */
[----:B------:R-:W-:-:S04]  /*19b20*/  IMAD.WIDE R6, R4, 0x4, R244 ;  /* 0x0000000404067825 */ /* 0x000fc800078e02f4 */
[----:B------:R-:W-:Y:S01]  /*19b30*/  IMAD.WIDE R4, R4, 0x4, R242 ;  /* 0x0000000404047825 */ /* 0x000fe200078e02f2 */
[----:B------:R-:W-:Y:S03]  /*19b40*/  LDGSTS.E [R3+0x47d00], desc[UR14][R6.64], !P6 ;  /* 0x47d0000006037fae */ /* 0x000fe6000f12184e */
[----:B------:R-:W-:Y:S01]  /*19b50*/  VIADD R249, R249, 0xfffffff5 ;  /* 0xfffffff5f9f97836 */ /* 0x000fe20000000000 */
[----:B------:R-:W-:Y:S01]  /*19b60*/  LDGSTS.E [R3+0x47d80], desc[UR14][R4.64], !P6 ;  /* 0x47d8000004037fae */ /* 0x000fe2000f12184e */
[----:B------:R-:W-:Y:S02]  /*19b70*/  VIADD R247, R247, UR5 ;  /* 0x00000005f7f77c36 */ /* 0x000fe40008000000 */
[----:B------:R-:W-:Y:S01]  /*19b80*/  IMAD.WIDE R234, R248, 0x4, R244 ;  /* 0x00000004f8ea7825 */ /* 0x000fe200078e02f4 */
[----:B------:R-:W-:Y:S02]  /*19b90*/  ISETP.GE.U32.AND P6, PT, R249, 0x7fffff76, PT ;  /* 0x7fffff76f900780c */ /* 0x000fe40003fc6070 */
[----:B------:R-:W-:Y:S01]  /*19ba0*/  IADD3 R249, R250, -0xf, RZ ;  /* 0xfffffff1faf97810 */ /* 0x000fe20007ffe0ff */
[----:B------:R-:W-:Y:S01]  /*19bb0*/  IMAD.WIDE R232, R248, 0x4, R242 ;  /* 0x00000004f8e87825 */ /* 0x000fe200078e02f2 */
[----:B------:R-:W1:Y:S01]  /*19bc0*/  LDC R250, c[0x0][0x230] ;  /* 0x00008c00fffa7b82 */ /* 0x000e620000000800 */
[----:B------:R2:W-:Y:S02]  /*19bd0*/  LDGSTS.E [R247+0x40200], desc[UR14][R234.64], !P4 ;  /* 0x40200000eaf77fae */ /* 0x0005e4000e12184e */
[----:B------:R-:W-:-:S02]  /*19be0*/  IMAD R248, R246, 0x6, RZ ;  /* 0x00000006f6f87824 */ /* 0x000fc400078e02ff */
[----:B------:R2:W-:Y:S04]  /*19bf0*/  STL.64 [R1+0x30], R234 ;  /* 0x000030ea01007387 */ /* 0x0005e80000100a00 */
[----:B------:R3:W-:Y:S04]  /*19c00*/  STL.64 [R1+0x28], R232 ;  /* 0x000028e801007387 */ /* 0x0007e80000100a00 */
[----:B------:R3:W-:Y:S01]  /*19c10*/  LDGSTS.E [R247+0x40280], desc[UR14][R232.64], !P4 ;  /* 0x40280000e8f77fae */ /* 0x0007e2000e12184e */
[----:B------:R-:W-:Y:S01]  /*19c20*/  ISETP.GE.U32.AND P4, PT, R249, 0x7fffff72, PT ;  /* 0x7fffff72f900780c */ /* 0x000fe20003f86070 */
[----:B------:R-:W-:-:S02]  /*19c30*/  VIADD R249, R251, 0xffffffed ;  /* 0xffffffedfbf97836 */ /* 0x000fc40000000000 */
[C---:B--2---:R-:W-:Y:S01]  /*19c40*/  IMAD.WIDE R234, R248.reuse, 0x4, R244 ;  /* 0x00000004f8ea7825 */ /* 0x044fe200078e02f4 */
[----:B------:R-:W2:Y:S04]  /*19c50*/  LDC R251, c[0x0][0x230] ;  /* 0x00008c00fffb7b82 */ /* 0x000ea80000000800 */
[----:B------:R4:W-:Y:S01]  /*19c60*/  LDGSTS.E [R247+0x40600], desc[UR14][R234.64], !P3 ;  /* 0x40600000eaf77fae */ /* 0x0009e2000d92184e */
[----:B---3--:R-:W-:-:S03]  /*19c70*/  IMAD.WIDE R232, R248, 0x4, R242 ;  /* 0x00000004f8e87825 */ /* 0x008fc600078e02f2 */
[----:B------:R4:W-:Y:S01]  /*19c80*/  STL.64 [R1+0x700], R234 ;  /* 0x000700ea01007387 */ /* 0x0009e20000100a00 */
[----:B------:R-:W-:-:S03]  /*19c90*/  IMAD R248, R246, 0xa, RZ ;  /* 0x0000000af6f87824 */ /* 0x000fc600078e02ff */
[----:B------:R3:W-:Y:S01]  /*19ca0*/  LDGSTS.E [R247+0x40680], desc[UR14][R232.64], !P3 ;  /* 0x40680000e8f77fae */ /* 0x0007e2000d92184e */
[----:B------:R-:W-:Y:S01]  /*19cb0*/  ISETP.GE.U32.AND P3, PT, R249, 0x7fffff6e, PT ;  /* 0x7fffff6ef900780c */ /* 0x000fe20003f66070 */
[----:B------:R-:W-:Y:S02]  /*19cc0*/  VIADD R249, R231, 0xffffffe9 ;  /* 0xffffffe9e7f97836 */ /* 0x000fe40000000000 */
[----:B------:R3:W-:Y:S01]  /*19cd0*/  STL.64 [R1+0x710], R232 ;  /* 0x000710e801007387 */ /* 0x0007e20000100a00 */
[----:B------:R-:W2:Y:S01]  /*19ce0*/  LDC R231, c[0x0][0x230] ;  /* 0x00008c00ffe77b82 */ /* 0x000ea20000000800 */
[----:B----4-:R-:W-:-:S04]  /*19cf0*/  IMAD.WIDE R234, R248, 0x4, R244 ;  /* 0x00000004f8ea7825 */ /* 0x010fc800078e02f4 */
[----:B---3--:R-:W-:Y:S01]  /*19d00*/  IMAD.WIDE R232, R248, 0x4, R242 ;  /* 0x00000004f8e87825 */ /* 0x008fe200078e02f2 */
[----:B------:R3:W-:Y:S03]  /*19d10*/  STL.64 [R1+0x730], R234 ;  /* 0x000730ea01007387 */ /* 0x0007e60000100a00 */
[----:B------:R-:W-:Y:S01]  /*19d20*/  IMAD R248, R246, 0xe, RZ ;  /* 0x0000000ef6f87824 */ /* 0x000fe200078e02ff */
[----:B------:R3:W-:Y:S04]  /*19d30*/  LDGSTS.E [R247+0x40a00], desc[UR14][R234.64], !P6 ;  /* 0x40a00000eaf77fae */ /* 0x0007e8000f12184e */
[----:B------:R4:W-:Y:S04]  /*19d40*/  STL.64 [R1+0x738], R232 ;  /* 0x000738e801007387 */ /* 0x0009e80000100a00 */
[----:B------:R4:W-:Y:S01]  /*19d50*/  LDGSTS.E [R247+0x40a80], desc[UR14][R232.64], !P6 ;  /* 0x40a80000e8f77fae */ /* 0x0009e2000f12184e */
[----:B------:R-:W-:Y:S01]  /*19d60*/  ISETP.GE.U32.AND P6, PT, R249, 0x7fffff6a, PT ;  /* 0x7fffff6af900780c */ /* 0x000fe20003fc6070 */
[----:B---3--:R-:W-:Y:S01]  /*19d70*/  IMAD.WIDE R234, R248, 0x4, R244 ;  /* 0x00000004f8ea7825 */ /* 0x008fe200078e02f4 */
[----:B------:R-:W-:-:S02]  /*19d80*/  IADD3 R249, R230, -0x1b, RZ ;  /* 0xffffffe5e6f97810 */ /* 0x000fc40007ffe0ff */
[----:B------:R-:W3:Y:S01]  /*19d90*/  LDC R230, c[0x0][0x230] ;  /* 0x00008c00ffe67b82 */ /* 0x000ee20000000800 */
[----:B----4-:R-:W-:Y:S01]  /*19da0*/  IMAD.WIDE R232, R248, 0x4, R242 ;  /* 0x00000004f8e87825 */ /* 0x010fe200078e02f2 */
[----:B------:R4:W-:Y:S03]  /*19db0*/  STL.64 [R1+0x750], R234 ;  /* 0x000750ea01007387 */ /* 0x0009e60000100a00 */
[----:B------:R-:W-:Y:S01]  /*19dc0*/  IMAD R248, R246, 0x12, RZ ;  /* 0x00000012f6f87824 */ /* 0x000fe200078e02ff */
[----:B------:R4:W-:Y:S04]  /*19dd0*/  LDGSTS.E [R247+0x40e00], desc[UR14][R234.64], !P4 ;  /* 0x40e00000eaf77fae */ /* 0x0009e8000e12184e */
[----:B------:R2:W-:Y:S04]  /*19de0*/  STL.64 [R1+0x768], R232 ;  /* 0x000768e801007387 */ /* 0x0005e80000100a00 */
[----:B------:R2:W-:Y:S01]  /*19df0*/  LDGSTS.E [R247+0x40e80], desc[UR14][R232.64], !P4 ;  /* 0x40e80000e8f77fae */ /* 0x0005e2000e12184e */
[----:B------:R-:W-:Y:S01]  /*19e00*/  ISETP.GE.U32.AND P4, PT, R249, 0x7fffff66, PT ;  /* 0x7fffff66f900780c */ /* 0x000fe20003f86070 */
[----:B-1----:R-:W-:-:S02]  /*19e10*/  VIADD R249, R250, 0xffffffe1 ;  /* 0xffffffe1faf97836 */ /* 0x002fc40000000000 */
[C---:B----4-:R-:W-:Y:S01]  /*19e20*/  IMAD.WIDE R234, R248.reuse, 0x4, R244 ;  /* 0x00000004f8ea7825 */ /* 0x050fe200078e02f4 */
[----:B------:R-:W1:Y:S03]  /*19e30*/  LDC R250, c[0x0][0x230] ;  /* 0x00008c00fffa7b82 */ /* 0x000e660000000800 */
[----:B--2---:R-:W-:Y:S01]  /*19e40*/  IMAD.WIDE R232, R248, 0x4, R242 ;  /* 0x00000004f8e87825 */ /* 0x004fe200078e02f2 */
[----:B------:R2:W-:Y:S03]  /*19e50*/  STL.64 [R1+0x780], R234 ;  /* 0x000780ea01007387 */ /* 0x0005e60000100a00 */
[----:B------:R-:W-:Y:S01]  /*19e60*/  IMAD R248, R246, 0x16, RZ ;  /* 0x00000016f6f87824 */ /* 0x000fe200078e02ff */
[----:B------:R2:W-:Y:S04]  /*19e70*/  LDGSTS.E [R247+0x41200], desc[UR14][R234.64], !P3 ;  /* 0x41200000eaf77fae */ /* 0x0005e8000d92184e */
[----:B------:R4:W-:Y:S04]  /*19e80*/  STL.64 [R1+0x790], R232 ;  /* 0x000790e801007387 */ /* 0x0009e80000100a00 */
[----:B------:R4:W-:Y:S01]  /*19e90*/  LDGSTS.E [R247+0x41280], desc[UR14][R232.64], !P3 ;  /* 0x41280000e8f77fae */ /* 0x0009e2000d92184e */
[----:B------:R-:W-:Y:S01]  /*19ea0*/  ISETP.GE.U32.AND P3, PT, R249, 0x7fffff62, PT ;  /* 0x7fffff62f900780c */ /* 0x000fe20003f66070 */
[----:B------:R-:W-:-:S02]  /*19eb0*/  VIADD R249, R251, 0xffffffdd ;  /* 0xffffffddfbf97836 */ /* 0x000fc40000000000 */
[C---:B--2---:R-:W-:Y:S01]  /*19ec0*/  IMAD.WIDE R234, R248.reuse, 0x4, R244 ;  /* 0x00000004f8ea7825 */ /* 0x044fe200078e02f4 */
[----:B------:R-:W2:Y:S04]  /*19ed0*/  LDC R251, c[0x0][0x230] ;  /* 0x00008c00fffb7b82 */ /* 0x000ea80000000800 */
[----:B------:R3:W-:Y:S01]  /*19ee0*/  LDGSTS.E [R247+0x41600], desc[UR14][R234.64], !P6 ;  /* 0x41600000eaf77fae */ /* 0x0007e2000f12184e */
[----:B----4-:R-:W-:-:S03]  /*19ef0*/  IMAD.WIDE R232, R248, 0x4, R242 ;  /* 0x00000004f8e87825 */ /* 0x010fc600078e02f2 */
[----:B------:R3:W-:Y:S01]  /*19f00*/  STL.64 [R1+0x7b0], R234 ;  /* 0x0007b0ea01007387 */ /* 0x0007e20000100a00 */
[----:B------:R-:W-:-:S03]  /*19f10*/  IMAD R248, R246, 0x1a, RZ ;  /* 0x0000001af6f87824 */ /* 0x000fc600078e02ff */
[----:B------:R4:W-:Y:S01]  /*19f20*/  LDGSTS.E [R247+0x41680], desc[UR14][R232.64], !P6 ;  /* 0x41680000e8f77fae */ /* 0x0009e2000f12184e */
[----:B------:R-:W-:Y:S02]  /*19f30*/  ISETP.GE.U32.AND P6, PT, R249, 0x7fffff5e, PT ;  /* 0x7fffff5ef900780c */ /* 0x000fe40003fc6070 */
[----:B------:R-:W-:Y:S01]  /*19f40*/  IADD3 R249, R231, -0x27, RZ ;  /* 0xffffffd9e7f97810 */ /* 0x000fe20007ffe0ff */
[----:B------:R4:W-:Y:S01]  /*19f50*/  STL.64 [R1+0x7c0], R232 ;  /* 0x0007c0e801007387 */ /* 0x0009e20000100a00 */
[----:B------:R-:W2:Y:S01]  /*19f60*/  LDC R231, c[0x0][0x230] ;  /* 0x00008c00ffe77b82 */ /* 0x000ea20000000800 */
[----:B---3--:R-:W-:-:S04]  /*19f70*/  IMAD.WIDE R234, R248, 0x4, R244 ;  /* 0x00000004f8ea7825 */ /* 0x008fc800078e02f4 */
[----:B----4-:R-:W-:Y:S01]  /*19f80*/  IMAD.WIDE R232, R248, 0x4, R242 ;  /* 0x00000004f8e87825 */ /* 0x010fe200078e02f2 */
[----:B------:R3:W-:Y:S03]  /*19f90*/  STL.64 [R1+0x7e0], R234 ;  /* 0x0007e0ea01007387 */ /* 0x0007e60000100a00 */
[----:B------:R-:W-:Y:S01]  /*19fa0*/  IMAD R248, R246, 0x1e, RZ ;  /* 0x0000001ef6f87824 */ /* 0x000fe200078e02ff */
[----:B------:R3:W-:Y:S04]  /*19fb0*/  LDGSTS.E [R247+0x41a00], desc[UR14][R234.64], !P4 ;  /* 0x41a00000eaf77fae */ /* 0x0007e8000e12184e */
[----:B------:R4:W-:Y:S04]  /*19fc0*/  STL.64 [R1+0x7e8], R232 ;  /* 0x0007e8e801007387 */ /* 0x0009e80000100a00 */
[----:B------:R4:W-:Y:S01]  /*19fd0*/  LDGSTS.E [R247+0x41a80], desc[UR14][R232.64], !P4 ;  /* 0x41a80000e8f77fae */ /* 0x0009e2000e12184e */
[----:B------:R-:W-:Y:S01]  /*19fe0*/  ISETP.GE.U32.AND P4, PT, R249, 0x7fffff5a, PT ;  /* 0x7fffff5af900780c */ /* 0x000fe20003f86070 */
[----:B------:R-:W-:-:S02]  /*19ff0*/  VIADD R249, R230, 0xffffffd5 ;  /* 0xffffffd5e6f97836 */ /* 0x000fc40000000000 */
[C---:B---3--:R-:W-:Y:S01]  /*1a000*/  IMAD.WIDE R234, R248.reuse, 0x4, R244 ;  /* 0x00000004f8ea7825 */ /* 0x048fe200078e02f4 */
[----:B------:R-:W3:Y:S03]  /*1a010*/  LDC R230, c[0x0][0x230] ;  /* 0x00008c00ffe67b82 */ /* 0x000ee60000000800 */
        /* <DEDUP_REMOVED lines=17> */
[----:B--2---:R-:W-:Y:S01]  /*1a130*/  IMAD.WIDE R234, R248, 0x4, R244 ;  /* 0x00000004f8ea7825 */ /* 0x004fe200078e02f4 */
[----:B------:R-:W-:-:S02]  /*1a140*/  IADD3 R249, R251, -0x33, RZ ;  /* 0xffffffcdfbf97810 */ /* 0x000fc40007ffe0ff */
[----:B------:R-:W2:Y:S02]  /*1a150*/  LDC R251, c[0x0][0x230] ;  /* 0x00008c00fffb7b82 */ /* 0x000ea40000000800 */
[----:B------:R3:W-:Y:S01]  /*1a160*/  LDGSTS.E [R247+0x42600], desc[UR14][R234.64], !P4 ;  /* 0x42600000eaf77fae */ /* 0x0007e2000e12184e */
[----:B----4-:R-:W-:-:S03]  /*1a170*/  IMAD.WIDE R232, R248, 0x4, R242 ;  /* 0x00000004f8e87825 */ /* 0x010fc600078e02f2 */
[----:B------:R3:W-:Y:S01]  /*1a180*/  STL.64 [R1+0x860], R234 ;  /* 0x000860ea01007387 */ /* 0x0007e20000100a00 */
[----:B------:R-:W-:-:S03]  /*1a190*/  IMAD R248, R246, 0x2a, RZ ;  /* 0x0000002af6f87824 */ /* 0x000fc600078e02ff */
[----:B------:R4:W-:Y:S01]  /*1a1a0*/  LDGSTS.E [R247+0x42680], desc[UR14][R232.64], !P4 ;  /* 0x42680000e8f77fae */ /* 0x0009e2000e12184e */
[----:B------:R-:W-:Y:S01]  /*1a1b0*/  ISETP.GE.U32.AND P4, PT, R249, 0x7fffff4e, PT ;  /* 0x7fffff4ef900780c */ /* 0x000fe20003f86070 */
[----:B------:R-:W-:Y:S02]  /*1a1c0*/  VIADD R249, R231, 0xffffffc9 ;  /* 0xffffffc9e7f97836 */ /* 0x000fe40000000000 */
        /* <DEDUP_REMOVED lines=20> */
[----:B----4-:R-:W-:Y:S01]  /*1a310*/  IMAD.WIDE R234, R248, 0x4, R244 ;  /* 0x00000004f8ea7825 */ /* 0x010fe200078e02f4 */
[----:B-1----:R-:W-:-:S02]  /*1a320*/  IADD3 R249, R250, -0x3f, RZ ;  /* 0xffffffc1faf97810 */ /* 0x002fc40007ffe0ff */
[----:B------:R-:W1:Y:S01]  /*1a330*/  LDC R250, c[0x0][0x230] ;  /* 0x00008c00fffa7b82 */ /* 0x000e620000000800 */
        /* <DEDUP_REMOVED lines=158> */
[----:B----4-:R-:W-:-:S04]  /*1ad20*/  IMAD.WIDE R234, R248, 0x4, R244 ;  /* 0x00000004f8ea7825 */ /* 0x010fc800078e02f4 */
        /* <DEDUP_REMOVED lines=8> */
[C---:B-1----:R-:W-:Y:S01]  /*1adb0*/  IMAD.WIDE R234, R248.reuse, 0x4, R244 ;  /* 0x00000004f8ea7825 */ /* 0x042fe200078e02f4 */
        /* <DEDUP_REMOVED lines=10> */
[----:B------:R-:W2:Y:S01]  /*1ae60*/  LDC R231, c[0x0][0x230] ;  /* 0x00008c00ffe77b82 */ /* 0x000ea20000000800 */
[----:B----4-:R-:W-:Y:S01]  /*1ae70*/  IMAD.WIDE R232, R248, 0x4, R242 ;  /* 0x00000004f8e87825 */ /* 0x010fe200078e02f2 */
[----:B------:R4:W-:Y:S03]  /*1ae80*/  STL.64 [R1+0xa08], R234 ;  /* 0x000a08ea01007387 */ /* 0x0009e60000100a00 */
[----:B------:R-:W-:Y:S01]  /*1ae90*/  IMAD R248, R246, 0x7e, RZ ;  /* 0x0000007ef6f87824 */ /* 0x000fe200078e02ff */
[----:B------:R4:W-:Y:S01]  /*1aea0*/  LDGSTS.E [R247+0x47a00], desc[UR14][R234.64], !P4 ;  /* 0x47a00000eaf77fae */ /* 0x0009e2000e12184e */
[----:B---3--:R-:W-:Y:S02]  /*1aeb0*/  VIADD R250, R230, 0xfffffff4 ;  /* 0xfffffff4e6fa7836 */ /* 0x008fe40000000000 */
[----:B------:R-:W3:Y:S01]  /*1aec0*/  LDC R230, c[0x0][0x230] ;  /* 0x00008c00ffe67b82 */ /* 0x000ee20000000800 */
[----:B------:R1:W-:Y:S04]  /*1aed0*/  STL.64 [R1+0xa10], R232 ;  /* 0x000a10e801007387 */ /* 0x0003e80000100a00 */
[----:B------:R1:W-:Y:S01]  /*1aee0*/  LDGSTS.E [R247+0x47a80], desc[UR14][R232.64], !P4 ;  /* 0x47a80000e8f77fae */ /* 0x0003e2000e12184e */
[----:B------:R-:W-:Y:S01]  /*1aef0*/  ISETP.GE.U32.AND P4, PT, R249, 0x7fffff79, PT ;  /* 0x7fffff79f900780c */ /* 0x000fe20003f86070 */
[----:B------:R-:W-:-:S02]  /*1af00*/  IMAD R249, R246, 0x3, RZ ;  /* 0x00000003f6f97824 */ /* 0x000fc400078e02ff */
[----:B----4-:R-:W-:-:S04]  /*1af10*/  IMAD.WIDE R234, R248, 0x4, R244 ;  /* 0x00000004f8ea7825 */ /* 0x010fc800078e02f4 */
[----:B-1----:R-:W-:Y:S01]  /*1af20*/  IMAD.WIDE R232, R248, 0x4, R242 ;  /* 0x00000004f8e87825 */ /* 0x002fe200078e02f2 */
[----:B------:R-:W-:Y:S01]  /*1af30*/  LOP3.LUT R248, R0, 0x60, RZ, 0x3c, !PT ;  /* 0x0000006000f87812 */ /* 0x000fe200078e3cff */
[----:B------:R1:W-:Y:S04]  /*1af40*/  STL.64 [R1+0xa18], R234 ;  /* 0x000a18ea01007387 */ /* 0x0003e80000100a00 */
[----:B------:R1:W-:Y:S01]  /*1af50*/  LDGSTS.E [R247+0x47e00], desc[UR14][R234.64], !P3 ;  /* 0x47e00000eaf77fae */ /* 0x0003e2000d92184e */
[----:B------:R-:W-:-:S03]  /*1af60*/  VIADD R248, R248, UR5 ;  /* 0x00000005f8f87c36 */ /* 0x000fc60008000000 */
[----:B------:R4:W-:Y:S04]  /*1af70*/  STL.64 [R1+0xa20], R232 ;  /* 0x000a20e801007387 */ /* 0x0009e80000100a00 */
[----:B------:R4:W-:Y:S01]  /*1af80*/  LDGSTS.E [R247+0x47e80], desc[UR14][R232.64], !P3 ;  /* 0x47e80000e8f77fae */ /* 0x0009e2000d92184e */
[----:B------:R-:W-:Y:S01]  /*1af90*/  ISETP.GE.U32.AND P3, PT, R250, 0x7fffff75, PT ;  /* 0x7fffff75fa00780c */ /* 0x000fe20003f66070 */
[C---:B-1----:R-:W-:Y:S01]  /*1afa0*/  IMAD.WIDE R234, R249.reuse, 0x4, R244 ;  /* 0x00000004f9ea7825 */ /* 0x042fe200078e02f4 */
[----:B------:R-:W-:Y:S02]  /*1afb0*/  IADD3 R250, R236, -0x10, RZ ;  /* 0xfffffff0ecfa7810 */ /* 0x000fe40007ffe0ff */
[----:B------:R-:W1:Y:S01]  /*1afc0*/  LDC R236, c[0x0][0x230] ;  /* 0x00008c00ffec7b82 */ /* 0x000e620000000800 */
        /* <DEDUP_REMOVED lines=8> */
[C---:B----4-:R-:W-:Y:S01]  /*1b050*/  IMAD.WIDE R234, R249.reuse, 0x4, R244 ;  /* 0x00000004f9ea7825 */ /* 0x050fe200078e02f4 */
[----:B------:R-:W4:Y:S04]  /*1b060*/  LDC R251, c[0x0][0x230] ;  /* 0x00008c00fffb7b82 */ /* 0x000f280000000800 */
[----:B------:R3:W-:Y:S01]  /*1b070*/  LDGSTS.E [R248+0x40700], desc[UR14][R234.64], !P4 ;  /* 0x40700000eaf87fae */ /* 0x0007e2000e12184e */
[----:B--2---:R-:W-:-:S03]  /*1b080*/  IMAD.WIDE R232, R249, 0x4, R242 ;  /* 0x00000004f9e87825 */ /* 0x004fc600078e02f2 */
[----:B------:R3:W-:Y:S01]  /*1b090*/  STL.64 [R1+0xa38], R234 ;  /* 0x000a38ea01007387 */ /* 0x0007e20000100a00 */
[----:B------:R-:W-:-:S03]  /*1b0a0*/  IMAD R249, R246, 0xb, RZ ;  /* 0x0000000bf6f97824 */ /* 0x000fc600078e02ff */
[----:B------:R2:W-:Y:S01]  /*1b0b0*/  LDGSTS.E [R248+0x40780], desc[UR14][R232.64], !P4 ;  /* 0x40780000e8f87fae */ /* 0x0005e2000e12184e */
[----:B------:R-:W-:Y:S01]  /*1b0c0*/  ISETP.GE.U32.AND P4, PT, R250, 0x7fffff6d, PT ;  /* 0x7fffff6dfa00780c */ /* 0x000fe20003f86070 */
[----:B------:R-:W-:Y:S02]  /*1b0d0*/  VIADD R250, R231, 0xffffffe8 ;  /* 0xffffffe8e7fa7836 */ /* 0x000fe40000000000 */
[----:B------:R2:W-:Y:S01]  /*1b0e0*/  STL.64 [R1+0xa40], R232 ;  /* 0x000a40e801007387 */ /* 0x0005e20000100a00 */
[----:B------:R-:W4:Y:S01]  /*1b0f0*/  LDC R231, c[0x0][0x230] ;  /* 0x00008c00ffe77b82 */ /* 0x000f220000000800 */
[----:B---3--:R-:W-:-:S04]  /*1b100*/  IMAD.WIDE R234, R249, 0x4, R244 ;  /* 0x00000004f9ea7825 */ /* 0x008fc800078e02f4 */
        /* <DEDUP_REMOVED lines=10> */
[----:B---3--:R-:W-:Y:S01]  /*1b1b0*/  IMAD.WIDE R232, R249, 0x4, R242 ;  /* 0x00000004f9e87825 */ /* 0x008fe200078e02f2 */
[----:B------:R3:W-:Y:S03]  /*1b1c0*/  STL.64 [R1+0xa58], R234 ;  /* 0x000a58ea01007387 */ /* 0x0007e60000100a00 */
[----:B------:R-:W-:Y:S01]  /*1b1d0*/  IMAD R249, R246, 0x13, RZ ;  /* 0x00000013f6f97824 */ /* 0x000fe200078e02ff */
[----:B------:R3:W-:Y:S04]  /*1b1e0*/  LDGSTS.E [R248+0x40f00], desc[UR14][R234.64], !P6 ;  /* 0x40f00000eaf87fae */ /* 0x0007e8000f12184e */
[----:B------:R4:W-:Y:S04]  /*1b1f0*/  STL.64 [R1+0xa60], R232 ;  /* 0x000a60e801007387 */ /* 0x0009e80000100a00 */
[----:B------:R4:W-:Y:S01]  /*1b200*/  LDGSTS.E [R248+0x40f80], desc[UR14][R232.64], !P6 ;  /* 0x40f80000e8f87fae */ /* 0x0009e2000f12184e */
[----:B------:R-:W-:Y:S01]  /*1b210*/  ISETP.GE.U32.AND P6, PT, R250, 0x7fffff65, PT ;  /* 0x7fffff65fa00780c */ /* 0x000fe20003fc6070 */
[----:B-1----:R-:W-:-:S02]  /*1b220*/  VIADD R250, R236, 0xffffffe0 ;  /* 0xffffffe0ecfa7836 */ /* 0x002fc40000000000 */
[C---:B---3--:R-:W-:Y:S01]  /*1b230*/  IMAD.WIDE R234, R249.reuse, 0x4, R244 ;  /* 0x00000004f9ea7825 */ /* 0x048fe200078e02f4 */
[----:B------:R-:W1:Y:S03]  /*1b240*/  LDC R236, c[0x0][0x230] ;  /* 0x00008c00ffec7b82 */ /* 0x000e660000000800 */
        /* <DEDUP_REMOVED lines=9> */
[----:B------:R-:W3:Y:S04]  /*1b2e0*/  LDC R251, c[0x0][0x230] ;  /* 0x00008c00fffb7b82 */ /* 0x000ee80000000800 */
        /* <DEDUP_REMOVED lines=8> */
[----:B------:R-:W3:Y:S01]  /*1b370*/  LDC R231, c[0x0][0x230] ;  /* 0x00008c00ffe77b82 */ /* 0x000ee20000000800 */
[----:B--2---:R-:W-:-:S04]  /*1b380*/  IMAD.WIDE R234, R249, 0x4, R244 ;  /* 0x00000004f9ea7825 */ /* 0x004fc800078e02f4 */
        /* <DEDUP_REMOVED lines=9> */
[----:B------:R-:W2:Y:S03]  /*1b420*/  LDC R230, c[0x0][0x230] ;  /* 0x00008c00ffe67b82 */ /* 0x000ea60000000800 */
        /* <DEDUP_REMOVED lines=19> */
[----:B------:R-:W3:Y:S02]  /*1b560*/  LDC R251, c[0x0][0x230] ;  /* 0x00008c00fffb7b82 */ /* 0x000ee40000000800 */
        /* <DEDUP_REMOVED lines=30> */
[----:B---3--:R-:W-:Y:S01]  /*1b750*/  IMAD.WIDE R232, R249, 0x4, R242 ;  /* 0x00000004f9e87825 */ /* 0x008fe200078e02f2 */
        /* <DEDUP_REMOVED lines=77> */
[----:B----4-:R-:W-:-:S05]  /*1bc30*/  IMAD.WIDE R234, R249, 0x4, R244 ;  /* 0x00000004f9ea7825 */ /* 0x010fca00078e02f4 */
[----:B------:R-:W-:Y:S01]  /*1bc40*/  LDGSTS.E [R248+0x45300], desc[UR14][R234.64], !P3 ;  /* 0x45300000eaf87fae */ /* 0x000fe2000d92184e */
[----:B---3--:R-:W-:-:S04]  /*1bc50*/  IMAD.WIDE R232, R249, 0x4, R242 ;  /* 0x00000004f9e87825 */ /* 0x008fc800078e02f2 */
[----:B------:R-:W-:Y:S01]  /*1bc60*/  IMAD R249, R246, 0x57, RZ ;  /* 0x00000057f6f97824 */ /* 0x000fe200078e02ff */
[----:B------:R1:W-:Y:S01]  /*1bc70*/  LDGSTS.E [R248+0x45380], desc[UR14][R232.64], !P3 ;  /* 0x45380000e8f87fae */ /* 0x0003e2000d92184e */
[----:B------:R-:W-:Y:S02]  /*1bc80*/  ISETP.GE.U32.AND P3, PT, R250, 0x7fffff21, PT ;  /* 0x7fffff21fa00780c */ /* 0x000fe40003f66070 */
[C---:B------:R-:W-:Y:S01]  /*1bc90*/  IMAD.WIDE R240, R249.reuse, 0x4, R244 ;  /* 0x00000004f9f07825 */ /* 0x040fe200078e02f4 */
[----:B------:R-:W-:Y:S03]  /*1bca0*/  STL.64 [R1+0xc58], R234 ;  /* 0x000c58ea01007387 */ /* 0x000fe60000100a00 */
[----:B------:R-:W-:Y:S01]  /*1bcb0*/  IMAD.WIDE R238, R249, 0x4, R242 ;  /* 0x00000004f9ee7825 */ /* 0x000fe200078e02f2 */
[----:B------:R1:W-:Y:S01]  /*1bcc0*/  STL.64 [R1+0xc60], R232 ;  /* 0x000c60e801007387 */ /* 0x0003e20000100a00 */
[----:B------:R-:W-:-:S02]  /*1bcd0*/  IADD3 R249, R251, -0x64, RZ ;  /* 0xffffff9cfbf97810 */ /* 0x000fc40007ffe0ff */
[----:B------:R-:W-:Y:S01]  /*1bce0*/  IMAD R250, R246, 0x5b, RZ ;  /* 0x0000005bf6fa7824 */ /* 0x000fe200078e02ff */
[----:B------:R3:W-:Y:S01]  /*1bcf0*/  LDGSTS.E [R248+0x45700], desc[UR14][R240.64], !P6 ;  /* 0x45700000f0f87fae */ /* 0x0007e2000f12184e */
[----:B------:R-:W4:Y:S02]  /*1bd00*/  LDC R251, c[0x0][0x230] ;  /* 0x00008c00fffb7b82 */ /* 0x000f240000000800 */
[----:B------:R-:W-:Y:S01]  /*1bd10*/  IMAD.WIDE R236, R250, 0x4, R244 ;  /* 0x00000004faec7825 */ /* 0x000fe200078e02f4 */
[----:B------:R2:W-:Y:S01]  /*1bd20*/  LDGSTS.E [R248+0x45780], desc[UR14][R238.64], !P6 ;  /* 0x45780000eef87fae */ /* 0x0005e2000f12184e */
[----:B------:R-:W-:-:S04]  /*1bd30*/  ISETP.GE.U32.AND P6, PT, R249, 0x7fffff1d, PT ;  /* 0x7fffff1df900780c */ /* 0x000fc80003fc6070 */
[----:B-1----:R-:W1:Y:S01]  /*1bd40*/  LDC R233, c[0x0][0x230] ;  /* 0x00008c00ffe97b82 */ /* 0x002e620000000800 */
[----:B------:R-:W-:Y:S01]  /*1bd50*/  IMAD.WIDE R234, R250, 0x4, R242 ;  /* 0x00000004faea7825 */ /* 0x000fe200078e02f2 */
[----:B------:R2:W-:Y:S03]  /*1bd60*/  LDGSTS.E [R248+0x45b00], desc[UR14][R236.64], !P4 ;  /* 0x45b00000ecf87fae */ /* 0x0005e6000e12184e */
[----:B------:R-:W-:Y:S01]  /*1bd70*/  VIADD R249, R231, 0xffffff98 ;  /* 0xffffff98e7f97836 */ /* 0x000fe20000000000 */
[----:B------:R2:W-:Y:S02]  /*1bd80*/  LDGSTS.E [R248+0x45b80], desc[UR14][R234.64], !P4 ;  /* 0x45b80000eaf87fae */ /* 0x0005e4000e12184e */
[----:B------:R-:W4:Y:S02]  /*1bd90*/  LDC R232, c[0x0][0x230] ;  /* 0x00008c00ffe87b82 */ /* 0x000f240000000800 */
[----:B------:R-:W-:Y:S01]  /*1bda0*/  ISETP.GE.U32.AND P4, PT, R249, 0x7fffff19, PT ;  /* 0x7fffff19f900780c */ /* 0x000fe20003f86070 */
[C---:B------:R-:W-:Y:S01]  /*1bdb0*/  IMAD R249, R246.reuse, 0x5f, RZ ;  /* 0x0000005ff6f97824 */ /* 0x040fe200078e02ff */
[----:B------:R3:W-:Y:S01]  /*1bdc0*/  STL.64 [R1+0xc68], R240 ;  /* 0x000c68f001007387 */ /* 0x0007e20000100a00 */
[----:B------:R-:W-:-:S03]  /*1bdd0*/  IMAD R250, R246, 0x63, RZ ;  /* 0x00000063f6fa7824 */ /* 0x000fc600078e02ff */
[----:B------:R2:W-:Y:S04]  /*1bde0*/  STL.64 [R1+0xc70], R238 ;  /* 0x000c70ee01007387 */ /* 0x0005e80000100a00 */
[----:B------:R2:W-:Y:S01]  /*1bdf0*/  STL.64 [R1+0xc78], R236 ;  /* 0x000c78ec01007387 */ /* 0x0005e20000100a00 */
[----:B---3--:R-:W-:-:S04]  /*1be00*/  IMAD.WIDE R240, R249, 0x4, R244 ;  /* 0x00000004f9f07825 */ /* 0x008fc800078e02f4 */
[--C-:B--2---:R-:W-:Y:S01]  /*1be10*/  IMAD.WIDE R238, R249, 0x4, R242.reuse ;  /* 0x00000004f9ee7825 */ /* 0x104fe200078e02f2 */
[----:B------:R2:W-:Y:S03]  /*1be20*/  STL.64 [R1+0xc80], R234 ;  /* 0x000c80ea01007387 */ /* 0x0005e60000100a00 */
[----:B------:R-:W-:Y:S01]  /*1be30*/  VIADD R249, R230, 0xffffff94 ;  /* 0xffffff94e6f97836 */ /* 0x000fe20000000000 */
[----:B------:R3:W-:Y:S01]  /*1be40*/  LDGSTS.E [R248+0x45f00], desc[UR14][R240.64], !P3 ;  /* 0x45f00000f0f87fae */ /* 0x0007e2000d92184e */
[----:B------:R-:W-:Y:S01]  /*1be50*/  IMAD.WIDE R230, R250, 0x4, R242 ;  /* 0x00000004fae67825 */ /* 0x000fe200078e02f2 */
[----:B------:R-:W4:Y:S02]  /*1be60*/  LDC R236, c[0x0][0x230] ;  /* 0x00008c00ffec7b82 */ /* 0x000f240000000800 */
[----:B------:R-:W-:Y:S01]  /*1be70*/  LDGSTS.E [R248+0x45f80], desc[UR14][R238.64], !P3 ;  /* 0x45f80000eef87fae */ /* 0x000fe2000d92184e */
[----:B------:R-:W-:Y:S01]  /*1be80*/  ISETP.GE.U32.AND P3, PT, R249, 0x7fffff15, PT ;  /* 0x7fffff15f900780c */ /* 0x000fe20003f66070 */
[----:B------:R-:W-:-:S02]  /*1be90*/  IMAD R249, R246, 0x67, RZ ;  /* 0x00000067f6f97824 */ /* 0x000fc400078e02ff */
[----:B--2---:R-:W-:Y:S01]  /*1bea0*/  IMAD.WIDE R234, R250, 0x4, R244 ;  /* 0x00000004faea7825 */ /* 0x004fe200078e02f4 */
[----:B------:R3:W-:Y:S01]  /*1beb0*/  STL.64 [R1+0xc88], R240 ;  /* 0x000c88f001007387 */ /* 0x0007e20000100a00 */
[----:B-1----:R-:W-:-:S03]  /*1bec0*/  IADD3 R250, R233, -0x70, RZ ;  /* 0xffffff90e9fa7810 */ /* 0x002fc60007ffe0ff */
[----:B------:R-:W-:Y:S04]  /*1bed0*/  STL.64 [R1+0xc90], R238 ;  /* 0x000c90ee01007387 */ /* 0x000fe80000100a00 */
[----:B------:R1:W-:Y:S04]  /*1bee0*/  STL.64 [R1+0xc98], R234 ;  /* 0x000c98ea01007387 */ /* 0x0003e80000100a00 */
[----:B------:R1:W-:Y:S01]  /*1bef0*/  LDGSTS.E [R248+0x46300], desc[UR14][R234.64], !P6 ;  /* 0x46300000eaf87fae */ /* 0x0003e2000f12184e */
[----:B---3--:R-:W2:Y:S03]  /*1bf00*/  LDC R240, c[0x0][0x230] ;  /* 0x00008c00fff07b82 */ /* 0x008ea60000000800 */
[----:B------:R3:W-:Y:S04]  /*1bf10*/  STL.64 [R1+0xca8], R230 ;  /* 0x000ca8e601007387 */ /* 0x0007e80000100a00 */
[----:B------:R3:W-:Y:S01]  /*1bf20*/  LDGSTS.E [R248+0x46380], desc[UR14][R230.64], !P6 ;  /* 0x46380000e6f87fae */ /* 0x0007e2000f12184e */
[----:B------:R-:W-:Y:S01]  /*1bf30*/  ISETP.GE.U32.AND P6, PT, R250, 0x7fffff11, PT ;  /* 0x7fffff11fa00780c */ /* 0x000fe20003fc6070 */
[----:B-1----:R-:W-:-:S04]  /*1bf40*/  IMAD.WIDE R234, R249, 0x4, R244 ;  /* 0x00000004f9ea7825 */ /* 0x002fc800078e02f4 */
[----:B----4-:R-:W-:Y:S02]  /*1bf50*/  VIADD R250, R251, 0xffffff8c ;  /* 0xffffff8cfbfa7836 */ /* 0x010fe40000000000 */
[--C-:B---3--:R-:W-:Y:S01]  /*1bf60*/  IMAD.WIDE R230, R249, 0x4, R242.reuse ;  /* 0x00000004f9e67825 */ /* 0x108fe200078e02f2 */
[----:B------:R1:W-:Y:S03]  /*1bf70*/  STL.64 [R1+0xcb0], R234 ;  /* 0x000cb0ea01007387 */ /* 0x0003e60000100a00 */
[----:B------:R-:W-:Y:S01]  /*1bf80*/  IMAD R249, R246, 0x6b, RZ ;  /* 0x0000006bf6f97824 */ /* 0x000fe200078e02ff */
[----:B------:R1:W-:Y:S04]  /*1bf90*/  LDGSTS.E [R248+0x46700], desc[UR14][R234.64], !P4 ;  /* 0x46700000eaf87fae */ /* 0x0003e8000e12184e */
[----:B------:R3:W-:Y:S01]  /*1bfa0*/  STL.64 [R1+0xcb8], R230 ;  /* 0x000cb8e601007387 */ /* 0x0007e20000100a00 */
[----:B------:R-:W-:-:S03]  /*1bfb0*/  IMAD.WIDE R238, R249, 0x4, R242 ;  /* 0x00000004f9ee7825 */ /* 0x000fc600078e02f2 */
[----:B------:R3:W-:Y:S01]  /*1bfc0*/  LDGSTS.E [R248+0x46780], desc[UR14][R230.64], !P4 ;  /* 0x46780000e6f87fae */ /* 0x0007e2000e12184e */
[----:B------:R-:W-:Y:S01]  /*1bfd0*/  ISETP.GE.U32.AND P4, PT, R250, 0x7fffff0d, PT ;  /* 0x7fffff0dfa00780c */ /* 0x000fe20003f86070 */
[----:B------:R-:W-:-:S04]  /*1bfe0*/  IMAD R250, R246, 0x6f, RZ ;  /* 0x0000006ff6fa7824 */ /* 0x000fc800078e02ff */
[----:B-1----:R-:W-:-:S04]  /*1bff0*/  IMAD.WIDE R234, R250, 0x4, R244 ;  /* 0x00000004faea7825 */ /* 0x002fc800078e02f4 */
[----:B---3--:R-:W-:-:S04]  /*1c000*/  IMAD.WIDE R230, R249, 0x4, R244 ;  /* 0x00000004f9e67825 */ /* 0x008fc800078e02f4 */
[----:B------:R-:W-:Y:S01]  /*1c010*/  VIADD R249, R232, 0xffffff88 ;  /* 0xffffff88e8f97836 */ /* 0x000fe20000000000 */
[----:B------:R-:W-:Y:S01]  /*1c020*/  LDGSTS.E [R248+0x46b00], desc[UR14][R230.64], !P3 ;  /* 0x46b00000e6f87fae */ /* 0x000fe2000d92184e */
[----:B------:R-:W-:-:S03]  /*1c030*/  IMAD.WIDE R232, R250, 0x4, R242 ;  /* 0x00000004fae87825 */ /* 0x000fc600078e02f2 */
[----:B------:R1:W-:Y:S01]  /*1c040*/  LDGSTS.E [R248+0x46b80], desc[UR14][R238.64], !P3 ;  /* 0x46b80000eef87fae */ /* 0x0003e2000d92184e */
[----:B------:R-:W-:Y:S01]  /*1c050*/  ISETP.GE.U32.AND P3, PT, R249, 0x7fffff09, PT ;  /* 0x7fffff09f900780c */ /* 0x000fe20003f66070 */
[C---:B------:R-:W-:Y:S02]  /*1c060*/  IMAD R250, R246.reuse, 0x73, RZ ;  /* 0x00000073f6fa7824 */ /* 0x040fe400078e02ff */
[----:B------:R3:W-:Y:S01]  /*1c070*/  STL.64 [R1+0xcc0], R230 ;  /* 0x000cc0e601007387 */ /* 0x0007e20000100a00 */
[----:B------:R-:W-:-:S03]  /*1c080*/  IMAD R251, R246, 0x77, RZ ;  /* 0x00000077f6fb7824 */ /* 0x000fc600078e02ff */
[----:B------:R1:W-:Y:S01]  /*1c090*/  STL.64 [R1+0xcc8], R238 ;  /* 0x000cc8ee01007387 */ /* 0x0003e20000100a00 */
[----:B------:R-:W-:-:S03]  /*1c0a0*/  IADD3 R249, R236, -0x7c, RZ ;  /* 0xffffff84ecf97810 */ /* 0x000fc60007ffe0ff */
[----:B------:R-:W-:Y:S04]  /*1c0b0*/  LDGSTS.E [R248+0x46f00], desc[UR14][R234.64], !P6 ;  /* 0x46f00000eaf87fae */ /* 0x000fe8000f12184e */
[----:B---3--:R-:W3:Y:S04]  /*1c0c0*/  LDL.LU.64 R230, [R1+0x4050] ;  /* 0x0040500001e67983 */ /* 0x008ee80000300a00 */
[----:B------:R-:W-:Y:S01]  /*1c0d0*/  STL.64 [R1+0xcd0], R234 ;  /* 0x000cd0ea01007387 */ /* 0x000fe20000100a00 */
[----:B-1----:R-:W-:-:S03]  /*1c0e0*/  IMAD.WIDE R238, R250, 0x4, R242 ;  /* 0x00000004faee7825 */ /* 0x002fc600078e02f2 */
[----:B------:R1:W-:Y:S01]  /*1c0f0*/  STL.64 [R1+0xcd8], R232 ;  /* 0x000cd8e801007387 */ /* 0x0003e20000100a00 */
[----:B------:R-:W-:-:S03]  /*1c100*/  IMAD.WIDE R236, R251, 0x4, R244 ;  /* 0x00000004fbec7825 */ /* 0x000fc600078e02f4 */
[----:B------:R1:W-:Y:S01]  /*1c110*/  LDGSTS.E [R248+0x46f80], desc[UR14][R232.64], !P6 ;  /* 0x46f80000e8f87fae */ /* 0x0003e2000f12184e */
[----:B------:R-:W4:Y:S01]  /*1c120*/  S2R R241, SR_TID.X ;  /* 0x0000000000f17919 */ /* 0x000f220000002100 */
[----:B-1----:R-:W-:-:S05]  /*1c130*/  IMAD.WIDE R232, R250, 0x4, R244 ;  /* 0x00000004fae87825 */ /* 0x002fca00078e02f4 */
[----:B------:R1:W-:Y:S04]  /*1c140*/  STL.64 [R1+0xce0], R232 ;  /* 0x000ce0e801007387 */ /* 0x0003e80000100a00 */
[----:B------:R-:W-:Y:S04]  /*1c150*/  LDGSTS.E [R248+0x47300], desc[UR14][R232.64], !P4 ;  /* 0x47300000e8f87fae */ /* 0x000fe8000e12184e */
[----:B------:R-:W-:Y:S04]  /*1c160*/  STL.64 [R1+0xce8], R238 ;  /* 0x000ce8ee01007387 */ /* 0x000fe80000100a00 */
[----:B------:R-:W-:Y:S04]  /*1c170*/  LDGSTS.E [R248+0x47380], desc[UR14][R238.64], !P4 ;  /* 0x47380000eef87fae */ /* 0x000fe8000e12184e */
[----:B------:R2:W-:Y:S04]  /*1c180*/  STL.64 [R1+0xcf0], R236 ;  /* 0x000cf0ec01007387 */ /* 0x0005e80000100a00 */
[----:B------:R2:W-:Y:S01]  /*1c190*/  LDGSTS.E [R248+0x47700], desc[UR14][R236.64], !P3 ;  /* 0x47700000ecf87fae */ /* 0x0005e2000d92184e */
[----:B------:R-:W-:Y:S01]  /*1c1a0*/  ISETP.GE.U32.AND P6, PT, R249, 0x7fffff05, PT ;  /* 0x7fffff05f900780c */ /* 0x000fe20003fc6070 */
[----:B------:R-:W-:Y:S01]  /*1c1b0*/  IMAD.WIDE R234, R251, 0x4, R242 ;  /* 0x00000004fbea7825 */ /* 0x000fe200078e02f2 */
[----:B----4-:R-:W-:Y:S01]  /*1c1c0*/  LOP3.LUT R241, R241, 0x1f, RZ, 0xc0, !PT ;  /* 0x0000001ff1f17812 */ /* 0x010fe200078ec0ff */
[----:B-1----:R-:W4:Y:S01]  /*1c1d0*/  LDL.LU.64 R232, [R1+0x4048] ;  /* 0x0040480001e87983 */ /* 0x002f220000300a00 */
[----:B--2---:R-:W1:Y:S01]  /*1c1e0*/  S2R R237, SR_TID.X ;  /* 0x0000000000ed7919 */ /* 0x004e620000002100 */
[----:B------:R-:W-:-:S02]  /*1c1f0*/  IMAD R249, R246, 0x7b, RZ ;  /* 0x0000007bf6f97824 */ /* 0x000fc400078e02ff */
[----:B------:R-:W-:Y:S01]  /*1c200*/  IMAD R246, R246, 0x7f, RZ ;  /* 0x0000007ff6f67824 */ /* 0x000fe200078e02ff */
[----:B------:R-:W-:Y:S01]  /*1c210*/  LOP3.LUT R241, R241, 0x20, RZ, 0xfc, !PT ;  /* 0x00000020f1f17812 */ /* 0x000fe200078efcff */
[----:B------:R-:W-:Y:S01]  /*1c220*/  VIADD R251, R240, 0xffffff80 ;  /* 0xffffff80f0fb7836 */ /* 0x000fe20000000000 */
[----:B------:R2:W-:Y:S01]  /*1c230*/  STL.64 [R1+0xd00], R234 ;  /* 0x000d00ea01007387 */ /* 0x0005e20000100a00 */
[----:B------:R-:W-:-:S03]  /*1c240*/  IMAD.WIDE R238, R249, 0x4, R244 ;  /* 0x00000004f9ee7825 */ /* 0x000fc600078e02f4 */
[----:B------:R2:W-:Y:S01]  /*1c250*/  LDGSTS.E [R248+0x47780], desc[UR14][R234.64], !P3 ;  /* 0x47780000eaf87fae */ /* 0x0005e2000d92184e */
[----:B------:R-:W-:Y:S01]  /*1c260*/  ISETP.GE.AND P3, PT, R241, R251, PT ;  /* 0x000000fbf100720c */ /* 0x000fe20003f66270 */
[----:B------:R-:W-:Y:S02]  /*1c270*/  IMAD.WIDE R240, R249, 0x4, R242 ;  /* 0x00000004f9f07825 */ /* 0x000fe400078e02f2 */
[----:B------:R-:W-:Y:S04]  /*1c280*/  LDGSTS.E [R248+0x47b00], desc[UR14][R238.64], !P6 ;  /* 0x47b00000eef87fae */ /* 0x000fe8000f12184e */
[----:B------:R-:W-:Y:S01]  /*1c290*/  LDGSTS.E [R248+0x47b80], desc[UR14][R240.64], !P6 ;  /* 0x47b80000f0f87fae */ /* 0x000fe2000f12184e */
[----:B--2---:R-:W-:Y:S01]  /*1c2a0*/  IMAD.WIDE R234, R246, 0x4, R244 ;  /* 0x00000004f6ea7825 */ /* 0x004fe200078e02f4 */
[----:B-1----:R-:W-:-:S04]  /*1c2b0*/  LOP3.LUT R237, R237, 0x1f, RZ, 0xc0, !PT ;  /* 0x0000001feded7812 */ /* 0x002fc800078ec0ff */
[----:B------:R1:W-:Y:S01]  /*1c2c0*/  STL.64 [R1+0xd10], R234 ;  /* 0x000d10ea01007387 */ /* 0x0003e20000100a00 */
[----:B------:R-:W-:Y:S01]  /*1c2d0*/  LOP3.LUT R250, R237, 0x40, RZ, 0xfc, !PT ;  /* 0x00000040edfa7812 */ /* 0x000fe200078efcff */
[----:B------:R-:W-:Y:S02]  /*1c2e0*/  IMAD.WIDE R236, R246, 0x4, R242 ;  /* 0x00000004f6ec7825 */ /* 0x000fe400078e02f2 */
[----:B-1----:R-:W2:Y:S04]  /*1c2f0*/  LDL.LU.64 R234, [R1+0x4040] ;  /* 0x0040400001ea7983 */ /* 0x002ea80000300a00 */
[----:B------:R-:W-:Y:S04]  /*1c300*/  STL.64 [R1+0xcf8], R238 ;  /* 0x000cf8ee01007387 */ /* 0x000fe80000100a00 */
[----:B------:R-:W-:Y:S04]  /*1c310*/  STL.64 [R1+0xd08], R240 ;  /* 0x000d08f001007387 */ /* 0x000fe80000100a00 */
[----:B------:R1:W-:Y:S04]  /*1c320*/  STL.64 [R1+0xd18], R236 ;  /* 0x000d18ec01007387 */ /* 0x0003e80000100a00 */
[----:B-1----:R-:W3:Y:S04]  /*1c330*/  LDL.LU.64 R236, [R1+0x4038] ;  /* 0x0040380001ec7983 */ /* 0x002ee80000300a00 */
[----:B------:R-:W4:Y:S04]  /*1c340*/  LDL.LU.64 R238, [R1+0x4030] ;  /* 0x0040300001ee7983 */ /* 0x000f280000300a00 */
[----:B------:R-:W2:Y:S01]  /*1c350*/  LDL.LU.64 R240, [R1+0x4028] ;  /* 0x0040280001f07983 */ /* 0x000ea20000300a00 */
[----:B------:R-:W-:-:S02]  /*1c360*/  ISETP.GE.U32.AND P4, PT, R251, 0x7fffff01, PT ;  /* 0x7fffff01fb00780c */ /* 0x000fc40003f86070 */
[----:B------:R-:W-:Y:S01]  /*1c370*/  ISETP.GE.AND P6, PT, R250, R251, PT ;  /* 0x000000fbfa00720c */ /* 0x000fe20003fc6270 */
[----:B------:R-:W-:Y:S01]  /*1c380*/  USHF.L.U32 UR10, UR10, 0x7, URZ ;  /* 0x000000070a0a7899 */ /* 0x000fe2000800063f */
[----:B------:R1:W-:Y:S01]  /*1c390*/  STL.64 [R1+0x43f0], R244 ;  /* 0x0043f0f401007387 */ /* 0x0003e20000100a00 */
[----:B------:R-:W3:Y:S01]  /*1c3a0*/  LDC R251, c[0x0][0x230] ;  /* 0x00008c00fffb7b82 */ /* 0x000ee20000000800 */
[----:B------:R-:W3:Y:S01]  /*1c3b0*/  S2R R250, SR_TID.X ;  /* 0x0000000000fa7919 */ /* 0x000ee20000002100 */
[C---:B------:R-:W-:Y:S01]  /*1c3c0*/  LOP3.LUT R246, R0.reuse, 0x10, RZ, 0x3c, !PT ;  /* 0x0000001000f67812 */ /* 0x040fe200078e3cff */
[----:B------:R-:W-:Y:S01]  /*1c3d0*/  ULDC UR9, c[0x0][0x238] ;  /* 0x00008e0000097ab9 */ /* 0x000fe20000000800 */
[----:B------:R-:W-:Y:S01]  /*1c3e0*/  LOP3.LUT R249, R0, 0x30, RZ, 0x3c, !PT ;  /* 0x0000003000f97812 */ /* 0x000fe200078e3cff */
[----:B------:R-:W-:Y:S01]  /*1c3f0*/  UISETP.GT.AND UP0, UPT, UR8, 0xff, UPT ;  /* 0x000000ff0800788c */ /* 0x000fe2000bf04270 */
[----:B------:R-:W-:Y:S01]  /*1c400*/  ULDC UR6, c[0x0][0x230] ;  /* 0x00008c0000067ab9 */ /* 0x000fe20000000800 */
[----:B-1----:R-:W3:Y:S04]  /*1c410*/  LDL.64 R244, [R1+0xd18] ;  /* 0x000d180001f47983 */ /* 0x002ee80000100a00 */
[----:B------:R1:W-:Y:S04]  /*1c420*/  STL.64 [R1+0x43e8], R242 ;  /* 0x0043e8f201007387 */ /* 0x0003e80000100a00 */
[----:B-1----:R-:W3:Y:S04]  /*1c430*/  LDL.64 R242, [R1+0xd10] ;  /* 0x000d100001f27983 */ /* 0x002ee80000100a00 */
[----:B--2---:R-:W-:Y:S04]  /*1c440*/  STL.64 [R1+0x43e0], R240 ;  /* 0x0043e0f001007387 */ /* 0x004fe80000100a00 */
[----:B----4-:R-:W-:Y:S04]  /*1c450*/  STL.64 [R1+0x43d8], R238 ;  /* 0x0043d8ee01007387 */ /* 0x010fe80000100a00 */
[----:B---3--:R-:W-:Y:S04]  /*1c460*/  STL.64 [R1+0x43d0], R236 ;  /* 0x0043d0ec01007387 */ /* 0x008fe80000100a00 */
[----:B------:R-:W-:Y:S04]  /*1c470*/  STL.64 [R1+0x43c8], R234 ;  /* 0x0043c8ea01007387 */ /* 0x000fe80000100a00 */
        /* <DEDUP_REMOVED lines=111> */
[----:B------:R1:W-:Y:S04]  /*1cb70*/  STL.64 [R1+0x4048], R10 ;  /* 0x0040480a01007387 */ /* 0x0003e80000100a00 */
[----:B------:R-:W-:Y:S04]  /*1cb80*/  STL.64 [R1+0x4040], R8 ;  /* 0x0040400801007387 */ /* 0x000fe80000100a00 */
[----:B------:R-:W-:Y:S01]  /*1cb90*/  STL [R1+0x4038], R252 ;  /* 0x004038fc01007387 */ /* 0x000fe20000100800 */
[----:B-1----:R-:W-:Y:S01]  /*1cba0*/  VIADD R11, R251, 0xffffff80 ;  /* 0xffffff80fb0b7836 */ /* 0x002fe20000000000 */
[----:B------:R-:W-:-:S02]  /*1cbb0*/  LOP3.LUT R251, R250, 0x1f, RZ, 0xc0, !PT ;  /* 0x0000001ffafb7812 */ /* 0x000fc400078ec0ff */
[----:B------:R-:W-:Y:S04]  /*1cbc0*/  STL.64 [R1+0x4030], R6 ;  /* 0x0040300601007387 */ /* 0x000fe80000100a00 */
[----:B------:R1:W-:Y:S04]  /*1cbd0*/  STL.64 [R1+0x4028], R4 ;  /* 0x0040280401007387 */ /* 0x0003e80000100a00 */
[----:B------:R-:W-:Y:S04]  /*1cbe0*/  LDGSTS.E [R248+0x47f00], desc[UR14][R242.64], !P4 ;  /* 0x47f00000f2f87fae */ /* 0x000fe8000e12184e */
[----:B------:R-:W-:Y:S01]  /*1cbf0*/  LDGSTS.E [R248+0x47f80], desc[UR14][R244.64], !P4 ;  /* 0x47f80000f4f87fae */ /* 0x000fe2000e12184e */
[----:B------:R-:W-:-:S03]  /*1cc00*/  ISETP.GE.AND P4, PT, R251, R11, PT ;  /* 0x0000000bfb00720c */ /* 0x000fc60003f86270 */
[----:B-1----:R-:W2:Y:S04]  /*1cc10*/  LDL.64 R4, [R1+0x7d0] ;  /* 0x0007d00001047983 */ /* 0x002ea80000100a00 */
[----:B------:R-:W3:Y:S04]  /*1cc20*/  LDL.64 R8, [R1+0x1ca0] ;  /* 0x001ca00001087983 */ /* 0x000ee80000100a00 */
[----:B------:R1:W-:Y:S04]  /*1cc30*/  STL [R1+0x4788], R11 ;  /* 0x0047880b01007387 */ /* 0x0003e80000100800 */
[----:B------:R-:W0:Y:S04]  /*1cc40*/  LDGDEPBAR ;  /* 0x00000000000079af */ /* 0x000e280000000000 */
[----:B-1----:R-:W4:Y:S04]  /*1cc50*/  LDL.64 R10, [R1+0x1378] ;  /* 0x00137800010a7983 */ /* 0x002f280000100a00 */
[----:B------:R-:W2:Y:S04]  /*1cc60*/  LDL.LU.64 R244, [R1+0x2a8] ;  /* 0x0002a80001f47983 */ /* 0x000ea80000300a00 */
[----:B--2---:R1:W-:Y:S04]  /*1cc70*/  STL.64 [R1+0x4790], R244 ;  /* 0x004790f401007387 */ /* 0x0043e80000100a00 */
[----:B-1----:R-:W2:Y:S04]  /*1cc80*/  LDL.64 R244, [R1+0x1930] ;  /* 0x0019300001f47983 */ /* 0x002ea80000100a00 */
[----:B------:R-:W3:Y:S04]  /*1cc90*/  LDL.LU.64 R242, [R1+0x2870] ;  /* 0x0028700001f27983 */ /* 0x000ee80000300a00 */
[----:B---3--:R1:W-:Y:S04]  /*1cca0*/  STL.64 [R1+0x47e0], R242 ;  /* 0x0047e0f201007387 */ /* 0x0083e80000100a00 */
[----:B-1----:R-:W3:Y:S04]  /*1ccb0*/  LDL.64 R242, [R1+0x838] ;  /* 0x0008380001f27983 */ /* 0x002ee80000100a00 */
[----:B------:R-:W4:Y:S04]  /*1ccc0*/  LDL.LU.64 R240, [R1+0x2310] ;  /* 0x0023100001f07983 */ /* 0x000f280000300a00 */
[----:B----4-:R1:W-:Y:S04]  /*1ccd0*/  STL.64 [R1+0x47e8], R240 ;  /* 0x0047e8f001007387 */ /* 0x0103e80000100a00 */
        /* <DEDUP_REMOVED lines=35> */
[----:B---3--:R-:W-:Y:S04]  /*1cf10*/  LDGSTS.E [R2], desc[UR14][R218.64], P0 ;  /* 0x00000000da027fae */ /* 0x008fe8000812184e */
[----:B----4-:R-:W-:Y:S04]  /*1cf20*/  STL.64 [R1+0x4808], R216 ;  /* 0x004808d801007387 */ /* 0x010fe80000100a00 */
[----:B------:R-:W3:Y:S04]  /*1cf30*/  LDL.LU.64 R214, [R1+0xe20] ;  /* 0x000e200001d67983 */ /* 0x000ee80000300a00 */
[----:B--2---:R-:W-:Y:S04]  /*1cf40*/  LDGSTS.E [R2+0x80], desc[UR14][R220.64], P2 ;  /* 0x00080000dc027fae */ /* 0x004fe8000912184e */
[----:B------:R-:W-:Y:S04]  /*1cf50*/  LDGSTS.E [R2+0x100], desc[UR14][R222.64], P5 ;  /* 0x00100000de027fae */ /* 0x000fe8000a92184e */
        /* <DEDUP_REMOVED lines=14> */
[----:B---3--:R-:W-:Y:S04]  /*1d040*/  STL.64 [R1+0x4810], R214 ;  /* 0x004810d601007387 */ /* 0x008fe80000100a00 */
[----:B------:R-:W2:Y:S04]  /*1d050*/  LDL.LU.64 R212, [R1+0x238] ;  /* 0x0002380001d47983 */ /* 0x000ea80000300a00 */
[----:B--2---:R-:W-:Y:S04]  /*1d060*/  STL.64 [R1+0x4818], R212 ;  /* 0x004818d401007387 */ /* 0x004fe80000100a00 */
        /* <DEDUP_REMOVED lines=13> */
[----:B--2---:R1:W-:Y:S04]  /*1d140*/  STL.64 [R1+0x4848], R198 ;  /* 0x004848c601007387 */ /* 0x0043e80000100a00 */
        /* <DEDUP_REMOVED lines=9> */
[----:B------:R-:W3:Y:S04]  /*1d1e0*/  LDL.LU.64 R186, [R1+0x2778] ;  /* 0x0027780001ba7983 */ /* 0x000ee80000300a00 */
[----:B------:R-:W4:Y:S04]  /*1d1f0*/  LDL.LU.64 R184, [R1+0x21f0] ;  /* 0x0021f00001b87983 */ /* 0x000f280000300a00 */
        /* <DEDUP_REMOVED lines=86> */
[----:B------:R-:W4:Y:S01]  /*1d760*/  LDL.LU.64 R16, [R1+0x2010] ;  /* 0x0020100001107983 */ /* 0x000f220000300a00 */
[----:B------:R-:W-:Y:S01]  /*1d770*/  IADD3 R246, R246, UR5, RZ ;  /* 0x00000005f6f67c10 */ /* 0x000fe2000fffe0ff */
[----:B------:R-:W-:Y:S01]  /*1d780*/  VIADD R249, R249, UR5 ;  /* 0x00000005f9f97c36 */ /* 0x000fe20008000000 */
[C---:B------:R-:W-:Y:S01]  /*1d790*/  LOP3.LUT R250, R0.reuse, 0x50, RZ, 0x3c, !PT ;  /* 0x0000005000fa7812 */ /* 0x040fe200078e3cff */
[----:B------:R-:W2:Y:S01]  /*1d7a0*/  LDL.64 R240, [R1+0x18f0] ;  /* 0x0018f00001f07983 */ /* 0x000ea20000100a00 */
[----:B------:R-:W-:-:S03]  /*1d7b0*/  LOP3.LUT R0, R0, 0x70, RZ, 0x3c, !PT ;  /* 0x0000007000007812 */ /* 0x000fc600078e3cff */
[----:B------:R-:W3:Y:S01]  /*1d7c0*/  LDL.64 R242, [R1+0x1338] ;  /* 0x0013380001f27983 */ /* 0x000ee20000100a00 */
[----:B------:R-:W-:Y:S01]  /*1d7d0*/  VIADD R250, R250, UR5 ;  /* 0x00000005fafa7c36 */ /* 0x000fe20008000000 */
[----:B------:R-:W-:Y:S02]  /*1d7e0*/  IADD3 R0, R0, UR5, RZ ;  /* 0x0000000500007c10 */ /* 0x000fe4000fffe0ff */
[----:B-1----:R-:W4:Y:S04]  /*1d7f0*/  LDL.64 R198, [R1+0x770] ;  /* 0x0007700001c67983 */ /* 0x002f280000100a00 */
[----:B------:R-:W4:Y:S04]  /*1d800*/  LDL.64 R244, [R1+0x1d30] ;  /* 0x001d300001f47983 */ /* 0x000f280000100a00 */
        /* <DEDUP_REMOVED lines=23> */
[----:B--2---:R-:W-:Y:S04]  /*1d980*/  LDGSTS.E [R2+0x4080], desc[UR14][R240.64], P2 ;  /* 0x04080000f0027fae */ /* 0x004fe8000912184e */
[----:B---3--:R-:W-:Y:S04]  /*1d990*/  LDGSTS.E [R2+0x4100], desc[UR14][R242.64], P5 ;  /* 0x04100000f2027fae */ /* 0x008fe8000a92184e */
[----:B----4-:R-:W-:Y:S04]  /*1d9a0*/  LDGSTS.E [R2+0x4180], desc[UR14][R198.64], P1 ;  /* 0x04180000c6027fae */ /* 0x010fe8000892184e */
[----:B------:R-:W2:Y:S04]  /*1d9b0*/  LDL.64 R240, [R1+0x1f48] ;  /* 0x001f480001f07983 */ /* 0x000ea80000100a00 */
[----:B------:R-:W3:Y:S04]  /*1d9c0*/  LDL.64 R242, [R1+0x1700] ;  /* 0x0017000001f27983 */ /* 0x000ee80000100a00 */
[----:B------:R-:W-:Y:S04]  /*1d9d0*/  LDGSTS.E [R2+0x5000], desc[UR14][R244.64], P0 ;  /* 0x05000000f4027fae */ /* 0x000fe8000812184e */
[----:B------:R-:W-:Y:S04]  /*1d9e0*/  LDGSTS.E [R2+0x5080], desc[UR14][R10.64], P2 ;  /* 0x050800000a027fae */ /* 0x000fe8000912184e */
[----:B------:R-:W-:Y:S04]  /*1d9f0*/  LDGSTS.E [R2+0x5100], desc[UR14][R200.64], P5 ;  /* 0x05100000c8027fae */ /* 0x000fe8000a92184e */
[----:B------:R-:W4:Y:S04]  /*1da00*/  LDL.64 R244, [R1+0x1138] ;  /* 0x0011380001f47983 */ /* 0x000f280000100a00 */
[----:B------:R-:W4:Y:S04]  /*1da10*/  LDL.64 R10, [R1+0x560] ;  /* 0x00056000010a7983 */ /* 0x000f280000100a00 */
        /* <DEDUP_REMOVED lines=46> */
[----:B------:R-:W2:Y:S04]  /*1dd00*/  LDL.64 R240, [R1+0x520] ;  /* 0x0005200001f07983 */ /* 0x000ea80000100a00 */
[----:B------:R-:W3:Y:S04]  /*1dd10*/  LDL.64 R242, [R1+0x1ec8] ;  /* 0x001ec80001f27983 */ /* 0x000ee80000100a00 */
[----:B----4-:R-:W-:Y:S04]  /*1dd20*/  LDGSTS.E [R2+0xb100], desc[UR14][R244.64], P5 ;  /* 0x0b100000f4027fae */ /* 0x010fe8000a92184e */
[----:B------:R-:W-:Y:S04]  /*1dd30*/  LDGSTS.E [R2+0xb180], desc[UR14][R10.64], P1 ;  /* 0x0b1800000a027fae */ /* 0x000fe8000892184e */
[----:B------:R-:W4:Y:S04]  /*1dd40*/  LDL.64 R244, [R1+0x1f28] ;  /* 0x001f280001f47983 */ /* 0x000f280000100a00 */
[----:B------:R-:W4:Y:S04]  /*1dd50*/  LDL.64 R10, [R1+0x1570] ;  /* 0x00157000010a7983 */ /* 0x000f280000100a00 */
[----:B------:R-:W-:Y:S04]  /*1dd60*/  LDGSTS.E [R2+0xc000], desc[UR14][R4.64], P0 ;  /* 0x0c00000004027fae */ /* 0x000fe8000812184e */
[----:B------:R-:W-:Y:S04]  /*1dd70*/  LDGSTS.E [R2+0xc080], desc[UR14][R8.64], P2 ;  /* 0x0c08000008027fae */ /* 0x000fe8000912184e */
[----:B------:R-:W-:Y:S04]  /*1dd80*/  LDGSTS.E [R2+0xc100], desc[UR14][R198.64], P5 ;  /* 0x0c100000c6027fae */ /* 0x000fe8000a92184e */
[----:B------:R-:W4:Y:S04]  /*1dd90*/  LDL.64 R4, [R1+0x3a0] ;  /* 0x0003a00001047983 */ /* 0x000f280000100a00 */
[----:B------:R-:W4:Y:S04]  /*1dda0*/  LDL.64 R8, [R1+0x1c90] ;  /* 0x001c900001087983 */ /* 0x000f280000100a00 */
[----:B------:R-:W4:Y:S04]  /*1ddb0*/  LDL.64 R198, [R1+0x1550] ;  /* 0x0015500001c67983 */ /* 0x000f280000100a00 */
[----:B--2---:R-:W-:Y:S04]  /*1ddc0*/  LDGSTS.E [R2+0xc180], desc[UR14][R240.64], P1 ;  /* 0x0c180000f0027fae */ /* 0x004fe8000892184e */
[----:B---3--:R-:W-:Y:S04]  /*1ddd0*/  LDGSTS.E [R2+0xd000], desc[UR14][R242.64], P0 ;  /* 0x0d000000f2027fae */ /* 0x008fe8000812184e */
[----:B------:R-:W-:Y:S04]  /*1dde0*/  LDGSTS.E [R2+0xd080], desc[UR14][R200.64], P2 ;  /* 0x0d080000c8027fae */ /* 0x000fe8000912184e */
[----:B------:R-:W2:Y:S04]  /*1ddf0*/  LDL.64 R240, [R1+0x1560] ;  /* 0x0015600001f07983 */ /* 0x000ea80000100a00 */
[----:B------:R-:W3:Y:S04]  /*1de00*/  LDL.64 R242, [R1+0xf28] ;  /* 0x000f280001f27983 */ /* 0x000ee80000100a00 */
        /* <DEDUP_REMOVED lines=18> */
[----:B----4-:R-:W-:Y:S04]  /*1df30*/  LDGSTS.E [R2+0x12000], desc[UR14][R244.64], P0 ;  /* 0x12000000f4027fae */ /* 0x010fe8000812184e */
[----:B------:R-:W-:Y:S04]  /*1df40*/  LDGSTS.E [R2+0x12080], desc[UR14][R10.64], P2 ;  /* 0x120800000a027fae */ /* 0x000fe8000912184e */
[----:B------:R-:W-:Y:S04]  /*1df50*/  LDGSTS.E [R2+0x12100], desc[UR14][R238.64], P5 ;  /* 0x12100000ee027fae */ /* 0x000fe8000a92184e */
[----:B------:R-:W4:Y:S04]  /*1df60*/  LDL.64 R244, [R1+0x360] ;  /* 0x0003600001f47983 */ /* 0x000f280000100a00 */
[----:B------:R-:W4:Y:S04]  /*1df70*/  LDL.64 R10, [R1+0x1c60] ;  /* 0x001c6000010a7983 */ /* 0x000f280000100a00 */
        /* <DEDUP_REMOVED lines=81> */
[----:B------:R-:W3:Y:S04]  /*1e490*/  LDL.64 R238, [R1+0x1b18] ;  /* 0x001b180001ee7983 */ /* 0x000ee80000100a00 */
[----:B----4-:R-:W-:Y:S04]  /*1e4a0*/  LDGSTS.E [R2+0x1a100], desc[UR14][R244.64], P5 ;  /* 0x1a100000f4027fae */ /* 0x010fe8000a92184e */
[----:B------:R-:W-:Y:S04]  /*1e4b0*/  LDGSTS.E [R2+0x1a180], desc[UR14][R10.64], P1 ;  /* 0x1a1800000a027fae */ /* 0x000fe8000892184e */
[----:B------:R-:W4:Y:S04]  /*1e4c0*/  LDL.64 R244, [R1+0x14b0] ;  /* 0x0014b00001f47983 */ /* 0x000f280000100a00 */
[----:B------:R-:W4:Y:S04]  /*1e4d0*/  LDL.64 R10, [R1+0xd90] ;  /* 0x000d9000010a7983 */ /* 0x000f280000100a00 */
[----:B------:R-:W-:Y:S04]  /*1e4e0*/  LDGSTS.E [R2+0x1b000], desc[UR14][R4.64], P0 ;  /* 0x1b00000004027fae */ /* 0x000fe8000812184e */
[----:B------:R-:W-:Y:S04]  /*1e4f0*/  LDGSTS.E [R2+0x1b080], desc[UR14][R8.64], P2 ;  /* 0x1b08000008027fae */ /* 0x000fe8000912184e */
        /* <DEDUP_REMOVED lines=462> */
[----:B------:R-:W2:Y:S04]  /*201e0*/  LDL.64 R240, [R1+0x2218] ;  /* 0x0022180001f07983 */ /* 0x000ea80000100a00 */
[----:B------:R-:W-:Y:S04]  /*201f0*/  LDGSTS.E [R3+0x17500], desc[UR14][R236.64], P5 ;  /* 0x17500000ec037fae */ /* 0x000fe8000a92184e */
[----:B------:R-:W3:Y:S04]  /*20200*/  LDL.64 R242, [R1+0x14c8] ;  /* 0x0014c80001f27983 */ /* 0x000ee80000100a00 */
        /* <DEDUP_REMOVED lines=62> */
[----:B------:R1:W-:Y:S04]  /*205f0*/  STL.64 [R1+0x43f8], R2 ;  /* 0x0043f80201007387 */ /* 0x0003e80000100a00 */
[----:B--2---:R-:W-:Y:S04]  /*20600*/  LDGSTS.E [R3+0x1f580], desc[UR14][R240.64], P1 ;  /* 0x1f580000f0037fae */ /* 0x004fe8000892184e */
[----:B---3--:R-:W-:Y:S04]  /*20610*/  LDGSTS.E [R249+0x600], desc[UR14][R242.64], P0 ;  /* 0x00600000f2f97fae */ /* 0x008fe8000812184e */
[----:B-1----:R-:W2:Y:S04]  /*20620*/  LDL.LU.64 R2, [R1+0xe80] ;  /* 0x000e800001027983 */ /* 0x002ea80000300a00 */
[----:B------:R-:W3:Y:S04]  /*20630*/  LDL.64 R194, [R1+0x1998] ;  /* 0x0019980001c27983 */ /* 0x000ee80000100a00 */
[----:B------:R-:W2:Y:S04]  /*20640*/  LDL.64 R196, [R1+0x1b40] ;  /* 0x001b400001c47983 */ /* 0x000ea80000100a00 */
[----:B----4-:R-:W-:Y:S04]  /*20650*/  LDGSTS.E [R249+0x680], desc[UR14][R244.64], P2 ;  /* 0x00680000f4f97fae */ /* 0x010fe8000912184e */
[----:B------:R-:W-:Y:S04]  /*20660*/  LDGSTS.E [R249+0x700], desc[UR14][R10.64], P5 ;  /* 0x007000000af97fae */ /* 0x000fe8000a92184e */
[----:B------:R-:W4:Y:S04]  /*20670*/  LDL.64 R198, [R1+0x1958] ;  /* 0x0019580001c67983 */ /* 0x000f280000100a00 */
[----:B------:R-:W2:Y:S04]  /*20680*/  LDL.64 R244, [R1+0x13e0] ;  /* 0x0013e00001f47983 */ /* 0x000ea80000100a00 */
        /* <DEDUP_REMOVED lines=23> */
[----:B------:R-:W4:Y:S04]  /*20800*/  LDL.64 R242, [R1+0x668] ;  /* 0x0006680001f27983 */ /* 0x000f280000100a00 */
[----:B------:R-:W-:Y:S04]  /*20810*/  LDGSTS.E [R249+0x1600], desc[UR14][R8.64], P0 ;  /* 0x0160000008f97fae */ /* 0x000fe8000812184e */
[----:B------:R-:W4:Y:S04]  /*20820*/  LDL.64 R4, [R1+0x1ef0] ;  /* 0x001ef00001047983 */ /* 0x000f280000100a00 */
[----:B------:R-:W4:Y:S04]  /*20830*/  LDL.64 R8, [R1+0x17d8] ;  /* 0x0017d80001087983 */ /* 0x000f280000100a00 */
[----:B---3--:R-:W-:Y:S04]  /*20840*/  LDGSTS.E [R249+0x1680], desc[UR14][R194.64], P2 ;  /* 0x01680000c2f97fae */ /* 0x008fe8000912184e */
[----:B------:R-:W3:Y:S04]  /*20850*/  LDL.64 R194, [R1+0x1f90] ;  /* 0x001f900001c27983 */ /* 0x000ee80000100a00 */
[----:B--2---:R-:W-:Y:S04]  /*20860*/  LDGSTS.E [R249+0x1700], desc[UR14][R244.64], P5 ;  /* 0x01700000f4f97fae */ /* 0x004fe8000a92184e */
[----:B----4-:R-:W-:Y:S04]  /*20870*/  LDGSTS.E [R249+0x1780], desc[UR14][R10.64], P1 ;  /* 0x017800000af97fae */ /* 0x010fe8000892184e */
[----:B------:R-:W-:Y:S04]  /*20880*/  LDGSTS.E [R249+0x2600], desc[UR14][R196.64], P0 ;  /* 0x02600000c4f97fae */ /* 0x000fe8000812184e */
[----:B------:R-:W2:Y:S04]  /*20890*/  LDL.64 R244, [R1+0x1220] ;  /* 0x0012200001f47983 */ /* 0x000ea80000100a00 */
        /* <DEDUP_REMOVED lines=52> */
[----:B--2---:R-:W-:Y:S04]  /*20be0*/  LDGSTS.E [R249+0x8700], desc[UR14][R244.64], P5 ;  /* 0x08700000f4f97fae */ /* 0x004fe8000a92184e */
[----:B----4-:R-:W-:Y:S04]  /*20bf0*/  LDGSTS.E [R249+0x8780], desc[UR14][R10.64], P1 ;  /* 0x087800000af97fae */ /* 0x010fe8000892184e */
[----:B---3--:R-:W-:Y:S04]  /*20c00*/  LDGSTS.E [R249+0x9600], desc[UR14][R194.64], P0 ;  /* 0x09600000c2f97fae */ /* 0x008fe8000812184e */
[----:B------:R-:W2:Y:S04]  /*20c10*/  LDL.64 R244, [R1+0x448] ;  /* 0x0004480001f47983 */ /* 0x000ea80000100a00 */
[----:B------:R-:W3:Y:S04]  /*20c20*/  LDL.64 R10, [R1+0x2570] ;  /* 0x00257000010a7983 */ /* 0x000ee80000100a00 */
        /* <DEDUP_REMOVED lines=55> */
[----:B------:R-:W2:Y:S04]  /*20fa0*/  LDL.64 R10, [R1+0x1598] ;  /* 0x00159800010a7983 */ /* 0x000ea80000100a00 */
[----:B------:R-:W2:Y:S04]  /*20fb0*/  LDL.64 R242, [R1+0x22d0] ;  /* 0x0022d00001f27983 */ /* 0x000ea80000100a00 */
[----:B----4-:R-:W-:Y:S04]  /*20fc0*/  LDGSTS.E [R249+0x10680], desc[UR14][R4.64], P2 ;  /* 0x1068000004f97fae */ /* 0x010fe8000912184e */
[----:B------:R-:W-:Y:S04]  /*20fd0*/  LDGSTS.E [R249+0x10700], desc[UR14][R8.64], P5 ;  /* 0x1070000008f97fae */ /* 0x000fe8000a92184e */
[----:B------:R-:W-:Y:S04]  /*20fe0*/  LDGSTS.E [R249+0x10780], desc[UR14][R194.64], P1 ;  /* 0x10780000c2f97fae */ /* 0x000fe8000892184e */
[----:B------:R-:W4:Y:S04]  /*20ff0*/  LDL.64 R4, [R1+0xe30] ;  /* 0x000e300001047983 */ /* 0x000f280000100a00 */
[----:B------:R-:W4:Y:S04]  /*21000*/  LDL.64 R8, [R1+0x248] ;  /* 0x0002480001087983 */ /* 0x000f280000100a00 */
[----:B------:R-:W4:Y:S04]  /*21010*/  LDL.64 R194, [R1+0xdf8] ;  /* 0x000df80001c27983 */ /* 0x000f280000100a00 */
[----:B---3--:R-:W-:Y:S04]  /*21020*/  LDGSTS.E [R249+0x11600], desc[UR14][R244.64], P0 ;  /* 0x11600000f4f97fae */ /* 0x008fe8000812184e */
[----:B--2---:R-:W-:Y:S04]  /*21030*/  LDGSTS.E [R249+0x11680], desc[UR14][R10.64], P2 ;  /* 0x116800000af97fae */ /* 0x004fe8000912184e */
        /* <DEDUP_REMOVED lines=371> */
[----:B------:R1:W-:Y:S04]  /*22770*/  STL.64 [R1+0x4400], R246 ;  /* 0x004400f601007387 */ /* 0x0003e80000100a00 */
[----:B------:R-:W-:Y:S04]  /*22780*/  LDGSTS.E [R250+0xa00], desc[UR14][R200.64], P0 ;  /* 0x00a00000c8fa7fae */ /* 0x000fe8000812184e */
[----:B-1----:R-:W4:Y:S04]  /*22790*/  LDL.LU.64 R246, [R1+0x2350] ;  /* 0x0023500001f67983 */ /* 0x002f280000300a00 */
        /* <DEDUP_REMOVED lines=120> */
[----:B------:R-:W4:Y:S04]  /*22f20*/  LDL.LU.64 R190, [R1+0x4868] ;  /* 0x0048680001be7983 */ /* 0x000f280000300a00 */
        /* <DEDUP_REMOVED lines=24> */
[----:B------:R-:W4:Y:S04]  /*230b0*/  LDL.LU.64 R218, [R1+0x4800] ;  /* 0x0048000001da7983 */ /* 0x000f280000300a00 */
        /* <DEDUP_REMOVED lines=20> */
[----:B--2---:R-:W-:Y:S04]  /*23200*/  LDGSTS.E [R250+0x15a00], desc[UR14][R244.64], P0 ;  /* 0x15a00000f4fa7fae */ /* 0x004fe8000812184e */
[----:B------:R-:W2:Y:S04]  /*23210*/  LDL.64 R220, [R1+0x1ba0] ;  /* 0x001ba00001dc7983 */ /* 0x000ea80000100a00 */
[----:B---3--:R-:W-:Y:S04]  /*23220*/  LDGSTS.E [R250+0x15a80], desc[UR14][R10.64], P2 ;  /* 0x15a800000afa7fae */ /* 0x008fe8000912184e */
[----:B------:R-:W3:Y:S04]  /*23230*/  LDL.64 R244, [R1+0x8a8] ;  /* 0x0008a80001f47983 */ /* 0x000ee80000100a00 */
[----:B------:R-:W2:Y:S04]  /*23240*/  LDL.64 R222, [R1+0x1940] ;  /* 0x0019400001de7983 */ /* 0x000ea80000100a00 */
[----:B------:R-:W2:Y:S04]  /*23250*/  LDL.64 R10, [R1+0x1ad8] ;  /* 0x001ad800010a7983 */ /* 0x000ea80000100a00 */
[----:B------:R-:W2:Y:S04]  /*23260*/  LDL.64 R224, [R1+0x1388] ;  /* 0x0013880001e07983 */ /* 0x000ea80000100a00 */
[----:B----4-:R-:W-:Y:S04]  /*23270*/  LDGSTS.E [R250+0x15b00], desc[UR14][R4.64], P5 ;  /* 0x15b0000004fa7fae */ /* 0x010fe8000a92184e */
[----:B------:R-:W-:Y:S04]  /*23280*/  LDGSTS.E [R250+0x15b80], desc[UR14][R8.64], P1 ;  /* 0x15b8000008fa7fae */ /* 0x000fe8000892184e */
[----:B------:R-:W4:Y:S04]  /*23290*/  LDL.64 R226, [R1+0x1900] ;  /* 0x0019000001e27983 */ /* 0x000f280000100a00 */
[----:B------:R-:W4:Y:S04]  /*232a0*/  LDL.64 R4, [R1+0x7f0] ;  /* 0x0007f00001047983 */ /* 0x000f280000100a00 */
[----:B------:R-:W4:Y:S04]  /*232b0*/  LDL.64 R8, [R1+0x1c70] ;  /* 0x001c700001087983 */ /* 0x000f280000100a00 */
[----:B------:R-:W4:Y:S04]  /*232c0*/  LDL.64 R228, [R1+0x1348] ;  /* 0x0013480001e47983 */ /* 0x000f280000100a00 */
[----:B------:R-:W-:Y:S04]  /*232d0*/  LDGSTS.E [R250+0x16a00], desc[UR14][R242.64], P0 ;  /* 0x16a00000f2fa7fae */ /* 0x000fe8000812184e */
[----:B------:R1:W-:Y:S04]  /*232e0*/  STL.64 [R1+0x4408], R242 ;  /* 0x004408f201007387 */ /* 0x0003e80000100a00 */
[----:B------:R-:W-:Y:S04]  /*232f0*/  LDGSTS.E [R250+0x16a80], desc[UR14][R240.64], P2 ;  /* 0x16a80000f0fa7fae */ /* 0x000fe8000912184e */
[----:B------:R-:W-:Y:S04]  /*23300*/  LDGSTS.E [R250+0x16b00], desc[UR14][R238.64], P5 ;  /* 0x16b00000eefa7fae */ /* 0x000fe8000a92184e */
[----:B-1----:R-:W4:Y:S04]  /*23310*/  LDL.LU.64 R242, [R1+0x2898] ;  /* 0x0028980001f27983 */ /* 0x002f280000300a00 */
        /* <DEDUP_REMOVED lines=75> */
[----:B-1----:R-:W4:Y:S04]  /*237d0*/  LDL.64 R172, [R1+0x13c8] ;  /* 0x0013c80001ac7983 */ /* 0x002f280000100a00 */
[----:B------:R1:W-:Y:S04]  /*237e0*/  STL.64 [R1+0x44a8], R170 ;  /* 0x0044a8aa01007387 */ /* 0x0003e80000100a00 */
[----:B------:R-:W-:Y:S04]  /*237f0*/  LDGSTS.E [R248+0xc80], desc[UR14][R234.64], P2 ;  /* 0x00c80000eaf87fae */ /* 0x000fe8000912184e */
[----:B-1----:R-:W4:Y:S04]  /*23800*/  LDL.LU.64 R170, [R1+0x4f0] ;  /* 0x0004f00001aa7983 */ /* 0x002f280000300a00 */
[----:B------:R1:W-:Y:S04]  /*23810*/  STL.64 [R1+0x44b0], R168 ;  /* 0x0044b0a801007387 */ /* 0x0003e80000100a00 */
[----:B-1----:R-:W4:Y:S04]  /*23820*/  LDL.64 R168, [R1+0x1980] ;  /* 0x0019800001a87983 */ /* 0x002f280000100a00 */
[----:B------:R1:W-:Y:S04]  /*23830*/  STL.64 [R1+0x44b8], R166 ;  /* 0x0044b8a601007387 */ /* 0x0003e80000100a00 */
[----:B-1----:R-:W4:Y:S04]  /*23840*/  LDL.LU.64 R166, [R1+0x2e8] ;  /* 0x0002e80001a67983 */ /* 0x002f280000300a00 */
        /* <DEDUP_REMOVED lines=15> */
[----:B-1----:R-:W3:Y:S04]  /*23940*/  LDL.64 R150, [R1+0x1408] ;  /* 0x0014080001967983 */ /* 0x002ee80000100a00 */
        /* <DEDUP_REMOVED lines=8> */
[----:B------:R-:W-:Y:S04]  /*239d0*/  STL.64 [R1+0x4520], R140 ;  /* 0x0045208c01007387 */ /* 0x000fe80000100a00 */
[----:B------:R1:W-:Y:S04]  /*239e0*/  STL.64 [R1+0x4528], R138 ;  /* 0x0045288a01007387 */ /* 0x0003e80000100a00 */
[----:B-1----:R-:W4:Y:S04]  /*239f0*/  LDL.LU.64 R138, [R1+0x4b0] ;  /* 0x0004b000018a7983 */ /* 0x002f280000300a00 */
[----:B------:R-:W-:Y:S04]  /*23a00*/  STL.64 [R1+0x4530], R136 ;  /* 0x0045308801007387 */ /* 0x000fe80000100a00 */
[----:B------:R-:W-:Y:S04]  /*23a10*/  STL.64 [R1+0x4538], R134 ;  /* 0x0045388601007387 */ /* 0x000fe80000100a00 */
[----:B------:R1:W-:Y:S04]  /*23a20*/  STL.64 [R1+0x4540], R132 ;  /* 0x0045408401007387 */ /* 0x0003e80000100a00 */
[----:B-1----:R-:W4:Y:S04]  /*23a30*/  LDL.LU.64 R132, [R1+0x3f0] ;  /* 0x0003f00001847983 */ /* 0x002f280000300a00 */
[----:B------:R-:W4:Y:S04]  /*23a40*/  LDL.64 R136, [R1+0x788] ;  /* 0x0007880001887983 */ /* 0x000f280000100a00 */
[----:B------:R-:W4:Y:S04]  /*23a50*/  LDL.64 R140, [R1+0x1d10] ;  /* 0x001d1000018c7983 */ /* 0x000f280000100a00 */
[----:B------:R-:W4:Y:S04]  /*23a60*/  LDL.64 R230, [R1+0x18c0] ;  /* 0x0018c00001e67983 */ /* 0x000f280000100a00 */
[----:B------:R-:W4:Y:S04]  /*23a70*/  LDL.64 R232, [R1+0x1308] ;  /* 0x0013080001e87983 */ /* 0x000f280000100a00 */
[----:B------:R-:W4:Y:S04]  /*23a80*/  LDL.64 R234, [R1+0x720] ;  /* 0x0007200001ea7983 */ /* 0x000f280000100a00 */
[----:B------:R-:W4:Y:S04]  /*23a90*/  LDL.64 R134, [R1+0x1fc0] ;  /* 0x001fc00001867983 */ /* 0x000f280000100a00 */
[----:B---3--:R-:W-:Y:S04]  /*23aa0*/  LDGSTS.E [R248+0xd00], desc[UR14][R150.64], P5 ;  /* 0x00d0000096f87fae */ /* 0x008fe8000a92184e */
[----:B------:R-:W-:Y:S04]  /*23ab0*/  LDGSTS.E [R248+0xd80], desc[UR14][R244.64], P1 ;  /* 0x00d80000f4f87fae */ /* 0x000fe8000892184e */
[----:B--2---:R-:W-:Y:S04]  /*23ac0*/  LDGSTS.E [R248+0x1c00], desc[UR14][R10.64], P0 ;  /* 0x01c000000af87fae */ /* 0x004fe8000812184e */
[----:B------:R-:W2:Y:S04]  /*23ad0*/  LDL.64 R150, [R1+0x1da0] ;  /* 0x001da00001967983 */ /* 0x000ea80000100a00 */
[----:B------:R-:W3:Y:S04]  /*23ae0*/  LDL.64 R244, [R1+0x1880] ;  /* 0x0018800001f47983 */ /* 0x000ee80000100a00 */
[----:B------:R-:W3:Y:S04]  /*23af0*/  LDL.64 R10, [R1+0x12c8] ;  /* 0x0012c800010a7983 */ /* 0x000ee80000100a00 */
[----:B----4-:R-:W-:Y:S04]  /*23b00*/  LDGSTS.E [R248+0x1c80], desc[UR14][R168.64], P2 ;  /* 0x01c80000a8f87fae */ /* 0x010fe8000912184e */
[----:B------:R-:W-:Y:S04]  /*23b10*/  LDGSTS.E [R248+0x1d00], desc[UR14][R172.64], P5 ;  /* 0x01d00000acf87fae */ /* 0x000fe8000a92184e */
[----:B------:R-:W-:Y:S04]  /*23b20*/  LDGSTS.E [R248+0x1d80], desc[UR14][R210.64], P1 ;  /* 0x01d80000d2f87fae */ /* 0x000fe8000892184e */
[----:B------:R-:W4:Y:S04]  /*23b30*/  LDL.64 R168, [R1+0x6d0] ;  /* 0x0006d00001a87983 */ /* 0x000f280000100a00 */
[----:B------:R-:W-:Y:S04]  /*23b40*/  LDGSTS.E [R248+0x2c00], desc[UR14][R220.64], P0 ;  /* 0x02c00000dcf87fae */ /* 0x000fe8000812184e */
[----:B------:R-:W4:Y:S04]  /*23b50*/  LDL.64 R172, [R1+0x1e18] ;  /* 0x001e180001ac7983 */ /* 0x000f280000100a00 */
[----:B------:R-:W-:Y:S04]  /*23b60*/  LDGSTS.E [R248+0x2c80], desc[UR14][R222.64], P2 ;  /* 0x02c80000def87fae */ /* 0x000fe8000912184e */
        /* <DEDUP_REMOVED lines=28> */
[----:B------:R-:W2:Y:S04]  /*23d30*/  LDL.64 R10, [R1+0x11a8] ;  /* 0x0011a800010a7983 */ /* 0x000ea80000100a00 */
[----:B----4-:R-:W-:Y:S04]  /*23d40*/  LDGSTS.E [R248+0x5d80], desc[UR14][R168.64], P1 ;  /* 0x05d80000a8f87fae */ /* 0x010fe8000892184e */
[----:B------:R-:W-:Y:S04]  /*23d50*/  LDGSTS.E [R248+0x6c00], desc[UR14][R172.64], P0 ;  /* 0x06c00000acf87fae */ /* 0x000fe8000812184e */
[----:B------:R-:W4:Y:S04]  /*23d60*/  LDL.64 R168, [R1+0x1158] ;  /* 0x0011580001a87983 */ /* 0x000f280000100a00 */
[----:B------:R-:W-:Y:S04]  /*23d70*/  LDGSTS.E [R248+0x6c80], desc[UR14][R210.64], P2 ;  /* 0x06c80000d2f87fae */ /* 0x000fe8000912184e */
[----:B------:R-:W4:Y:S04]  /*23d80*/  LDL.64 R172, [R1+0x588] ;  /* 0x0005880001ac7983 */ /* 0x000f280000100a00 */
[----:B------:R-:W-:Y:S04]  /*23d90*/  LDGSTS.E [R248+0x6d00], desc[UR14][R220.64], P5 ;  /* 0x06d00000dcf87fae */ /* 0x000fe8000a92184e */
[----:B------:R-:W4:Y:S04]  /*23da0*/  LDL.LU.64 R210, [R1+0x47d8] ;  /* 0x0047d80001d27983 */ /* 0x000f280000300a00 */
        /* <DEDUP_REMOVED lines=19> */
[----:B------:R-:W-:Y:S04]  /*23ee0*/  LDGSTS.E [R248+0x9c00], desc[UR14][R134.64], P0 ;  /* 0x09c0000086f87fae */ /* 0x000fe8000812184e */
        /* <DEDUP_REMOVED lines=18> */
[----:B------:R-:W-:Y:S04]  /*24010*/  LDGSTS.E [R248+0xbd00], desc[UR14][R220.64], P5 ;  /* 0x0bd00000dcf87fae */ /* 0x000fe8000a92184e */
[----:B------:R-:W4:Y:S04]  /*24020*/  LDL.64 R8, [R1+0x3b0] ;  /* 0x0003b00001087983 */ /* 0x000f280000100a00 */
        /* <DEDUP_REMOVED lines=10> */
[----:B------:R1:W-:Y:S04]  /*240d0*/  STL.64 [R1+0x4668], R170 ;  /* 0x004668aa01007387 */ /* 0x0003e80000100a00 */
[----:B------:R-:W-:Y:S04]  /*240e0*/  LDGSTS.E [R248+0xdc00], desc[UR14][R230.64], P0 ;  /* 0x0dc00000e6f87fae */ /* 0x000fe8000812184e */
[----:B------:R-:W-:Y:S04]  /*240f0*/  LDGSTS.E [R248+0xdc80], desc[UR14][R232.64], P2 ;  /* 0x0dc80000e8f87fae */ /* 0x000fe8000912184e */
[----:B-1----:R-:W4:Y:S04]  /*24100*/  LDL.64 R170, [R1+0xff8] ;  /* 0x000ff80001aa7983 */ /* 0x002f280000100a00 */
[----:B------:R-:W4:Y:S04]  /*24110*/  LDL.LU.64 R230, [R1+0x47a8] ;  /* 0x0047a80001e67983 */ /* 0x000f280000300a00 */
[----:B------:R-:W4:Y:S04]  /*24120*/  LDL.LU.64 R232, [R1+0x47a0] ;  /* 0x0047a00001e87983 */ /* 0x000f280000300a00 */
[----:B------:R-:W-:Y:S04]  /*24130*/  LDGSTS.E [R248+0xdd00], desc[UR14][R234.64], P5 ;  /* 0x0dd00000eaf87fae */ /* 0x000fe8000a92184e */
[----:B------:R-:W-:Y:S04]  /*24140*/  LDGSTS.E [R248+0xdd80], desc[UR14][R138.64], P1 ;  /* 0x0dd800008af87fae */ /* 0x000fe8000892184e */
[----:B------:R-:W4:Y:S04]  /*24150*/  LDL.LU.64 R234, [R1+0x4798] ;  /* 0x0047980001ea7983 */ /* 0x000f280000300a00 */
[----:B------:R1:W-:Y:S04]  /*24160*/  STL.64 [R1+0x4630], R138 ;  /* 0x0046308a01007387 */ /* 0x0003e80000100a00 */
[----:B-1----:R-:W4:Y:S04]  /*24170*/  LDL.64 R138, [R1+0x15e0] ;  /* 0x0015e000018a7983 */ /* 0x002f280000100a00 */
[----:B--2---:R-:W-:Y:S04]  /*24180*/  LDGSTS.E [R248+0xec00], desc[UR14][R244.64], P0 ;  /* 0x0ec00000f4f87fae */ /* 0x004fe8000812184e */
[----:B---3--:R1:W-:Y:S04]  /*24190*/  LDGSTS.E [R248+0xec80], desc[UR14][R10.64], P2 ;  /* 0x0ec800000af87fae */ /* 0x0083e8000912184e */
[----:B------:R-:W-:Y:S04]  /*241a0*/  LDGSTS.E [R248+0xed00], desc[UR14][R214.64], P5 ;  /* 0x0ed00000d6f87fae */ /* 0x000fe8000a92184e */
[----:B------:R-:W2:Y:S04]  /*241b0*/  LDL.LU.64 R244, [R1+0x4790] ;  /* 0x0047900001f47983 */ /* 0x000ea80000300a00 */
[----:B------:R-:W3:Y:S01]  /*241c0*/  LDL.LU R11, [R1+0x4788] ;  /* 0x00478800010b7983 */ /* 0x000ee20000300800 */
[----:B------:R-:W-:Y:S01]  /*241d0*/  LOP3.LUT R251, R251, 0x60, RZ, 0xfc, !PT ;  /* 0x00000060fbfb7812 */ /* 0x000fe200078efcff */
[----:B-1----:R-:W1:Y:S02]  /*241e0*/  LDC R10, c[0x0][0x230] ;  /* 0x00008c00ff0a7b82 */ /* 0x002e640000000800 */
[----:B------:R1:W-:Y:S04]  /*241f0*/  STL.64 [R1+0x4608], R214 ;  /* 0x004608d601007387 */ /* 0x0003e80000100a00 */
[----:B------:R-:W-:Y:S04]  /*24200*/  LDGSTS.E [R248+0xed80], desc[UR14][R216.64], P1 ;  /* 0x0ed80000d8f87fae */ /* 0x000fe8000892184e */
[----:B-1----:R-:W4:Y:S04]  /*24210*/  LDL.64 R214, [R1+0x1ce0] ;  /* 0x001ce00001d67983 */ /* 0x002f280000100a00 */
[----:B------:R-:W-:Y:S04]  /*24220*/  STL.64 [R1+0x4610], R216 ;  /* 0x004610d801007387 */ /* 0x000fe80000100a00 */
[----:B------:R1:W-:Y:S04]  /*24230*/  STL.64 [R1+0x45c8], R132 ;  /* 0x0045c88401007387 */ /* 0x0003e80000100a00 */
[----:B----4-:R-:W-:Y:S04]  /*24240*/  LDGSTS.E [R248+0xfc00], desc[UR14][R214.64], P0 ;  /* 0x0fc00000d6f87fae */ /* 0x010fe8000812184e */
        /* <DEDUP_REMOVED lines=13> */
[----:B------:R-:W2:Y:S04]  /*24320*/  LDL.64 R8, [R1+0x13c0] ;  /* 0x0013c00001087983 */ /* 0x000ea80000100a00 */
[----:B-1----:R-:W3:Y:S04]  /*24330*/  LDL.LU.64 R132, [R1+0x1fe0] ;  /* 0x001fe00001847983 */ /* 0x002ee80000300a00 */
[----:B------:R-:W3:Y:S04]  /*24340*/  LDL.LU.64 R138, [R1+0x1f58] ;  /* 0x001f5800018a7983 */ /* 0x000ee80000300a00 */
        /* <DEDUP_REMOVED lines=9> */
[----:B------:R1:W-:Y:S04]  /*243e0*/  STL.64 [R1+0x4598], R174 ;  /* 0x004598ae01007387 */ /* 0x0003e80000100a00 */
[----:B------:R-:W-:Y:S04]  /*243f0*/  LDGSTS.E [R248+0x12c80], desc[UR14][R176.64], P2 ;  /* 0x12c80000b0f87fae */ /* 0x000fe8000912184e */
[----:B------:R-:W-:Y:S04]  /*24400*/  LDGSTS.E [R248+0x12d00], desc[UR14][R178.64], P5 ;  /* 0x12d00000b2f87fae */ /* 0x000fe8000a92184e */
[----:B-1----:R-:W3:Y:S04]  /*24410*/  LDL.LU.64 R174, [R1+0x4a8] ;  /* 0x0004a80001ae7983 */ /* 0x002ee80000300a00 */
        /* <DEDUP_REMOVED lines=99> */
[----:B-1----:R-:W4:Y:S04]  /*24a50*/  LDL.LU.64 R128, [R1+0x1ae8] ;  /* 0x001ae80001807983 */ /* 0x002f280000300a00 */
[----:B------:R1:W-:Y:S04]  /*24a60*/  STL.64 [R1+0x4638], R126 ;  /* 0x0046387e01007387 */ /* 0x0003e80000100a00 */
[----:B------:R-:W-:Y:S04]  /*24a70*/  LDGSTS.E [R248+0x1fc80], desc[UR14][R46.64], P2 ;  /* 0x1fc800002ef87fae */ /* 0x000fe8000912184e */
[----:B------:R-:W-:Y:S04]  /*24a80*/  LDGSTS.E [R248+0x1fd00], desc[UR14][R44.64], P5 ;  /* 0x1fd000002cf87fae */ /* 0x000fe8000a92184e */
[----:B-1----:R-:W2:Y:S04]  /*24a90*/  LDL.LU.64 R126, [R1+0x1a20] ;  /* 0x001a2000017e7983 */ /* 0x002ea80000300a00 */
[----:B------:R1:W-:Y:S04]  /*24aa0*/  STL.64 [R1+0x4640], R124 ;  /* 0x0046407c01007387 */ /* 0x0003e80000100a00 */
[----:B------:R-:W-:Y:S04]  /*24ab0*/  LDGSTS.E [R248+0x1fd80], desc[UR14][R42.64], P1 ;  /* 0x1fd800002af87fae */ /* 0x000fe8000892184e */
[----:B-1----:R-:W3:Y:S04]  /*24ac0*/  LDL.64 R124, [R1+0x8a0] ;  /* 0x0008a000017c7983 */ /* 0x002ee80000100a00 */
[----:B------:R1:W-:Y:S04]  /*24ad0*/  STL.64 [R1+0x4648], R114 ;  /* 0x0046487201007387 */ /* 0x0003e80000100a00 */
[----:B-1----:R-:W4:Y:S04]  /*24ae0*/  LDL.64 R114, [R1+0x1400] ;  /* 0x0014000001727983 */ /* 0x002f280000100a00 */
[----:B------:R1:W-:Y:S04]  /*24af0*/  STL.64 [R1+0x4650], R112 ;  /* 0x0046507001007387 */ /* 0x0003e80000100a00 */
[----:B-1----:R-:W3:Y:S04]  /*24b00*/  LDL.64 R112, [R1+0x19b8] ;  /* 0x0019b80001707983 */ /* 0x002ee80000100a00 */
        /* <DEDUP_REMOVED lines=8> */
[----:B-1----:R-:W4:Y:S04]  /*24b90*/  LDL.64 R80, [R1+0x778] ;  /* 0x0007780001507983 */ /* 0x002f280000100a00 */
[----:B------:R1:W-:Y:S04]  /*24ba0*/  STL.64 [R1+0x46a0], R78 ;  /* 0x0046a04e01007387 */ /* 0x0003e80000100a00 */
[----:B-1----:R-:W4:Y:S04]  /*24bb0*/  LDL.64 R78, [R1+0x1340] ;  /* 0x00134000014e7983 */ /* 0x002f280000100a00 */
[----:B------:R1:W-:Y:S04]  /*24bc0*/  STL.64 [R1+0x46a8], R76 ;  /* 0x0046a84c01007387 */ /* 0x0003e80000100a00 */
[----:B-1----:R-:W4:Y:S04]  /*24bd0*/  LDL.LU.64 R76, [R1+0x528] ;  /* 0x00052800014c7983 */ /* 0x002f280000300a00 */
[----:B------:R1:W-:Y:S04]  /*24be0*/  STL.64 [R1+0x46b0], R14 ;  /* 0x0046b00e01007387 */ /* 0x0003e80000100a00 */
[----:B-1----:R-:W4:Y:S04]  /*24bf0*/  LDL.LU.64 R14, [R1+0x10e8] ;  /* 0x0010e800010e7983 */ /* 0x002f280000300a00 */
[----:B------:R1:W-:Y:S04]  /*24c00*/  STL.64 [R1+0x46b8], R12 ;  /* 0x0046b80c01007387 */ /* 0x0003e80000100a00 */
[----:B-1----:R-:W4:Y:S04]  /*24c10*/  LDL.64 R12, [R1+0x18f8] ;  /* 0x0018f800010c7983 */ /* 0x002f280000100a00 */
[----:B------:R1:W-:Y:S04]  /*24c20*/  STL.64 [R1+0x46c0], R6 ;  /* 0x0046c00601007387 */ /* 0x0003e80000100a00 */
[----:B-1----:R-:W4:Y:S04]  /*24c30*/  LDL.64 R6, [R1+0x7d8] ;  /* 0x0007d80001067983 */ /* 0x002f280000100a00 */
        /* <DEDUP_REMOVED lines=10> */
[----:B------:R-:W-:Y:S04]  /*24ce0*/  STL.64 [R1+0x46f0], R56 ;  /* 0x0046f03801007387 */ /* 0x000fe80000100a00 */
[----:B------:R1:W-:Y:S04]  /*24cf0*/  STL.64 [R1+0x46f8], R54 ;  /* 0x0046f83601007387 */ /* 0x0003e80000100a00 */
[----:B-1----:R-:W4:Y:S04]  /*24d00*/  LDL.LU.64 R54, [R1+0x5c0] ;  /* 0x0005c00001367983 */ /* 0x002f280000300a00 */
[----:B------:R1:W-:Y:S04]  /*24d10*/  STL.64 [R1+0x4700], R52 ;  /* 0x0047003401007387 */ /* 0x0003e80000100a00 */
[----:B-1----:R-:W4:Y:S04]  /*24d20*/  LDL.LU.64 R52, [R1+0x11a0] ;  /* 0x0011a00001347983 */ /* 0x002f280000300a00 */
[----:B------:R1:W-:Y:S04]  /*24d30*/  STL.64 [R1+0x4708], R50 ;  /* 0x0047083201007387 */ /* 0x0003e80000100a00 */
[----:B--2---:R-:W-:Y:S04]  /*24d40*/  LDGSTS.E [R0+0xe00], desc[UR14][R126.64], P0 ;  /* 0x00e000007e007fae */ /* 0x004fe8000812184e */
[----:B-1----:R-:W2:Y:S04]  /*24d50*/  LDL.LU.64 R50, [R1+0x1778] ;  /* 0x0017780001327983 */ /* 0x002ea80000300a00 */
[----:B------:R-:W-:Y:S04]  /*24d60*/  STL.64 [R1+0x4710], R48 ;  /* 0x0047103001007387 */ /* 0x000fe80000100a00 */
[----:B------:R1:W-:Y:S04]  /*24d70*/  STL.64 [R1+0x4718], R46 ;  /* 0x0047182e01007387 */ /* 0x0003e80000100a00 */
[----:B-1----:R-:W2:Y:S04]  /*24d80*/  LDL.LU.64 R46, [R1+0x608] ;  /* 0x00060800012e7983 */ /* 0x002ea80000300a00 */
[----:B------:R1:W-:Y:S04]  /*24d90*/  STL.64 [R1+0x4720], R44 ;  /* 0x0047202c01007387 */ /* 0x0003e80000100a00 */
[----:B-1----:R-:W2:Y:S04]  /*24da0*/  LDL.LU.64 R44, [R1+0x1200] ;  /* 0x00120000012c7983 */ /* 0x002ea80000300a00 */
[----:B------:R-:W-:Y:S04]  /*24db0*/  STL.64 [R1+0x4730], R248 ;  /* 0x004730f801007387 */ /* 0x000fe80000100a00 */
[----:B------:R1:W-:Y:S04]  /*24dc0*/  STL.64 [R1+0x4728], R42 ;  /* 0x0047282a01007387 */ /* 0x0003e80000100a00 */
[----:B---3--:R-:W-:Y:S04]  /*24dd0*/  LDGSTS.E [R0+0xe80], desc[UR14][R112.64], P2 ;  /* 0x00e8000070007fae */ /* 0x008fe8000912184e */
[----:B----4-:R-:W-:Y:S04]  /*24de0*/  LDGSTS.E [R0+0xf00], desc[UR14][R114.64], P5 ;  /* 0x00f0000072007fae */ /* 0x010fe8000a92184e */
[----:B-1----:R-:W3:Y:S04]  /*24df0*/  LDL.LU.64 R42, [R1+0x17b8] ;  /* 0x0017b800012a7983 */ /* 0x002ee80000300a00 */
[----:B------:R-:W4:Y:S04]  /*24e00*/  LDL.64 R82, [R1+0x18b8] ;  /* 0x0018b80001527983 */ /* 0x000f280000100a00 */
[----:B------:R-:W2:Y:S04]  /*24e10*/  LDL.64 R92, [R1+0x1300] ;  /* 0x00130000015c7983 */ /* 0x000ea80000100a00 */
[----:B------:R-:W3:Y:S04]  /*24e20*/  LDL.64 R94, [R1+0x718] ;  /* 0x00071800015e7983 */ /* 0x000ee80000100a00 */
[----:B------:R-:W3:Y:S04]  /*24e30*/  LDL.64 R96, [R1+0x1878] ;  /* 0x0018780001607983 */ /* 0x000ee80000100a00 */
[----:B------:R-:W3:Y:S04]  /*24e40*/  LDL.64 R98, [R1+0x12c0] ;  /* 0x0012c00001627983 */ /* 0x000ee80000100a00 */
[----:B------:R-:W3:Y:S04]  /*24e50*/  LDL.64 R108, [R1+0x6c8] ;  /* 0x0006c800016c7983 */ /* 0x000ee80000100a00 */
[----:B------:R-:W3:Y:S04]  /*24e60*/  LDL.64 R110, [R1+0x1838] ;  /* 0x00183800016e7983 */ /* 0x000ee80000100a00 */
[----:B------:R-:W3:Y:S04]  /*24e70*/  LDL.64 R112, [R1+0x1280] ;  /* 0x0012800001707983 */ /* 0x000ee80000100a00 */
[----:B------:R-:W-:Y:S04]  /*24e80*/  LDGSTS.E [R0+0xf80], desc[UR14][R124.64], P1 ;  /* 0x00f800007c007fae */ /* 0x000fe8000892184e */
[----:B------:R-:W3:Y:S04]  /*24e90*/  LDL.64 R114, [R1+0x688] ;  /* 0x0006880001727983 */ /* 0x000ee80000100a00 */
[----:B------:R-:W-:Y:S04]  /*24ea0*/  LDGSTS.E [R0+0x1e00], desc[UR14][R128.64], P0 ;  /* 0x01e0000080007fae */ /* 0x000fe8000812184e */
[----:B------:R-:W-:Y:S04]  /*24eb0*/  STL.64 [R1+0x4780], R128 ;  /* 0x0047808001007387 */ /* 0x000fe80000100a00 */
[----:B------:R-:W-:Y:S04]  /*24ec0*/  LDGSTS.E [R0+0x1e80], desc[UR14][R4.64], P2 ;  /* 0x01e8000004007fae */ /* 0x000fe8000912184e */
[----:B------:R-:W3:Y:S04]  /*24ed0*/  LDL.64 R124, [R1+0x17f8] ;  /* 0x0017f800017c7983 */ /* 0x000ee80000100a00 */
[----:B------:R-:W-:Y:S04]  /*24ee0*/  LDGSTS.E [R0+0x1f00], desc[UR14][R8.64], P5 ;  /* 0x01f0000008007fae */ /* 0x000fe8000a92184e */
[----:B------:R-:W3:Y:S04]  /*24ef0*/  LDL.64 R4, [R1+0x1240] ;  /* 0x0012400001047983 */ /* 0x000ee80000100a00 */
[----:B------:R-:W3:Y:S04]  /*24f00*/  LDL.64 R8, [R1+0x648] ;  /* 0x0006480001087983 */ /* 0x000ee80000100a00 */
[----:B------:R-:W-:Y:S04]  /*24f10*/  STL.64 [R1+0x4778], R130 ;  /* 0x0047788201007387 */ /* 0x000fe80000100a00 */
[----:B------:R-:W-:Y:S04]  /*24f20*/  STL.64 [R1+0x4770], R204 ;  /* 0x004770cc01007387 */ /* 0x000fe80000100a00 */
[----:B------:R-:W-:Y:S04]  /*24f30*/  STL.64 [R1+0x4768], R210 ;  /* 0x004768d201007387 */ /* 0x000fe80000100a00 */
[----:B------:R-:W-:Y:S04]  /*24f40*/  STL.64 [R1+0x4760], R228 ;  /* 0x004760e401007387 */ /* 0x000fe80000100a00 */
[----:B------:R-:W-:Y:S04]  /*24f50*/  STL.64 [R1+0x4758], R236 ;  /* 0x004758ec01007387 */ /* 0x000fe80000100a00 */
[----:B------:R-:W-:Y:S04]  /*24f60*/  STL.64 [R1+0x4750], R178 ;  /* 0x004750b201007387 */ /* 0x000fe80000100a00 */
[----:B------:R1:W-:Y:S04]  /*24f70*/  STL.64 [R1+0x4738], R176 ;  /* 0x004738b001007387 */ /* 0x0003e80000100a00 */
        /* <DEDUP_REMOVED lines=22> */
[----:B------:R-:W-:Y:S04]  /*250e0*/  STL.64 [R1+0x4740], R42 ;  /* 0x0047402a01007387 */ /* 0x000fe80000100a00 */
[----:B------:R-:W-:Y:S04]  /*250f0*/  LDGSTS.E [R0+0x7e80], desc[UR14][R124.64], P2 ;  /* 0x07e800007c007fae */ /* 0x000fe8000912184e */
[----:B------:R2:W-:Y:S04]  /*25100*/  STL.64 [R1+0x4748], R44 ;  /* 0x0047482c01007387 */ /* 0x0005e80000100a00 */
[----:B------:R3:W-:Y:S04]  /*25110*/  LDGSTS.E [R0+0x7f00], desc[UR14][R4.64], P5 ;  /* 0x07f0000004007fae */ /* 0x0007e8000a92184e */
[----:B------:R4:W-:Y:S04]  /*25120*/  LDGSTS.E [R0+0x7f80], desc[UR14][R8.64], P1 ;  /* 0x07f8000008007fae */ /* 0x0009e8000892184e */
[----:B------:R2:W-:Y:S01]  /*25130*/  LDGSTS.E [R0+0x8e00], desc[UR14][R176.64], P0 ;  /* 0x08e00000b0007fae */ /* 0x0005e2000812184e */
[----:B------:R-:W-:Y:S01]  /*25140*/  USHF.L.U32 UR9, UR9, 0x7, URZ ;  /* 0x0000000709097899 */ /* 0x000fe2000800063f */
[----:B------:R-:W-:Y:S01]  /*25150*/  VIADD R10, R10, 0xffffff7f ;  /* 0xffffff7f0a0a7836 */ /* 0x000fe20000000000 */
[----:B---3--:R-:W3:Y:S01]  /*25160*/  LDC R5, c[0x0][0x230] ;  /* 0x00008c00ff057b82 */ /* 0x008ee20000000800 */
[----:B------:R-:W-:Y:S04]  /*25170*/  LDGSTS.E [R0+0x8e80], desc[UR14][R42.64], P2 ;  /* 0x08e800002a007fae */ /* 0x000fe8000912184e */
[----:B------:R2:W-:Y:S03]  /*25180*/  LDGSTS.E [R0+0x8f00], desc[UR14][R44.64], P5 ;  /* 0x08f000002c007fae */ /* 0x0005e6000a92184e */
[----:B----4-:R-:W4:Y:S01]  /*25190*/  LDC R9, c[0x0][0x230] ;  /* 0x00008c00ff097b82 */ /* 0x010f220000000800 */
[----:B-1----:R-:W2:Y:S04]  /*251a0*/  LDL.LU.64 R176, [R1+0x1a70] ;  /* 0x001a700001b07983 */ /* 0x002ea80000300a00 */
[----:B------:R-:W3:Y:S03]  /*251b0*/  LDL.LU.64 R178, [R1+0x1a68] ;  /* 0x001a680001b27983 */ /* 0x000ee60000300a00 */
[----:B------:R-:W1:Y:S01]  /*251c0*/  LDC R8, c[0x0][0x230] ;  /* 0x00008c00ff087b82 */ /* 0x000e620000000800 */
[----:B------:R-:W4:Y:S04]  /*251d0*/  LDL.LU.64 R236, [R1+0x1a60] ;  /* 0x001a600001ec7983 */ /* 0x000f280000300a00 */
[----:B------:R-:W4:Y:S03]  /*251e0*/  LDL.LU.64 R228, [R1+0x1a58] ;  /* 0x001a580001e47983 */ /* 0x000f260000300a00 */
[----:B------:R-:W1:Y:S01]  /*251f0*/  LDC R4, c[0x0][0x230] ;  /* 0x00008c00ff047b82 */ /* 0x000e620000000800 */
        /* <DEDUP_REMOVED lines=23> */
[----:B------:R1:W-:Y:S04]  /*25370*/  LDGSTS.E [R0+0x8f80], desc[UR14][R46.64], P1 ;  /* 0x08f800002e007fae */ /* 0x0003e8000892184e */
[----:B------:R-:W-:Y:S04]  /*25380*/  LDGSTS.E [R0+0x9e00], desc[UR14][R132.64], P0 ;  /* 0x09e0000084007fae */ /* 0x000fe8000812184e */
[----:B------:R1:W-:Y:S04]  /*25390*/  LDGSTS.E [R0+0x9e80], desc[UR14][R50.64], P2 ;  /* 0x09e8000032007fae */ /* 0x0003e8000912184e */
[----:B------:R1:W-:Y:S04]  /*253a0*/  LDGSTS.E [R0+0x9f00], desc[UR14][R52.64], P5 ;  /* 0x09f0000034007fae */ /* 0x0003e8000a92184e */
[----:B------:R1:W-:Y:S04]  /*253b0*/  LDGSTS.E [R0+0x9f80], desc[UR14][R54.64], P1 ;  /* 0x09f8000036007fae */ /* 0x0003e8000892184e */
[----:B------:R-:W-:Y:S04]  /*253c0*/  LDGSTS.E [R0+0xae00], desc[UR14][R138.64], P0 ;  /* 0x0ae000008a007fae */ /* 0x000fe8000812184e */
[----:B------:R1:W-:Y:S04]  /*253d0*/  LDGSTS.E [R0+0xae80], desc[UR14][R170.64], P2 ;  /* 0x0ae80000aa007fae */ /* 0x0003e8000912184e */
[----:B------:R1:W-:Y:S04]  /*253e0*/  LDGSTS.E [R0+0xaf00], desc[UR14][R60.64], P5 ;  /* 0x0af000003c007fae */ /* 0x0003e8000a92184e */
[----:B------:R1:W-:Y:S04]  /*253f0*/  LDGSTS.E [R0+0xaf80], desc[UR14][R62.64], P1 ;  /* 0x0af800003e007fae */ /* 0x0003e8000892184e */
[----:B------:R-:W-:Y:S04]  /*25400*/  LDGSTS.E [R0+0xbe00], desc[UR14][R216.64], P0 ;  /* 0x0be00000d8007fae */ /* 0x000fe8000812184e */
[----:B------:R-:W-:Y:S04]  /*25410*/  LDGSTS.E [R0+0xbe80], desc[UR14][R214.64], P2 ;  /* 0x0be80000d6007fae */ /* 0x000fe8000912184e */
[----:B------:R1:W-:Y:S04]  /*25420*/  LDGSTS.E [R0+0xbf00], desc[UR14][R14.64], P5 ;  /* 0x0bf000000e007fae */ /* 0x0003e8000a92184e */
[----:B------:R1:W-:Y:S04]  /*25430*/  LDGSTS.E [R0+0xbf80], desc[UR14][R76.64], P1 ;  /* 0x0bf800004c007fae */ /* 0x0003e8000892184e */
[----:B------:R-:W-:Y:S04]  /*25440*/  LDGSTS.E [R0+0xce00], desc[UR14][R172.64], P0 ;  /* 0x0ce00000ac007fae */ /* 0x000fe8000812184e */
[----:B------:R-:W-:Y:S04]  /*25450*/  LDGSTS.E [R0+0xce80], desc[UR14][R206.64], P2 ;  /* 0x0ce80000ce007fae */ /* 0x000fe8000912184e */
[----:B------:R-:W-:Y:S04]  /*25460*/  LDGSTS.E [R0+0xcf00], desc[UR14][R208.64], P5 ;  /* 0x0cf00000d0007fae */ /* 0x000fe8000a92184e */
[----:B------:R1:W-:Y:S04]  /*25470*/  LDGSTS.E [R0+0xcf80], desc[UR14][R180.64], P1 ;  /* 0x0cf80000b4007fae */ /* 0x0003e8000892184e */
[----:B------:R-:W-:Y:S04]  /*25480*/  LDGSTS.E [R0+0xde00], desc[UR14][R140.64], P0 ;  /* 0x0de000008c007fae */ /* 0x000fe8000812184e */
[----:B------:R-:W-:Y:S04]  /*25490*/  LDGSTS.E [R0+0xde80], desc[UR14][R230.64], P2 ;  /* 0x0de80000e6007fae */ /* 0x000fe8000912184e */
[----:B------:R1:W-:Y:S04]  /*254a0*/  LDGSTS.E [R0+0xdf00], desc[UR14][R182.64], P5 ;  /* 0x0df00000b6007fae */ /* 0x0003e8000a92184e */
[----:B------:R1:W-:Y:S04]  /*254b0*/  LDGSTS.E [R0+0xdf80], desc[UR14][R174.64], P1 ;  /* 0x0df80000ae007fae */ /* 0x0003e8000892184e */
[----:B------:R-:W-:Y:S04]  /*254c0*/  LDGSTS.E [R0+0xee00], desc[UR14][R218.64], P0 ;  /* 0x0ee00000da007fae */ /* 0x000fe8000812184e */
[----:B------:R1:W-:Y:S04]  /*254d0*/  LDGSTS.E [R0+0xee80], desc[UR14][R158.64], P2 ;  /* 0x0ee800009e007fae */ /* 0x0003e8000912184e */
        /* <DEDUP_REMOVED lines=8> */
[----:B------:R-:W-:Y:S04]  /*25560*/  LDGSTS.E [R0+0x10f00], desc[UR14][R150.64], P5 ;  /* 0x10f0000096007fae */ /* 0x000fe8000a92184e */
[----:B------:R-:W-:Y:S04]  /*25570*/  LDGSTS.E [R0+0x10f80], desc[UR14][R168.64], P1 ;  /* 0x10f80000a8007fae */ /* 0x000fe8000892184e */
        /* <DEDUP_REMOVED lines=56> */
[----:B------:R1:W-:Y:S01]  /*25900*/  LDGSTS.E [R0+0x1fe00], desc[UR14][R16.64], P0 ;  /* 0x1fe0000010007fae */ /* 0x0003e2000812184e */
[----:B------:R-:W-:Y:S01]  /*25910*/  ISETP.GE.AND P0, PT, R251, R11, PT ;  /* 0x0000000bfb00720c */ /* 0x000fe20003f06270 */
[----:B------:R-:W-:Y:S01]  /*25920*/  IMAD.U32 R251, RZ, RZ, UR10 ;  /* 0x0000000afffb7e24 */ /* 0x000fe2000f8e00ff */
[----:B------:R-:W1:Y:S01]  /*25930*/  LDC R11, c[0x0][0x230] ;  /* 0x00008c00ff0b7b82 */ /* 0x000e620000000800 */
[----:B------:R-:W4:Y:S02]  /*25940*/  LDL.LU.64 R124, [R1+0x8a8] ;  /* 0x0008a800017c7983 */ /* 0x000f240000300a00 */
[----:B--2---:R-:W-:-:S04]  /*25950*/  IMAD.WIDE R176, R251, 0x4, R176 ;  /* 0x00000004fbb07825 */ /* 0x004fc800078e02b0 */
[C---:B---3--:R-:W-:Y:S01]  /*25960*/  IMAD.WIDE R44, R251.reuse, 0x4, R178 ;  /* 0x00000004fb2c7825 */ /* 0x048fe200078e02b2 */
[----:B------:R2:W-:Y:S03]  /*25970*/  STL.64 [R1+0x1a70], R176 ;  /* 0x001a70b001007387 */ /* 0x0005e60000100a00 */
[C---:B----4-:R-:W-:Y:S01]  /*25980*/  IMAD.WIDE R42, R251.reuse, 0x4, R236 ;  /* 0x00000004fb2a7825 */ /* 0x050fe200078e02ec */
[----:B------:R3:W-:Y:S04]  /*25990*/  STL.64 [R1+0x1a68], R44 ;  /* 0x001a682c01007387 */ /* 0x0007e80000100a00 */
[----:B------:R4:W-:Y:S01]  /*259a0*/  STL.64 [R1+0x1a60], R42 ;  /* 0x001a602a01007387 */ /* 0x0009e20000100a00 */
[----:B--2---:R-:W-:-:S04]  /*259b0*/  IMAD.WIDE R176, R251, 0x4, R228 ;  /* 0x00000004fbb07825 */ /* 0x004fc800078e02e4 */
[C---:B---3--:R-:W-:Y:S01]  /*259c0*/  IMAD.WIDE R44, R251.reuse, 0x4, R210 ;  /* 0x00000004fb2c7825 */ /* 0x048fe200078e02d2 */
[----:B------:R-:W-:Y:S03]  /*259d0*/  STL.64 [R1+0x1a58], R176 ;  /* 0x001a58b001007387 */ /* 0x000fe60000100a00 */
[C---:B----4-:R-:W-:Y:S01]  /*259e0*/  IMAD.WIDE R42, R251.reuse, 0x4, R204 ;  /* 0x00000004fb2a7825 */ /* 0x050fe200078e02cc */
[----:B------:R2:W-:Y:S03]  /*259f0*/  STL.64 [R1+0x1a50], R44 ;  /* 0x001a502c01007387 */ /* 0x0005e60000100a00 */
[C---:B------:R-:W-:Y:S01]  /*25a00*/  IMAD.WIDE R130, R251.reuse, 0x4, R130 ;  /* 0x00000004fb827825 */ /* 0x040fe200078e0282 */
[----:B------:R3:W-:Y:S03]  /*25a10*/  STL.64 [R1+0x19e8], R42 ;  /* 0x0019e82a01007387 */ /* 0x0007e60000100a00 */
[C---:B------:R-:W-:Y:S01]  /*25a20*/  IMAD.WIDE R48, R251.reuse, 0x4, R48 ;  /* 0x00000004fb307825 */ /* 0x040fe200078e0230 */
[----:B------:R-:W-:Y:S03]  /*25a30*/  STL.64 [R1+0x1430], R130 ;  /* 0x0014308201007387 */ /* 0x000fe60000100a00 */
[----:B--2---:R-:W-:-:S04]  /*25a40*/  IMAD.WIDE R44, R251, 0x4, R128 ;  /* 0x00000004fb2c7825 */ /* 0x004fc800078e0280 */
[C---:B---3--:R-:W-:Y:S01]  /*25a50*/  IMAD.WIDE R42, R251.reuse, 0x4, R248 ;  /* 0x00000004fb2a7825 */ /* 0x048fe200078e02f8 */
[----:B------:R2:W-:Y:S04]  /*25a60*/  STL.64 [R1+0x1a78], R44 ;  /* 0x001a782c01007387 */ /* 0x0005e80000100a00 */
[----:B------:R3:W-:Y:S04]  /*25a70*/  STL.64 [R1+0x1a48], R42 ;  /* 0x001a482a01007387 */ /* 0x0007e80000100a00 */
[----:B------:R4:W-:Y:S01]  /*25a80*/  STL.64 [R1+0x19e0], R48 ;  /* 0x0019e03001007387 */ /* 0x0009e20000100a00 */
[----:B--2---:R-:W-:-:S04]  /*25a90*/  IMAD.WIDE R44, R251, 0x4, R56 ;  /* 0x00000004fb2c7825 */ /* 0x004fc800078e0238 */
[C---:B---3--:R-:W-:Y:S01]  /*25aa0*/  IMAD.WIDE R42, R251.reuse, 0x4, R58 ;  /* 0x00000004fb2a7825 */ /* 0x048fe200078e023a */
[----:B------:R2:W-:Y:S03]  /*25ab0*/  STL.64 [R1+0x1428], R44 ;  /* 0x0014282c01007387 */ /* 0x0005e60000100a00 */
[C---:B----4-:R-:W-:Y:S01]  /*25ac0*/  IMAD.WIDE R48, R251.reuse, 0x4, R64 ;  /* 0x00000004fb307825 */ /* 0x050fe200078e0240 */
[----:B------:R3:W-:Y:S03]  /*25ad0*/  STL.64 [R1+0x1a80], R42 ;  /* 0x001a802a01007387 */ /* 0x0007e60000100a00 */
[C---:B------:R-:W-:Y:S01]  /*25ae0*/  IMAD.WIDE R12, R251.reuse, 0x4, R12 ;  /* 0x00000004fb0c7825 */ /* 0x040fe200078e020c */
[----:B------:R-:W-:Y:S03]  /*25af0*/  STL.64 [R1+0x1a40], R48 ;  /* 0x001a403001007387 */ /* 0x000fe60000100a00 */
[----:B--2---:R-:W-:-:S04]  /*25b00*/  IMAD.WIDE R44, R251, 0x4, R66 ;  /* 0x00000004fb2c7825 */ /* 0x004fc800078e0242 */
[C---:B---3--:R-:W-:Y:S01]  /*25b10*/  IMAD.WIDE R42, R251.reuse, 0x4, R6 ;  /* 0x00000004fb2a7825 */ /* 0x048fe200078e0206 */
[----:B------:R-:W-:Y:S03]  /*25b20*/  STL.64 [R1+0x19d8], R44 ;  /* 0x0019d82c01007387 */ /* 0x000fe60000100a00 */
[C---:B------:R-:W-:Y:S01]  /*25b30*/  IMAD.WIDE R6, R251.reuse, 0x4, R78 ;  /* 0x00000004fb067825 */ /* 0x040fe200078e024e */
[----:B------:R2:W-:Y:S04]  /*25b40*/  STL.64 [R1+0x1420], R42 ;  /* 0x0014202a01007387 */ /* 0x0005e80000100a00 */
[----:B------:R3:W-:Y:S04]  /*25b50*/  STL.64 [R1+0x1a88], R12 ;  /* 0x001a880c01007387 */ /* 0x0007e80000100a00 */
[----:B------:R4:W-:Y:S01]  /*25b60*/  STL.64 [R1+0x1a38], R6 ;  /* 0x001a380601007387 */ /* 0x0009e20000100a00 */
        /* <DEDUP_REMOVED lines=16> */
[----:B------:R-:W-:Y:S04]  /*25c70*/  STL.64 [R1+0x1a28], R12 ;  /* 0x001a280c01007387 */ /* 0x000fe80000100a00 */
[----:B------:R3:W-:Y:S01]  /*25c80*/  STL.64 [R1+0x19c0], R6 ;  /* 0x0019c00601007387 */ /* 0x0007e20000100a00 */
[----:B--2---:R-:W-:-:S05]  /*25c90*/  IMAD.WIDE R42, R251, 0x4, R114 ;  /* 0x00000004fb2a7825 */ /* 0x004fca00078e0272 */
[----:B------:R2:W-:Y:S04]  /*25ca0*/  STL.64 [R1+0x1408], R42 ;  /* 0x0014082a01007387 */ /* 0x0005e80000100a00 */
[----:B------:R-:W4:Y:S01]  /*25cb0*/  LDL.LU.64 R128, [R1+0x19b8] ;  /* 0x0019b80001807983 */ /* 0x000f220000300a00 */
[----:B---3--:R-:W-:-:S04]  /*25cc0*/  IMAD.WIDE R6, R251, 0x4, R126 ;  /* 0x00000004fb067825 */ /* 0x008fc800078e027e */
[----:B------:R-:W-:-:S05]  /*25cd0*/  IMAD.WIDE R12, R251, 0x4, R124 ;  /* 0x00000004fb0c7825 */ /* 0x000fca00078e027c */
[----:B------:R-:W-:Y:S04]  /*25ce0*/  STL.64 [R1+0x1aa0], R12 ;  /* 0x001aa00c01007387 */ /* 0x000fe80000100a00 */
[----:B------:R-:W3:Y:S04]  /*25cf0*/  LDL.LU.64 R44, [R1+0x1400] ;  /* 0x00140000012c7983 */ /* 0x000ee80000300a00 */
[----:B------:R1:W-:Y:S04]  /*25d00*/  STL.64 [R1+0x1a20], R6 ;  /* 0x001a200601007387 */ /* 0x0003e80000100a00 */
[----:B--2---:R-:W2:Y:S04]  /*25d10*/  LDL.LU.64 R42, [R1+0x8a0] ;  /* 0x0008a000012a7983 */ /* 0x004ea80000300a00 */
[----:B------:R-:W2:Y:S04]  /*25d20*/  LDL.LU.64 R176, [R1+0x1a18] ;  /* 0x001a180001b07983 */ /* 0x000ea80000300a00 */
        /* <DEDUP_REMOVED lines=12> */
[----:B-1----:R-:W2:Y:S04]  /*25df0*/  LDL.LU.64 R6, [R1+0x1998] ;  /* 0x0019980001067983 */ /* 0x002ea80000300a00 */
        /* <DEDUP_REMOVED lines=13> */
[----:B------:R-:W2:Y:S01]  /*25ed0*/  LDL.LU.64 R126, [R1+0x850] ;  /* 0x00085000017e7983 */ /* 0x000ea20000300a00 */
[----:B----4-:R-:W-:-:S05]  /*25ee0*/  IMAD.WIDE R128, R251, 0x4, R128 ;  /* 0x00000004fb807825 */ /* 0x010fca00078e0280 */
[----:B------:R1:W-:Y:S04]  /*25ef0*/  STL.64 [R1+0x19b8], R128 ;  /* 0x0019b88001007387 */ /* 0x0003e80000100a00 */
[----:B-1----:R-:W4:Y:S01]  /*25f00*/  LDL.LU.64 R128, [R1+0x4780] ;  /* 0x0047800001807983 */ /* 0x002f220000300a00 */
[----:B---3--:R-:W-:-:S05]  /*25f10*/  IMAD.WIDE R44, R251, 0x4, R44 ;  /* 0x00000004fb2c7825 */ /* 0x008fca00078e022c */
[----:B------:R1:W-:Y:S01]  /*25f20*/  STL.64 [R1+0x1400], R44 ;  /* 0x0014002c01007387 */ /* 0x0003e20000100a00 */
[----:B--2---:R-:W-:-:S05]  /*25f30*/  IMAD.WIDE R42, R251, 0x4, R42 ;  /* 0x00000004fb2a7825 */ /* 0x004fca00078e022a */
[----:B------:R2:W-:Y:S01]  /*25f40*/  STL.64 [R1+0x1aa8], R42 ;  /* 0x001aa82a01007387 */ /* 0x0005e20000100a00 */
[----:B-1----:R-:W-:-:S04]  /*25f50*/  IMAD.WIDE R44, R251, 0x4, R176 ;  /* 0x00000004fb2c7825 */ /* 0x002fc800078e02b0 */
[C---:B------:R-:W-:Y:S01]  /*25f60*/  IMAD.WIDE R176, R251.reuse, 0x4, R178 ;  /* 0x00000004fbb07825 */ /* 0x040fe200078e02b2 */
[----:B------:R1:W-:Y:S03]  /*25f70*/  STL.64 [R1+0x1a18], R44 ;  /* 0x001a182c01007387 */ /* 0x0003e60000100a00 */
[C---:B--2---:R-:W-:Y:S01]  /*25f80*/  IMAD.WIDE R42, R251.reuse, 0x4, R236 ;  /* 0x00000004fb2a7825 */ /* 0x044fe200078e02ec */
[----:B------:R2:W-:Y:S04]  /*25f90*/  STL.64 [R1+0x19b0], R176 ;  /* 0x0019b0b001007387 */ /* 0x0005e80000100a00 */
[----:B------:R3:W-:Y:S01]  /*25fa0*/  STL.64 [R1+0x13f8], R42 ;  /* 0x0013f82a01007387 */ /* 0x0007e20000100a00 */
[----:B-1----:R-:W-:-:S04]  /*25fb0*/  IMAD.WIDE R44, R251, 0x4, R228 ;  /* 0x00000004fb2c7825 */ /* 0x002fc800078e02e4 */
[C---:B--2---:R-:W-:Y:S01]  /*25fc0*/  IMAD.WIDE R176, R251.reuse, 0x4, R210 ;  /* 0x00000004fbb07825 */ /* 0x044fe200078e02d2 */
[----:B------:R1:W-:Y:S03]  /*25fd0*/  STL.64 [R1+0x1ab0], R44 ;  /* 0x001ab02c01007387 */ /* 0x0003e60000100a00 */
[C---:B---3--:R-:W-:Y:S01]  /*25fe0*/  IMAD.WIDE R42, R251.reuse, 0x4, R204 ;  /* 0x00000004fb2a7825 */ /* 0x048fe200078e02cc */
[----:B------:R-:W-:Y:S04]  /*25ff0*/  STL.64 [R1+0x1a10], R176 ;  /* 0x001a10b001007387 */ /* 0x000fe80000100a00 */
[----:B------:R2:W-:Y:S01]  /*26000*/  STL.64 [R1+0x19a8], R42 ;  /* 0x0019a82a01007387 */ /* 0x0005e20000100a00 */
[----:B-1----:R-:W-:-:S04]  /*26010*/  IMAD.WIDE R44, R251, 0x4, R130 ;  /* 0x00000004fb2c7825 */ /* 0x002fc800078e0282 */
[C---:B------:R-:W-:Y:S01]  /*26020*/  IMAD.WIDE R130, R251.reuse, 0x4, R248 ;  /* 0x00000004fb827825 */ /* 0x040fe200078e02f8 */
[----:B------:R1:W-:Y:S03]  /*26030*/  STL.64 [R1+0x13f0], R44 ;  /* 0x0013f02c01007387 */ /* 0x0003e60000100a00 */
[C---:B--2---:R-:W-:Y:S01]  /*26040*/  IMAD.WIDE R42, R251.reuse, 0x4, R48 ;  /* 0x00000004fb2a7825 */ /* 0x044fe200078e0230 */
[----:B------:R-:W-:Y:S03]  /*26050*/  STL.64 [R1+0x1ab8], R130 ;  /* 0x001ab88201007387 */ /* 0x000fe60000100a00 */
[C---:B------:R-:W-:Y:S01]  /*26060*/  IMAD.WIDE R48, R251.reuse, 0x4, R58 ;  /* 0x00000004fb307825 */ /* 0x040fe200078e023a */
[----:B------:R2:W-:Y:S03]  /*26070*/  STL.64 [R1+0x1a08], R42 ;  /* 0x001a082a01007387 */ /* 0x0005e60000100a00 */
[----:B-1----:R-:W-:-:S05]  /*26080*/  IMAD.WIDE R44, R251, 0x4, R56 ;  /* 0x00000004fb2c7825 */ /* 0x002fca00078e0238 */
[----:B------:R1:W-:Y:S01]  /*26090*/  STL.64 [R1+0x19a0], R44 ;  /* 0x0019a02c01007387 */ /* 0x0003e20000100a00 */
[----:B--2---:R-:W-:-:S03]  /*260a0*/  IMAD.WIDE R42, R251, 0x4, R64 ;  /* 0x00000004fb2a7825 */ /* 0x004fc600078e0240 */
[----:B------:R-:W-:Y:S01]  /*260b0*/  STL.64 [R1+0x13e8], R48 ;  /* 0x0013e83001007387 */ /* 0x000fe20000100a00 */
[----:B------:R-:W-:-:S03]  /*260c0*/  IMAD.WIDE R6, R251, 0x4, R6 ;  /* 0x00000004fb067825 */ /* 0x000fc600078e0206 */
[----:B------:R2:W-:Y:S01]  /*260d0*/  STL.64 [R1+0x1ac0], R42 ;  /* 0x001ac02a01007387 */ /* 0x0005e20000100a00 */
[----:B-1----:R-:W-:-:S05]  /*260e0*/  IMAD.WIDE R44, R251, 0x4, R66 ;  /* 0x00000004fb2c7825 */ /* 0x002fca00078e0242 */
[----:B------:R-:W-:Y:S01]  /*260f0*/  STL.64 [R1+0x1a00], R44 ;  /* 0x001a002c01007387 */ /* 0x000fe20000100a00 */
[----:B--2---:R-:W-:-:S03]  /*26100*/  IMAD.WIDE R42, R251, 0x4, R12 ;  /* 0x00000004fb2a7825 */ /* 0x004fc600078e020c */
[----:B------:R1:W-:Y:S01]  /*26110*/  STL.64 [R1+0x1998], R6 ;  /* 0x0019980601007387 */ /* 0x0003e20000100a00 */
[----:B------:R-:W-:-:S03]  /*26120*/  IMAD.WIDE R12, R251, 0x4, R78 ;  /* 0x00000004fb0c7825 */ /* 0x000fc600078e024e */
[----:B------:R2:W-:Y:S04]  /*26130*/  STL.64 [R1+0x13e0], R42 ;  /* 0x0013e02a01007387 */ /* 0x0005e80000100a00 */
[----:B------:R3:W-:Y:S01]  /*26140*/  STL.64 [R1+0x1ac8], R12 ;  /* 0x001ac80c01007387 */ /* 0x0007e20000100a00 */
[----:B-1----:R-:W-:-:S04]  /*26150*/  IMAD.WIDE R6, R251, 0x4, R80 ;  /* 0x00000004fb067825 */ /* 0x002fc800078e0250 */
[C---:B--2---:R-:W-:Y:S01]  /*26160*/  IMAD.WIDE R42, R251.reuse, 0x4, R82 ;  /* 0x00000004fb2a7825 */ /* 0x044fe200078e0252 */
[----:B------:R1:W-:Y:S03]  /*26170*/  STL.64 [R1+0x19f8], R6 ;  /* 0x0019f80601007387 */ /* 0x0003e60000100a00 */
[C---:B---3--:R-:W-:Y:S01]  /*26180*/  IMAD.WIDE R12, R251.reuse, 0x4, R92 ;  /* 0x00000004fb0c7825 */ /* 0x048fe200078e025c */
        /* <DEDUP_REMOVED lines=19> */
[----:B------:R-:W2:Y:S01]  /*262c0*/  LDL.LU.64 R130, [R1+0x1978] ;  /* 0x0019780001827983 */ /* 0x000ea20000300a00 */
[----:B----4-:R-:W-:-:S03]  /*262d0*/  IMAD.WIDE R6, R251, 0x4, R128 ;  /* 0x00000004fb067825 */ /* 0x010fc600078e0280 */
[----:B------:R-:W-:Y:S04]  /*262e0*/  STL.64 [R1+0x1af0], R12 ;  /* 0x001af00c01007387 */ /* 0x000fe80000100a00 */
[----:B------:R-:W3:Y:S04]  /*262f0*/  LDL.LU.64 R44, [R1+0x13c0] ;  /* 0x0013c000012c7983 */ /* 0x000ee80000300a00 */
[----:B------:R4:W-:Y:S04]  /*26300*/  STL.64 [R1+0x1ae8], R6 ;  /* 0x001ae80601007387 */ /* 0x0009e80000100a00 */
        /* <DEDUP_REMOVED lines=13> */
[----:B----4-:R-:W4:Y:S04]  /*263e0*/  LDL.LU.64 R6, [R1+0x1b40] ;  /* 0x001b400001067983 */ /* 0x010f280000300a00 */
        /* <DEDUP_REMOVED lines=15> */
[----:B--2---:R-:W-:-:S05]  /*264e0*/  IMAD.WIDE R130, R251, 0x4, R130 ;  /* 0x00000004fb827825 */ /* 0x004fca00078e0282 */
[----:B------:R1:W-:Y:S01]  /*264f0*/  STL.64 [R1+0x1978], R130 ;  /* 0x0019788201007387 */ /* 0x0003e20000100a00 */
[----:B---3--:R-:W-:-:S04]  /*26500*/  IMAD.WIDE R44, R251, 0x4, R44 ;  /* 0x00000004fb2c7825 */ /* 0x008fc800078e022c */
[C---:B------:R-:W-:Y:S01]  /*26510*/  IMAD.WIDE R42, R251.reuse, 0x4, R42 ;  /* 0x00000004fb2a7825 */ /* 0x040fe200078e022a */
[----:B-1----:R-:W2:Y:S04]  /*26520*/  LDL.LU.64 R130, [R1+0x4778] ;  /* 0x0047780001827983 */ /* 0x002ea80000300a00 */
[----:B------:R1:W-:Y:S04]  /*26530*/  STL.64 [R1+0x13c0], R44 ;  /* 0x0013c02c01007387 */ /* 0x0003e80000100a00 */
[----:B------:R3:W-:Y:S01]  /*26540*/  STL.64 [R1+0x1af8], R42 ;  /* 0x001af82a01007387 */ /* 0x0007e20000100a00 */
[----:B-1----:R-:W-:-:S04]  /*26550*/  IMAD.WIDE R44, R251, 0x4, R176 ;  /* 0x00000004fb2c7825 */ /* 0x002fc800078e02b0 */
[C---:B------:R-:W-:Y:S01]  /*26560*/  IMAD.WIDE R176, R251.reuse, 0x4, R178 ;  /* 0x00000004fbb07825 */ /* 0x040fe200078e02b2 */
[----:B------:R1:W-:Y:S03]  /*26570*/  STL.64 [R1+0x1b00], R44 ;  /* 0x001b002c01007387 */ /* 0x0003e60000100a00 */
[C---:B---3--:R-:W-:Y:S01]  /*26580*/  IMAD.WIDE R42, R251.reuse, 0x4, R236 ;  /* 0x00000004fb2a7825 */ /* 0x048fe200078e02ec */
[----:B------:R3:W-:Y:S04]  /*26590*/  STL.64 [R1+0x1970], R176 ;  /* 0x001970b001007387 */ /* 0x0007e80000100a00 */
[----:B------:R3:W-:Y:S01]  /*265a0*/  STL.64 [R1+0x13b8], R42 ;  /* 0x0013b82a01007387 */ /* 0x0007e20000100a00 */
[----:B-1----:R-:W-:-:S04]  /*265b0*/  IMAD.WIDE R44, R251, 0x4, R228 ;  /* 0x00000004fb2c7825 */ /* 0x002fc800078e02e4 */
[C---:B---3--:R-:W-:Y:S01]  /*265c0*/  IMAD.WIDE R176, R251.reuse, 0x4, R210 ;  /* 0x00000004fbb07825 */ /* 0x048fe200078e02d2 */
[----:B------:R1:W-:Y:S03]  /*265d0*/  STL.64 [R1+0x1b10], R44 ;  /* 0x001b102c01007387 */ /* 0x0003e60000100a00 */
[C---:B------:R-:W-:Y:S01]  /*265e0*/  IMAD.WIDE R42, R251.reuse, 0x4, R204 ;  /* 0x00000004fb2a7825 */ /* 0x040fe200078e02cc */
[----:B------:R-:W-:Y:S03]  /*265f0*/  STL.64 [R1+0x1b18], R176 ;  /* 0x001b18b001007387 */ /* 0x000fe60000100a00 */
[C---:B------:R-:W-:Y:S01]  /*26600*/  IMAD.WIDE R48, R251.reuse, 0x4, R48 ;  /* 0x00000004fb307825 */ /* 0x040fe200078e0230 */
[----:B------:R3:W-:Y:S03]  /*26610*/  STL.64 [R1+0x1968], R42 ;  /* 0x0019682a01007387 */ /* 0x0007e60000100a00 */
[----:B-1----:R-:W-:-:S05]  /*26620*/  IMAD.WIDE R44, R251, 0x4, R248 ;  /* 0x00000004fb2c7825 */ /* 0x002fca00078e02f8 */
[----:B------:R1:W-:Y:S01]  /*26630*/  STL.64 [R1+0x13b0], R44 ;  /* 0x0013b02c01007387 */ /* 0x0003e20000100a00 */
[----:B---3--:R-:W-:-:S03]  /*26640*/  IMAD.WIDE R42, R251, 0x4, R56 ;  /* 0x00000004fb2a7825 */ /* 0x008fc600078e0238 */
[----:B------:R3:W-:Y:S04]  /*26650*/  STL.64 [R1+0x1b28], R48 ;  /* 0x001b283001007387 */ /* 0x0007e80000100a00 */
[----:B------:R3:W-:Y:S01]  /*26660*/  STL.64 [R1+0x1b30], R42 ;  /* 0x001b302a01007387 */ /* 0x0007e20000100a00 */
[----:B-1----:R-:W-:-:S04]  /*26670*/  IMAD.WIDE R44, R251, 0x4, R58 ;  /* 0x00000004fb2c7825 */ /* 0x002fc800078e023a */
[C---:B---3--:R-:W-:Y:S01]  /*26680*/  IMAD.WIDE R48, R251.reuse, 0x4, R64 ;  /* 0x00000004fb307825 */ /* 0x048fe200078e0240 */
[----:B------:R4:W-:Y:S03]  /*26690*/  STL.64 [R1+0x1960], R44 ;  /* 0x0019602c01007387 */ /* 0x0009e60000100a00 */
[C---:B------:R-:W-:Y:S01]  /*266a0*/  IMAD.WIDE R42, R251.reuse, 0x4, R66 ;  /* 0x00000004fb2a7825 */ /* 0x040fe200078e0242 */
[----:B------:R-:W-:Y:S04]  /*266b0*/  STL.64 [R1+0x13a8], R48 ;  /* 0x0013a83001007387 */ /* 0x000fe80000100a00 */
[----:B------:R1:W-:Y:S01]  /*266c0*/  STL.64 [R1+0x1b48], R42 ;  /* 0x001b482a01007387 */ /* 0x0003e20000100a00 */
[----:B----4-:R-:W-:-:S04]  /*266d0*/  IMAD.WIDE R44, R251, 0x4, R6 ;  /* 0x00000004fb2c7825 */ /* 0x010fc800078e0206 */
[C---:B------:R-:W-:Y:S01]  /*266e0*/  IMAD.WIDE R6, R251.reuse, 0x4, R12 ;  /* 0x00000004fb067825 */ /* 0x040fe200078e020c */
[----:B------:R-:W-:Y:S03]  /*266f0*/  STL.64 [R1+0x1b40], R44 ;  /* 0x001b402c01007387 */ /* 0x000fe60000100a00 */
[C---:B-1----:R-:W-:Y:S01]  /*26700*/  IMAD.WIDE R42, R251.reuse, 0x4, R78 ;  /* 0x00000004fb2a7825 */ /* 0x042fe200078e024e */
[----:B------:R1:W-:Y:S03]  /*26710*/  STL.64 [R1+0x1958], R6 ;  /* 0x0019580601007387 */ /* 0x0003e60000100a00 */
[C---:B------:R-:W-:Y:S01]  /*26720*/  IMAD.WIDE R12, R251.reuse, 0x4, R80 ;  /* 0x00000004fb0c7825 */ /* 0x040fe200078e0250 */
[----:B------:R3:W-:Y:S04]  /*26730*/  STL.64 [R1+0x13a0], R42 ;  /* 0x0013a02a01007387 */ /* 0x0007e80000100a00 */
[----:B------:R4:W-:Y:S01]  /*26740*/  STL.64 [R1+0x1b60], R12 ;  /* 0x001b600c01007387 */ /* 0x0009e20000100a00 */
[----:B-1----:R-:W-:-:S04]  /*26750*/  IMAD.WIDE R6, R251, 0x4, R82 ;  /* 0x00000004fb067825 */ /* 0x002fc800078e0252 */
[C---:B---3--:R-:W-:Y:S01]  /*26760*/  IMAD.WIDE R42, R251.reuse, 0x4, R92 ;  /* 0x00000004fb2a7825 */ /* 0x048fe200078e025c */
[----:B------:R1:W-:Y:S03]  /*26770*/  STL.64 [R1+0x1b58], R6 ;  /* 0x001b580601007387 */ /* 0x0003e60000100a00 */
[C---:B----4-:R-:W-:Y:S01]  /*26780*/  IMAD.WIDE R12, R251.reuse, 0x4, R94 ;  /* 0x00000004fb0c7825 */ /* 0x050fe200078e025e */
        /* <DEDUP_REMOVED lines=16> */
[----:B------:R2:W-:Y:S04]  /*26890*/  STL.64 [R1+0x1940], R6 ;  /* 0x0019400601007387 */ /* 0x0005e80000100a00 */
[----:B------:R1:W-:Y:S04]  /*268a0*/  STL.64 [R1+0x1388], R42 ;  /* 0x0013882a01007387 */ /* 0x0003e80000100a00 */
[----:B------:R-:W3:Y:S01]  /*268b0*/  LDL.LU.64 R204, [R1+0x1938] ;  /* 0x0019380001cc7983 */ /* 0x000ee20000300a00 */
[----:B----4-:R-:W-:-:S05]  /*268c0*/  IMAD.WIDE R12, R251, 0x4, R128 ;  /* 0x00000004fb0c7825 */ /* 0x010fca00078e0280 */
[----:B------:R-:W-:Y:S04]  /*268d0*/  STL.64 [R1+0x1bb0], R12 ;  /* 0x001bb00c01007387 */ /* 0x000fe80000100a00 */
[----:B------:R-:W4:Y:S01]  /*268e0*/  LDL.LU.64 R44, [R1+0x1380] ;  /* 0x00138000012c7983 */ /* 0x000f220000300a00 */
[----:B--2---:R-:W-:-:S05]  /*268f0*/  IMAD.WIDE R6, R251, 0x4, R130 ;  /* 0x00000004fb067825 */ /* 0x004fca00078e0282 */
[----:B------:R2:W-:Y:S04]  /*26900*/  STL.64 [R1+0x1bb8], R6 ;  /* 0x001bb80601007387 */ /* 0x0005e80000100a00 */
[----:B-1----:R-:W4:Y:S04]  /*26910*/  LDL.LU.64 R42, [R1+0x7d8] ;  /* 0x0007d800012a7983 */ /* 0x002f280000300a00 */
        /* <DEDUP_REMOVED lines=28> */
[----:B---3--:R-:W-:-:S05]  /*26ae0*/  IMAD.WIDE R204, R251, 0x4, R204 ;  /* 0x00000004fbcc7825 */ /* 0x008fca00078e02cc */
[----:B------:R1:W-:Y:S04]  /*26af0*/  STL.64 [R1+0x1938], R204 ;  /* 0x001938cc01007387 */ /* 0x0003e80000100a00 */
[----:B-1----:R-:W3:Y:S01]  /*26b00*/  LDL.LU.64 R204, [R1+0x4770] ;  /* 0x0047700001cc7983 */ /* 0x002ee20000300a00 */
[----:B----4-:R-:W-:-:S05]  /*26b10*/  IMAD.WIDE R44, R251, 0x4, R44 ;  /* 0x00000004fb2c7825 */ /* 0x010fca00078e022c */
[----:B------:R1:W-:Y:S01]  /*26b20*/  STL.64 [R1+0x1380], R44 ;  /* 0x0013802c01007387 */ /* 0x0003e20000100a00 */
[----:B------:R-:W-:-:S04]  /*26b30*/  IMAD.WIDE R42, R251, 0x4, R42 ;  /* 0x00000004fb2a7825 */ /* 0x000fc800078e022a */
[C---:B------:R-:W-:Y:S01]  /*26b40*/  IMAD.WIDE R176, R251.reuse, 0x4, R176 ;  /* 0x00000004fbb07825 */ /* 0x040fe200078e02b0 */
[----:B------:R4:W-:Y:S03]  /*26b50*/  STL.64 [R1+0x1bc8], R42 ;  /* 0x001bc82a01007387 */ /* 0x0009e60000100a00 */
[C---:B-1----:R-:W-:Y:S01]  /*26b60*/  IMAD.WIDE R44, R251.reuse, 0x4, R178 ;  /* 0x00000004fb2c7825 */ /* 0x042fe200078e02b2 */
[----:B------:R1:W-:Y:S04]  /*26b70*/  STL.64 [R1+0x1bd0], R176 ;  /* 0x001bd0b001007387 */ /* 0x0003e80000100a00 */
[----:B------:R1:W-:Y:S01]  /*26b80*/  STL.64 [R1+0x1930], R44 ;  /* 0x0019302c01007387 */ /* 0x0003e20000100a00 */
[----:B----4-:R-:W-:-:S04]  /*26b90*/  IMAD.WIDE R42, R251, 0x4, R236 ;  /* 0x00000004fb2a7825 */ /* 0x010fc800078e02ec */
[C---:B-1----:R-:W-:Y:S01]  /*26ba0*/  IMAD.WIDE R176, R251.reuse, 0x4, R228 ;  /* 0x00000004fbb07825 */ /* 0x042fe200078e02e4 */
[----:B------:R1:W-:Y:S03]  /*26bb0*/  STL.64 [R1+0x1378], R42 ;  /* 0x0013782a01007387 */ /* 0x0003e60000100a00 */
[C---:B------:R-:W-:Y:S01]  /*26bc0*/  IMAD.WIDE R44, R251.reuse, 0x4, R210 ;  /* 0x00000004fb2c7825 */ /* 0x040fe200078e02d2 */
[----:B------:R-:W-:Y:S03]  /*26bd0*/  STL.64 [R1+0x1be0], R176 ;  /* 0x001be0b001007387 */ /* 0x000fe60000100a00 */
[C---:B------:R-:W-:Y:S01]  /*26be0*/  IMAD.WIDE R48, R251.reuse, 0x4, R48 ;  /* 0x00000004fb307825 */ /* 0x040fe200078e0230 */
[----:B------:R4:W-:Y:S03]  /*26bf0*/  STL.64 [R1+0x1be8], R44 ;  /* 0x001be82c01007387 */ /* 0x0009e60000100a00 */
[----:B-1----:R-:W-:-:S05]  /*26c00*/  IMAD.WIDE R42, R251, 0x4, R248 ;  /* 0x00000004fb2a7825 */ /* 0x002fca00078e02f8 */
[----:B------:R1:W-:Y:S01]  /*26c10*/  STL.64 [R1+0x1928], R42 ;  /* 0x0019282a01007387 */ /* 0x0003e20000100a00 */
[----:B----4-:R-:W-:-:S03]  /*26c20*/  IMAD.WIDE R44, R251, 0x4, R56 ;  /* 0x00000004fb2c7825 */ /* 0x010fc600078e0238 */
[----:B------:R4:W-:Y:S04]  /*26c30*/  STL.64 [R1+0x1370], R48 ;  /* 0x0013703001007387 */ /* 0x0009e80000100a00 */
[----:B------:R2:W-:Y:S01]  /*26c40*/  STL.64 [R1+0x1c00], R44 ;  /* 0x001c002c01007387 */ /* 0x0005e20000100a00 */
[----:B-1----:R-:W-:-:S04]  /*26c50*/  IMAD.WIDE R42, R251, 0x4, R58 ;  /* 0x00000004fb2a7825 */ /* 0x002fc800078e023a */
[C---:B----4-:R-:W-:Y:S01]  /*26c60*/  IMAD.WIDE R48, R251.reuse, 0x4, R64 ;  /* 0x00000004fb307825 */ /* 0x050fe200078e0240 */
[----:B------:R1:W-:Y:S03]  /*26c70*/  STL.64 [R1+0x1bf8], R42 ;  /* 0x001bf82a01007387 */ /* 0x0003e60000100a00 */
[C---:B--2---:R-:W-:Y:S01]  /*26c80*/  IMAD.WIDE R44, R251.reuse, 0x4, R66 ;  /* 0x00000004fb2c7825 */ /* 0x044fe200078e0242 */
[----:B------:R-:W-:Y:S03]  /*26c90*/  STL.64 [R1+0x1920], R48 ;  /* 0x0019203001007387 */ /* 0x000fe60000100a00 */
[C---:B------:R-:W-:Y:S01]  /*26ca0*/  IMAD.WIDE R12, R251.reuse, 0x4, R12 ;  /* 0x00000004fb0c7825 */ /* 0x040fe200078e020c */
[----:B------:R-:W-:Y:S03]  /*26cb0*/  STL.64 [R1+0x1368], R44 ;  /* 0x0013682c01007387 */ /* 0x000fe60000100a00 */
[----:B-1----:R-:W-:-:S04]  /*26cc0*/  IMAD.WIDE R42, R251, 0x4, R6 ;  /* 0x00000004fb2a7825 */ /* 0x002fc800078e0206 */
[C---:B------:R-:W-:Y:S01]  /*26cd0*/  IMAD.WIDE R6, R251.reuse, 0x4, R78 ;  /* 0x00000004fb067825 */ /* 0x040fe200078e024e */
[----:B------:R1:W-:Y:S04]  /*26ce0*/  STL.64 [R1+0x1c18], R42 ;  /* 0x001c182a01007387 */ /* 0x0003e80000100a00 */
[----:B------:R2:W-:Y:S04]  /*26cf0*/  STL.64 [R1+0x1c10], R12 ;  /* 0x001c100c01007387 */ /* 0x0005e80000100a00 */
[----:B------:R4:W-:Y:S01]  /*26d00*/  STL.64 [R1+0x1918], R6 ;  /* 0x0019180601007387 */ /* 0x0009e20000100a00 */
[----:B-1----:R-:W-:-:S04]  /*26d10*/  IMAD.WIDE R42, R251, 0x4, R80 ;  /* 0x00000004fb2a7825 */ /* 0x002fc800078e0250 */
[C---:B--2---:R-:W-:Y:S01]  /*26d20*/  IMAD.WIDE R12, R251.reuse, 0x4, R82 ;  /* 0x00000004fb0c7825 */ /* 0x044fe200078e0252 */
[----:B------:R1:W-:Y:S03]  /*26d30*/  STL.64 [R1+0x1360], R42 ;  /* 0x0013602a01007387 */ /* 0x0003e60000100a00 */
[C---:B----4-:R-:W-:Y:S01]  /*26d40*/  IMAD.WIDE R6, R251.reuse, 0x4, R92 ;  /* 0x00000004fb067825 */ /* 0x050fe200078e025c */
        /* <DEDUP_REMOVED lines=22> */
[----:B------:R1:W-:Y:S04]  /*26eb0*/  STL.64 [R1+0x1348], R42 ;  /* 0x0013482a01007387 */ /* 0x0003e80000100a00 */
[----:B------:R-:W2:Y:S04]  /*26ec0*/  LDL.LU.64 R210, [R1+0x18f8] ;  /* 0x0018f80001d27983 */ /* 0x000ea80000300a00 */
[----:B------:R-:W-:Y:S04]  /*26ed0*/  STL.64 [R1+0x1c80], R12 ;  /* 0x001c800c01007387 */ /* 0x000fe80000100a00 */
[----:B------:R-:W4:Y:S01]  /*26ee0*/  LDL.LU.64 R44, [R1+0x1340] ;  /* 0x00134000012c7983 */ /* 0x000f220000300a00 */
[----:B---3--:R-:W-:-:S05]  /*26ef0*/  IMAD.WIDE R6, R251, 0x4, R204 ;  /* 0x00000004fb067825 */ /* 0x008fca00078e02cc */
        /* <DEDUP_REMOVED lines=12> */
[----:B---3--:R-:W3:Y:S04]  /*26fc0*/  LDL.LU.64 R6, [R1+0x1328] ;  /* 0x0013280001067983 */ /* 0x008ee80000300a00 */
        /* <DEDUP_REMOVED lines=16> */
[----:B------:R-:W3:Y:S01]  /*270d0*/  LDL.LU.64 R204, [R1+0x720] ;  /* 0x0007200001cc7983 */ /* 0x000ee20000300a00 */
[----:B--2---:R-:W-:-:S05]  /*270e0*/  IMAD.WIDE R210, R251, 0x4, R210 ;  /* 0x00000004fbd27825 */ /* 0x004fca00078e02d2 */
[----:B------:R1:W-:Y:S01]  /*270f0*/  STL.64 [R1+0x18f8], R210 ;  /* 0x0018f8d201007387 */ /* 0x0003e20000100a00 */
[----:B----4-:R-:W-:-:S03]  /*27100*/  IMAD.WIDE R44, R251, 0x4, R44 ;  /* 0x00000004fb2c7825 */ /* 0x010fc600078e022c */
[----:B-1----:R-:W2:Y:S04]  /*27110*/  LDL.LU.64 R210, [R1+0x4768] ;  /* 0x0047680001d27983 */ /* 0x002ea80000300a00 */
[----:B------:R1:W-:Y:S01]  /*27120*/  STL.64 [R1+0x1340], R44 ;  /* 0x0013402c01007387 */ /* 0x0003e20000100a00 */
[----:B------:R-:W-:-:S05]  /*27130*/  IMAD.WIDE R42, R251, 0x4, R42 ;  /* 0x00000004fb2a7825 */ /* 0x000fca00078e022a */
[----:B------:R4:W-:Y:S01]  /*27140*/  STL.64 [R1+0x20a0], R42 ;  /* 0x0020a02a01007387 */ /* 0x0009e20000100a00 */
[----:B-1----:R-:W-:-:S04]  /*27150*/  IMAD.WIDE R44, R251, 0x4, R176 ;  /* 0x00000004fb2c7825 */ /* 0x002fc800078e02b0 */
[C---:B------:R-:W-:Y:S01]  /*27160*/  IMAD.WIDE R176, R251.reuse, 0x4, R178 ;  /* 0x00000004fbb07825 */ /* 0x040fe200078e02b2 */
[----:B------:R1:W-:Y:S03]  /*27170*/  STL.64 [R1+0x20a8], R44 ;  /* 0x0020a82c01007387 */ /* 0x0003e60000100a00 */
[C---:B----4-:R-:W-:Y:S01]  /*27180*/  IMAD.WIDE R42, R251.reuse, 0x4, R236 ;  /* 0x00000004fb2a7825 */ /* 0x050fe200078e02ec */
[----:B------:R4:W-:Y:S04]  /*27190*/  STL.64 [R1+0x18f0], R176 ;  /* 0x0018f0b001007387 */ /* 0x0009e80000100a00 */
[----:B------:R4:W-:Y:S01]  /*271a0*/  STL.64 [R1+0x1338], R42 ;  /* 0x0013382a01007387 */ /* 0x0009e20000100a00 */
[----:B-1----:R-:W-:-:S04]  /*271b0*/  IMAD.WIDE R44, R251, 0x4, R228 ;  /* 0x00000004fb2c7825 */ /* 0x002fc800078e02e4 */
[C---:B----4-:R-:W-:Y:S01]  /*271c0*/  IMAD.WIDE R176, R251.reuse, 0x4, R248 ;  /* 0x00000004fbb07825 */ /* 0x050fe200078e02f8 */
        /* <DEDUP_REMOVED lines=8> */
[----:B------:R-:W-:Y:S01]  /*27250*/  STL.64 [R1+0x20e0], R48 ;  /* 0x0020e03001007387 */ /* 0x000fe20000100a00 */
[----:B---3--:R-:W-:-:S03]  /*27260*/  IMAD.WIDE R6, R251, 0x4, R6 ;  /* 0x00000004fb067825 */ /* 0x008fc600078e0206 */
[----:B------:R3:W-:Y:S01]  /*27270*/  STL.64 [R1+0x20e8], R42 ;  /* 0x0020e82a01007387 */ /* 0x0007e20000100a00 */
[----:B-1----:R-:W-:-:S05]  /*27280*/  IMAD.WIDE R44, R251, 0x4, R66 ;  /* 0x00000004fb2c7825 */ /* 0x002fca00078e0242 */
[----:B------:R-:W-:Y:S01]  /*27290*/  STL.64 [R1+0x18e0], R44 ;  /* 0x0018e02c01007387 */ /* 0x000fe20000100a00 */
[----:B---3--:R-:W-:-:S03]  /*272a0*/  IMAD.WIDE R42, R251, 0x4, R12 ;  /* 0x00000004fb2a7825 */ /* 0x008fc600078e020c */
[----:B------:R1:W-:Y:S01]  /*272b0*/  STL.64 [R1+0x1328], R6 ;  /* 0x0013280601007387 */ /* 0x0003e20000100a00 */
[----:B------:R-:W-:-:S03]  /*272c0*/  IMAD.WIDE R12, R251, 0x4, R78 ;  /* 0x00000004fb0c7825 */ /* 0x000fc600078e024e */
        /* <DEDUP_REMOVED lines=71> */
[C---:B-1----:R-:W-:Y:S01]  /*27740*/  IMAD.WIDE R44, R251.reuse, 0x4, R176 ;  /* 0x00000004fb2c7825 */ /* 0x042fe200078e02b0 */
[----:B------:R1:W-:Y:S03]  /*27750*/  STL.64 [R1+0x21a0], R42 ;  /* 0x0021a02a01007387 */ /* 0x0003e60000100a00 */
[C---:B------:R-:W-:Y:S01]  /*27760*/  IMAD.WIDE R176, R251.reuse, 0x4, R178 ;  /* 0x00000004fbb07825 */ /* 0x040fe200078e02b2 */
[----:B------:R4:W-:Y:S04]  /*27770*/  STL.64 [R1+0x21a8], R44 ;  /* 0x0021a82c01007387 */ /* 0x0009e80000100a00 */
[----:B------:R-:W-:Y:S01]  /*27780*/  STL.64 [R1+0x18b0], R176 ;  /* 0x0018b0b001007387 */ /* 0x000fe20000100a00 */
[----:B-1----:R-:W-:-:S04]  /*27790*/  IMAD.WIDE R42, R251, 0x4, R236 ;  /* 0x00000004fb2a7825 */ /* 0x002fc800078e02ec */
[C---:B----4-:R-:W-:Y:S01]  /*277a0*/  IMAD.WIDE R44, R251.reuse, 0x4, R248 ;  /* 0x00000004fb2c7825 */ /* 0x050fe200078e02f8 */
[----:B------:R1:W-:Y:S03]  /*277b0*/  STL.64 [R1+0x12f8], R42 ;  /* 0x0012f82a01007387 */ /* 0x0003e60000100a00 */
[C---:B------:R-:W-:Y:S01]  /*277c0*/  IMAD.WIDE R48, R251.reuse, 0x4, R48 ;  /* 0x00000004fb307825 */ /* 0x040fe200078e0230 */
[----:B------:R4:W-:Y:S04]  /*277d0*/  STL.64 [R1+0x21c0], R44 ;  /* 0x0021c02c01007387 */ /* 0x0009e80000100a00 */
[----:B------:R4:W-:Y:S01]  /*277e0*/  STL.64 [R1+0x21c8], R48 ;  /* 0x0021c83001007387 */ /* 0x0009e20000100a00 */
[----:B-1----:R-:W-:-:S04]  /*277f0*/  IMAD.WIDE R42, R251, 0x4, R56 ;  /* 0x00000004fb2a7825 */ /* 0x002fc800078e0238 */
[C---:B----4-:R-:W-:Y:S01]  /*27800*/  IMAD.WIDE R44, R251.reuse, 0x4, R58 ;  /* 0x00000004fb2c7825 */ /* 0x050fe200078e023a */
[----:B------:R1:W-:Y:S03]  /*27810*/  STL.64 [R1+0x18a8], R42 ;  /* 0x0018a82a01007387 */ /* 0x0003e60000100a00 */
[C---:B------:R-:W-:Y:S01]  /*27820*/  IMAD.WIDE R48, R251.reuse, 0x4, R64 ;  /* 0x00000004fb307825 */ /* 0x040fe200078e0240 */
[----:B------:R2:W-:Y:S04]  /*27830*/  STL.64 [R1+0x12f0], R44 ;  /* 0x0012f02c01007387 */ /* 0x0005e80000100a00 */
[----:B------:R-:W-:Y:S01]  /*27840*/  STL.64 [R1+0x21e0], R48 ;  /* 0x0021e03001007387 */ /* 0x000fe20000100a00 */
[----:B-1----:R-:W-:-:S04]  /*27850*/  IMAD.WIDE R42, R251, 0x4, R66 ;  /* 0x00000004fb2a7825 */ /* 0x002fc800078e0242 */
[C---:B--2---:R-:W-:Y:S01]  /*27860*/  IMAD.WIDE R44, R251.reuse, 0x4, R6 ;  /* 0x00000004fb2c7825 */ /* 0x044fe200078e0206 */
[----:B------:R1:W-:Y:S03]  /*27870*/  STL.64 [R1+0x21e8], R42 ;  /* 0x0021e82a01007387 */ /* 0x0003e60000100a00 */
[C---:B------:R-:W-:Y:S01]  /*27880*/  IMAD.WIDE R6, R251.reuse, 0x4, R12 ;  /* 0x00000004fb067825 */ /* 0x040fe200078e020c */
[----:B------:R-:W-:Y:S03]  /*27890*/  STL.64 [R1+0x18a0], R44 ;  /* 0x0018a02c01007387 */ /* 0x000fe60000100a00 */
[C---:B------:R-:W-:Y:S01]  /*278a0*/  IMAD.WIDE R12, R251.reuse, 0x4, R80 ;  /* 0x00000004fb0c7825 */ /* 0x040fe200078e0250 */
[----:B------:R2:W-:Y:S03]  /*278b0*/  STL.64 [R1+0x12e8], R6 ;  /* 0x0012e80601007387 */ /* 0x0005e60000100a00 */
[----:B-1----:R-:W-:-:S05]  /*278c0*/  IMAD.WIDE R42, R251, 0x4, R78 ;  /* 0x00000004fb2a7825 */ /* 0x002fca00078e024e */
[----:B------:R1:W-:Y:S01]  /*278d0*/  STL.64 [R1+0x2200], R42 ;  /* 0x0022002a01007387 */ /* 0x0003e20000100a00 */
[----:B--2---:R-:W-:-:S03]  /*278e0*/  IMAD.WIDE R6, R251, 0x4, R82 ;  /* 0x00000004fb067825 */ /* 0x004fc600078e0252 */
        /* <DEDUP_REMOVED lines=66> */
[----:B-1----:R-:W2:Y:S01]  /*27d10*/  LDL.LU.64 R236, [R1+0x4758] ;  /* 0x0047580001ec7983 */ /* 0x002ea20000300a00 */
[----:B------:R-:W-:-:S03]  /*27d20*/  IMAD.WIDE R42, R251, 0x4, R42 ;  /* 0x00000004fb2a7825 */ /* 0x000fc600078e022a */
[----:B------:R1:W-:Y:S01]  /*27d30*/  STL.64 [R1+0x12c0], R44 ;  /* 0x0012c02c01007387 */ /* 0x0003e20000100a00 */
[----:B------:R-:W-:-:S03]  /*27d40*/  IMAD.WIDE R176, R251, 0x4, R176 ;  /* 0x00000004fbb07825 */ /* 0x000fc600078e02b0 */
        /* <DEDUP_REMOVED lines=11> */
[C---:B---3--:R-:W-:Y:S01]  /*27e00*/  IMAD.WIDE R48, R251.reuse, 0x4, R64 ;  /* 0x00000004fb307825 */ /* 0x048fe200078e0240 */
[----:B------:R3:W-:Y:S03]  /*27e10*/  STL.64 [R1+0x1868], R42 ;  /* 0x0018682a01007387 */ /* 0x0007e60000100a00 */
[C---:B------:R-:W-:Y:S01]  /*27e20*/  IMAD.WIDE R12, R251.reuse, 0x4, R12 ;  /* 0x00000004fb0c7825 */ /* 0x040fe200078e020c */
[----:B------:R-:W-:Y:S03]  /*27e30*/  STL.64 [R1+0x12b0], R48 ;  /* 0x0012b03001007387 */ /* 0x000fe60000100a00 */
[----:B-1----:R-:W-:-:S04]  /*27e40*/  IMAD.WIDE R44, R251, 0x4, R66 ;  /* 0x00000004fb2c7825 */ /* 0x002fc800078e0242 */
[C---:B---3--:R-:W-:Y:S01]  /*27e50*/  IMAD.WIDE R42, R251.reuse, 0x4, R6 ;  /* 0x00000004fb2a7825 */ /* 0x048fe200078e0206 */
[----:B------:R-:W-:Y:S03]  /*27e60*/  STL.64 [R1+0x22e0], R44 ;  /* 0x0022e02c01007387 */ /* 0x000fe60000100a00 */
[C---:B------:R-:W-:Y:S01]  /*27e70*/  IMAD.WIDE R6, R251.reuse, 0x4, R78 ;  /* 0x00000004fb067825 */ /* 0x040fe200078e024e */
[----:B------:R1:W-:Y:S04]  /*27e80*/  STL.64 [R1+0x22e8], R42 ;  /* 0x0022e82a01007387 */ /* 0x0003e80000100a00 */
        /* <DEDUP_REMOVED lines=32> */
[----:B-1----:R-:W-:-:S05]  /*28090*/  IMAD.WIDE R42, R251, 0x4, R210 ;  /* 0x00000004fb2a7825 */ /* 0x002fca00078e02d2 */
[----:B------:R1:W-:Y:S04]  /*280a0*/  STL.64 [R1+0x1288], R42 ;  /* 0x0012882a01007387 */ /* 0x0003e80000100a00 */
[----:B------:R-:W4:Y:S01]  /*280b0*/  LDL.LU.64 R178, [R1+0x1838] ;  /* 0x0018380001b27983 */ /* 0x000f220000300a00 */
[----:B---3--:R-:W-:-:S05]  /*280c0*/  IMAD.WIDE R12, R251, 0x4, R228 ;  /* 0x00000004fb0c7825 */ /* 0x008fca00078e02e4 */
[----:B------:R-:W-:Y:S04]  /*280d0*/  STL.64 [R1+0x2380], R12 ;  /* 0x0023800c01007387 */ /* 0x000fe80000100a00 */
[----:B------:R-:W3:Y:S01]  /*280e0*/  LDL.LU.64 R44, [R1+0x1280] ;  /* 0x00128000012c7983 */ /* 0x000ee20000300a00 */
[----:B--2---:R-:W-:-:S05]  /*280f0*/  IMAD.WIDE R6, R251, 0x4, R236 ;  /* 0x00000004fb067825 */ /* 0x004fca00078e02ec */
        /* <DEDUP_REMOVED lines=42> */
[C---:B---3--:R-:W-:Y:S01]  /*283a0*/  IMAD.WIDE R44, R251.reuse, 0x4, R56 ;  /* 0x00000004fb2c7825 */ /* 0x048fe200078e0238 */
[----:B------:R1:W-:Y:S03]  /*283b0*/  STL.64 [R1+0x1278], R42 ;  /* 0x0012782a01007387 */ /* 0x0003e60000100a00 */
[C---:B------:R-:W-:Y:S01]  /*283c0*/  IMAD.WIDE R48, R251.reuse, 0x4, R58 ;  /* 0x00000004fb307825 */ /* 0x040fe200078e023a */
[----:B------:R3:W-:Y:S04]  /*283d0*/  STL.64 [R1+0x23c0], R44 ;  /* 0x0023c02c01007387 */ /* 0x0007e80000100a00 */
[----:B------:R-:W-:Y:S01]  /*283e0*/  STL.64 [R1+0x23c8], R48 ;  /* 0x0023c83001007387 */ /* 0x000fe20000100a00 */
[----:B-1----:R-:W-:-:S04]  /*283f0*/  IMAD.WIDE R42, R251, 0x4, R64 ;  /* 0x00000004fb2a7825 */ /* 0x002fc800078e0240 */
[C---:B---3--:R-:W-:Y:S01]  /*28400*/  IMAD.WIDE R44, R251.reuse, 0x4, R66 ;  /* 0x00000004fb2c7825 */ /* 0x048fe200078e0242 */
[----:B------:R1:W-:Y:S03]  /*28410*/  STL.64 [R1+0x1828], R42 ;  /* 0x0018282a01007387 */ /* 0x0003e60000100a00 */
[C---:B--2---:R-:W-:Y:S01]  /*28420*/  IMAD.WIDE R6, R251.reuse, 0x4, R6 ;  /* 0x00000004fb067825 */ /* 0x044fe200078e0206 */
[----:B------:R-:W-:Y:S04]  /*28430*/  STL.64 [R1+0x1270], R44 ;  /* 0x0012702c01007387 */ /* 0x000fe80000100a00 */
        /* <DEDUP_REMOVED lines=36> */
[----:B------:R-:W-:Y:S01]  /*28680*/  STL.64 [R1+0x1800], R6 ;  /* 0x0018000601007387 */ /* 0x000fe20000100a00 */
[----:B-1----:R-:W-:-:S04]  /*28690*/  IMAD.WIDE R42, R251, 0x4, R228 ;  /* 0x00000004fb2a7825 */ /* 0x002fc800078e02e4 */
[C---:B--2---:R-:W-:Y:S01]  /*286a0*/  IMAD.WIDE R12, R251.reuse, 0x4, R236 ;  /* 0x00000004fb0c7825 */ /* 0x044fe200078e02ec */
[----:B------:R1:W-:Y:S04]  /*286b0*/  STL.64 [R1+0x1248], R42 ;  /* 0x0012482a01007387 */ /* 0x0003e80000100a00 */
[----:B------:R-:W2:Y:S04]  /*286c0*/  LDL.LU.64 R44, [R1+0x17f8] ;  /* 0x0017f800012c7983 */ /* 0x000ea80000300a00 */
[----:B------:R-:W-:Y:S04]  /*286d0*/  STL.64 [R1+0x2480], R12 ;  /* 0x0024800c01007387 */ /* 0x000fe80000100a00 */
[----:B-1----:R-:W3:Y:S01]  /*286e0*/  LDL.LU.64 R42, [R1+0x1240] ;  /* 0x00124000012a7983 */ /* 0x002ee20000300a00 */
[----:B----4-:R-:W-:-:S05]  /*286f0*/  IMAD.WIDE R6, R251, 0x4, R178 ;  /* 0x00000004fb067825 */ /* 0x010fca00078e02b2 */
[----:B------:R1:W-:Y:S04]  /*28700*/  STL.64 [R1+0x2488], R6 ;  /* 0x0024880601007387 */ /* 0x0003e80000100a00 */
[----:B------:R-:W4:Y:S04]  /*28710*/  LDL.LU.64 R176, [R1+0x648] ;  /* 0x0006480001b07983 */ /* 0x000f280000300a00 */
[----:B------:R-:W4:Y:S04]  /*28720*/  LDL.LU.64 R248, [R1+0x1ec0] ;  /* 0x001ec00001f87983 */ /* 0x000f280000300a00 */
[----:B------:R-:W4:Y:S04]  /*28730*/  LDL.LU.64 R48, [R1+0x17f0] ;  /* 0x0017f00001307983 */ /* 0x000f280000300a00 */
[----:B------:R-:W4:Y:S04]  /*28740*/  LDL.LU.64 R56, [R1+0x1238] ;  /* 0x0012380001387983 */ /* 0x000f280000300a00 */
[----:B------:R-:W4:Y:S04]  /*28750*/  LDL.LU.64 R58, [R1+0x640] ;  /* 0x00064000013a7983 */ /* 0x000f280000300a00 */
[----:B------:R-:W4:Y:S04]  /*28760*/  LDL.LU.64 R64, [R1+0x1ed0] ;  /* 0x001ed00001407983 */ /* 0x000f280000300a00 */
[----:B------:R-:W4:Y:S04]  /*28770*/  LDL.LU.64 R66, [R1+0x17e8] ;  /* 0x0017e80001427983 */ /* 0x000f280000300a00 */
        /* <DEDUP_REMOVED lines=24> */
[----:B---3--:R-:W-:-:S03]  /*28900*/  IMAD.WIDE R42, R251, 0x4, R42 ;  /* 0x00000004fb2a7825 */ /* 0x008fc600078e022a */
[----:B-1----:R-:W2:Y:S04]  /*28910*/  LDL.LU.64 R44, [R1+0x4748] ;  /* 0x00474800012c7983 */ /* 0x002ea80000300a00 */
[----:B------:R1:W-:Y:S01]  /*28920*/  STL.64 [R1+0x1240], R42 ;  /* 0x0012402a01007387 */ /* 0x0003e20000100a00 */
[----:B----4-:R-:W-:-:S03]  /*28930*/  IMAD.WIDE R176, R251, 0x4, R176 ;  /* 0x00000004fbb07825 */ /* 0x010fc600078e02b0 */
[----:B-1----:R-:W3:Y:S04]  /*28940*/  LDL.LU.64 R42, [R1+0x4740] ;  /* 0x00474000012a7983 */ /* 0x002ee80000300a00 */
[----:B------:R1:W-:Y:S04]  /*28950*/  STL.64 [R1+0x24a0], R176 ;  /* 0x0024a0b001007387 */ /* 0x0003e80000100a00 */
[----:B-1----:R-:W4:Y:S01]  /*28960*/  LDL.LU.64 R176, [R1+0x4738] ;  /* 0x0047380001b07983 */ /* 0x002f220000300a00 */
[----:B------:R-:W-:-:S04]  /*28970*/  IMAD.WIDE R248, R251, 0x4, R248 ;  /* 0x00000004fbf87825 */ /* 0x000fc800078e02f8 */
[C---:B------:R-:W-:Y:S01]  /*28980*/  IMAD.WIDE R48, R251.reuse, 0x4, R48 ;  /* 0x00000004fb307825 */ /* 0x040fe200078e0230 */
[----:B------:R1:W-:Y:S04]  /*28990*/  STL.64 [R1+0x24a8], R248 ;  /* 0x0024a8f801007387 */ /* 0x0003e80000100a00 */
[----:B-1----:R-:W2:Y:S04]  /*289a0*/  LDL.LU.64 R248, [R1+0x4730] ;  /* 0x0047300001f87983 */ /* 0x002ea80000300a00 */
[----:B------:R1:W-:Y:S02]  /*289b0*/  STL.64 [R1+0x17f0], R48 ;  /* 0x0017f03001007387 */ /* 0x0003e40000100a00 */
[----:B-1----:R-:W-:-:S04]  /*289c0*/  IMAD.WIDE R48, R251, 0x4, R56 ;  /* 0x00000004fb307825 */ /* 0x002fc800078e0238 */
[C---:B------:R-:W-:Y:S01]  /*289d0*/  IMAD.WIDE R56, R251.reuse, 0x4, R58 ;  /* 0x00000004fb387825 */ /* 0x040fe200078e023a */
[----:B------:R1:W-:Y:S03]  /*289e0*/  STL.64 [R1+0x1238], R48 ;  /* 0x0012383001007387 */ /* 0x0003e60000100a00 */
[C---:B------:R-:W-:Y:S01]  /*289f0*/  IMAD.WIDE R58, R251.reuse, 0x4, R64 ;  /* 0x00000004fb3a7825 */ /* 0x040fe200078e0240 */
[----:B------:R1:W-:Y:S04]  /*28a00*/  STL.64 [R1+0x24c0], R56 ;  /* 0x0024c03801007387 */ /* 0x0003e80000100a00 */
[----:B------:R-:W-:Y:S01]  /*28a10*/  STL.64 [R1+0x24c8], R58 ;  /* 0x0024c83a01007387 */ /* 0x000fe20000100a00 */
[----:B-1----:R-:W-:-:S04]  /*28a20*/  IMAD.WIDE R48, R251, 0x4, R66 ;  /* 0x00000004fb307825 */ /* 0x002fc800078e0242 */
[C---:B------:R-:W-:Y:S01]  /*28a30*/  IMAD.WIDE R56, R251.reuse, 0x4, R6 ;  /* 0x00000004fb387825 */ /* 0x040fe200078e0206 */
[----:B------:R1:W-:Y:S03]  /*28a40*/  STL.64 [R1+0x17e8], R48 ;  /* 0x0017e83001007387 */ /* 0x0003e60000100a00 */
[C---:B------:R-:W-:Y:S01]  /*28a50*/  IMAD.WIDE R6, R251.reuse, 0x4, R12 ;  /* 0x00000004fb067825 */ /* 0x040fe200078e020c */
[----:B------:R-:W-:Y:S03]  /*28a60*/  STL.64 [R1+0x1230], R56 ;  /* 0x0012303801007387 */ /* 0x000fe60000100a00 */
[C---:B------:R-:W-:Y:S01]  /*28a70*/  IMAD.WIDE R12, R251.reuse, 0x4, R80 ;  /* 0x00000004fb0c7825 */ /* 0x040fe200078e0250 */
[----:B------:R1:W-:Y:S03]  /*28a80*/  STL.64 [R1+0x24e0], R6 ;  /* 0x0024e00601007387 */ /* 0x0003e60000100a00 */
[----:B-1----:R-:W-:-:S05]  /*28a90*/  IMAD.WIDE R48, R251, 0x4, R78 ;  /* 0x00000004fb307825 */ /* 0x002fca00078e024e */
[----:B------:R1:W-:Y:S01]  /*28aa0*/  STL.64 [R1+0x24e8], R48 ;  /* 0x0024e83001007387 */ /* 0x0003e20000100a00 */
[----:B------:R-:W-:-:S03]  /*28ab0*/  IMAD.WIDE R6, R251, 0x4, R82 ;  /* 0x00000004fb067825 */ /* 0x000fc600078e0252 */
[----:B------:R1:W-:Y:S04]  /*28ac0*/  STL.64 [R1+0x17e0], R12 ;  /* 0x0017e00c01007387 */ /* 0x0003e80000100a00 */
[----:B------:R1:W-:Y:S02]  /*28ad0*/  STL.64 [R1+0x1228], R6 ;  /* 0x0012280601007387 */ /* 0x0003e40000100a00 */
[----:B-1----:R-:W-:-:S04]  /*28ae0*/  IMAD.WIDE R48, R251, 0x4, R92 ;  /* 0x00000004fb307825 */ /* 0x002fc800078e025c */
[C---:B------:R-:W-:Y:S01]  /*28af0*/  IMAD.WIDE R12, R251.reuse, 0x4, R94 ;  /* 0x00000004fb0c7825 */ /* 0x040fe200078e025e */
[----:B------:R1:W-:Y:S03]  /*28b00*/  STL.64 [R1+0x2500], R48 ;  /* 0x0025003001007387 */ /* 0x0003e60000100a00 */
[C---:B------:R-:W-:Y:S01]  /*28b10*/  IMAD.WIDE R6, R251.reuse, 0x4, R96 ;  /* 0x00000004fb067825 */ /* 0x040fe200078e0260 */
        /* <DEDUP_REMOVED lines=28> */
[----:B------:R1:W-:Y:S04]  /*28ce0*/  STL.64 [R1+0x1208], R48 ;  /* 0x0012083001007387 */ /* 0x0003e80000100a00 */
[----:B-1----:R-:W2:Y:S04]  /*28cf0*/  LDL.LU.64 R48, [R1+0x1f50] ;  /* 0x001f500001307983 */ /* 0x002ea80000300a00 */
[----:B------:R-:W-:Y:S04]  /*28d00*/  STL.64 [R1+0x2580], R12 ;  /* 0x0025800c01007387 */ /* 0x000fe80000100a00 */
[----:B------:R-:W2:Y:S01]  /*28d10*/  LDL.LU.64 R56, [R1+0x17b0] ;  /* 0x0017b00001387983 */ /* 0x000ea20000300a00 */
[----:B----4-:R-:W-:-:S05]  /*28d20*/  IMAD.WIDE R6, R251, 0x4, R176 ;  /* 0x00000004fb067825 */ /* 0x010fca00078e02b0 */
[----:B------:R1:W-:Y:S04]  /*28d30*/  STL.64 [R1+0x2588], R6 ;  /* 0x0025880601007387 */ /* 0x0003e80000100a00 */
        /* <DEDUP_REMOVED lines=26> */
[----:B---3--:R-:W-:-:S04]  /*28ee0*/  IMAD.WIDE R42, R251, 0x4, R42 ;  /* 0x00000004fb2a7825 */ /* 0x008fc800078e022a */
[C---:B--2---:R-:W-:Y:S01]  /*28ef0*/  IMAD.WIDE R44, R251.reuse, 0x4, R44 ;  /* 0x00000004fb2c7825 */ /* 0x044fe200078e022c */
[----:B------:R1:W-:Y:S03]  /*28f00*/  STL.64 [R1+0x17b8], R42 ;  /* 0x0017b82a01007387 */ /* 0x0003e60000100a00 */
[C---:B------:R-:W-:Y:S01]  /*28f10*/  IMAD.WIDE R46, R251.reuse, 0x4, R46 ;  /* 0x00000004fb2e7825 */ /* 0x040fe200078e022e */
[----:B-1----:R-:W2:Y:S04]  /*28f20*/  LDL.LU.64 R42, [R1+0x4728] ;  /* 0x00472800012a7983 */ /* 0x002ea80000300a00 */
[----:B------:R1:W-:Y:S04]  /*28f30*/  STL.64 [R1+0x1200], R44 ;  /* 0x0012002c01007387 */ /* 0x0003e80000100a00 */
[----:B-1----:R-:W3:Y:S04]  /*28f40*/  LDL.LU.64 R44, [R1+0x4720] ;  /* 0x00472000012c7983 */ /* 0x002ee80000300a00 */
[----:B------:R1:W-:Y:S04]  /*28f50*/  STL.64 [R1+0x25a0], R46 ;  /* 0x0025a02e01007387 */ /* 0x0003e80000100a00 */
[----:B-1----:R-:W2:Y:S01]  /*28f60*/  LDL.LU.64 R46, [R1+0x4718] ;  /* 0x00471800012e7983 */ /* 0x002ea20000300a00 */
[----:B------:R-:W-:-:S05]  /*28f70*/  IMAD.WIDE R48, R251, 0x4, R48 ;  /* 0x00000004fb307825 */ /* 0x000fca00078e0230 */
[----:B------:R1:W-:Y:S01]  /*28f80*/  STL.64 [R1+0x25a8], R48 ;  /* 0x0025a83001007387 */ /* 0x0003e20000100a00 */
[----:B------:R-:W-:-:S03]  /*28f90*/  IMAD.WIDE R56, R251, 0x4, R56 ;  /* 0x00000004fb387825 */ /* 0x000fc600078e0238 */
[----:B-1----:R-:W3:Y:S04]  /*28fa0*/  LDL.LU.64 R48, [R1+0x4710] ;  /* 0x0047100001307983 */ /* 0x002ee80000300a00 */
[----:B------:R4:W-:Y:S02]  /*28fb0*/  STL.64 [R1+0x17b0], R56 ;  /* 0x0017b03801007387 */ /* 0x0009e40000100a00 */
[----:B----4-:R-:W-:-:S04]  /*28fc0*/  IMAD.WIDE R56, R251, 0x4, R58 ;  /* 0x00000004fb387825 */ /* 0x010fc800078e023a */
[C---:B------:R-:W-:Y:S01]  /*28fd0*/  IMAD.WIDE R64, R251.reuse, 0x4, R64 ;  /* 0x00000004fb407825 */ /* 0x040fe200078e0240 */
[----:B------:R1:W-:Y:S03]  /*28fe0*/  STL.64 [R1+0x11f8], R56 ;  /* 0x0011f83801007387 */ /* 0x0003e60000100a00 */
[C---:B------:R-:W-:Y:S01]  /*28ff0*/  IMAD.WIDE R58, R251.reuse, 0x4, R66 ;  /* 0x00000004fb3a7825 */ /* 0x040fe200078e0242 */
[----:B------:R-:W-:Y:S04]  /*29000*/  STL.64 [R1+0x25c0], R64 ;  /* 0x0025c04001007387 */ /* 0x000fe80000100a00 */
[----:B------:R-:W-:Y:S01]  /*29010*/  STL.64 [R1+0x25c8], R58 ;  /* 0x0025c83a01007387 */ /* 0x000fe20000100a00 */
[----:B-1----:R-:W-:-:S04]  /*29020*/  IMAD.WIDE R56, R251, 0x4, R6 ;  /* 0x00000004fb387825 */ /* 0x002fc800078e0206 */
[C---:B------:R-:W-:Y:S01]  /*29030*/  IMAD.WIDE R12, R251.reuse, 0x4, R12 ;  /* 0x00000004fb0c7825 */ /* 0x040fe200078e020c */
        /* <DEDUP_REMOVED lines=44> */
[----:B-1----:R-:W4:Y:S04]  /*29300*/  LDL.LU.64 R56, [R1+0x1fc8] ;  /* 0x001fc80001387983 */ /* 0x002f280000300a00 */
[----:B------:R-:W-:Y:S04]  /*29310*/  STL.64 [R1+0x2680], R12 ;  /* 0x0026800c01007387 */ /* 0x000fe80000100a00 */
[----:B------:R-:W2:Y:S04]  /*29320*/  LDL.LU.64 R58, [R1+0x1770] ;  /* 0x00177000013a7983 */ /* 0x000ea80000300a00 */
[----:B------:R1:W-:Y:S04]  /*29330*/  STL.64 [R1+0x2688], R6 ;  /* 0x0026880601007387 */ /* 0x0003e80000100a00 */
[----:B------:R-:W3:Y:S04]  /*29340*/  LDL.LU.64 R64, [R1+0x1198] ;  /* 0x0011980001407983 */ /* 0x000ee80000300a00 */
[----:B------:R-:W3:Y:S04]  /*29350*/  LDL.LU.64 R66, [R1+0x5b8] ;  /* 0x0005b80001427983 */ /* 0x000ee80000300a00 */
        /* <DEDUP_REMOVED lines=24> */
[----:B------:R-:W-:-:S04]  /*294e0*/  IMAD.WIDE R50, R251, 0x4, R50 ;  /* 0x00000004fb327825 */ /* 0x000fc800078e0232 */
[C---:B------:R-:W-:Y:S01]  /*294f0*/  IMAD.WIDE R52, R251.reuse, 0x4, R52 ;  /* 0x00000004fb347825 */ /* 0x040fe200078e0234 */
[----:B------:R1:W-:Y:S03]  /*29500*/  STL.64 [R1+0x1778], R50 ;  /* 0x0017783201007387 */ /* 0x0003e60000100a00 */
[C---:B------:R-:W-:Y:S01]  /*29510*/  IMAD.WIDE R54, R251.reuse, 0x4, R54 ;  /* 0x00000004fb367825 */ /* 0x040fe200078e0236 */
[----:B-1----:R-:W3:Y:S04]  /*29520*/  LDL.LU.64 R50, [R1+0x4708] ;  /* 0x0047080001327983 */ /* 0x002ee80000300a00 */
[----:B------:R1:W-:Y:S04]  /*29530*/  STL.64 [R1+0x11a0], R52 ;  /* 0x0011a03401007387 */ /* 0x0003e80000100a00 */
[----:B-1----:R-:W3:Y:S04]  /*29540*/  LDL.LU.64 R52, [R1+0x4700] ;  /* 0x0047000001347983 */ /* 0x002ee80000300a00 */
[----:B------:R1:W-:Y:S04]  /*29550*/  STL.64 [R1+0x26a0], R54 ;  /* 0x0026a03601007387 */ /* 0x0003e80000100a00 */
[----:B-1----:R-:W3:Y:S01]  /*29560*/  LDL.LU.64 R54, [R1+0x46f8] ;  /* 0x0046f80001367983 */ /* 0x002ee20000300a00 */
[----:B------:R-:W-:-:S04]  /*29570*/  IMAD.WIDE R170, R251, 0x4, R170 ;  /* 0x00000004fbaa7825 */ /* 0x000fc800078e02aa */
[----:B----4-:R-:W-:-:S05]  /*29580*/  IMAD.WIDE R56, R251, 0x4, R56 ;  /* 0x00000004fb387825 */ /* 0x010fca00078e0238 */
[----:B------:R1:W-:Y:S01]  /*29590*/  STL.64 [R1+0x26a8], R56 ;  /* 0x0026a83801007387 */ /* 0x0003e20000100a00 */
[----:B--2---:R-:W-:-:S04]  /*295a0*/  IMAD.WIDE R58, R251, 0x4, R58 ;  /* 0x00000004fb3a7825 */ /* 0x004fc800078e023a */
[C---:B---3--:R-:W-:Y:S01]  /*295b0*/  IMAD.WIDE R64, R251.reuse, 0x4, R64 ;  /* 0x00000004fb407825 */ /* 0x048fe200078e0240 */
[----:B-1----:R-:W2:Y:S03]  /*295c0*/  LDL.LU.64 R56, [R1+0x46f0] ;  /* 0x0046f00001387983 */ /* 0x002ea60000300a00 */
[C---:B------:R-:W-:Y:S01]  /*295d0*/  IMAD.WIDE R66, R251.reuse, 0x4, R66 ;  /* 0x00000004fb427825 */ /* 0x040fe200078e0242 */
[----:B------:R1:W-:Y:S03]  /*295e0*/  STL.64 [R1+0x1770], R58 ;  /* 0x0017703a01007387 */ /* 0x0003e60000100a00 */
[C---:B------:R-:W-:Y:S01]  /*295f0*/  IMAD.WIDE R6, R251.reuse, 0x4, R6 ;  /* 0x00000004fb067825 */ /* 0x040fe200078e0206 */
[----:B-1----:R-:W3:Y:S04]  /*29600*/  LDL.LU.64 R58, [R1+0x46e8] ;  /* 0x0046e800013a7983 */ /* 0x002ee80000300a00 */
[----:B------:R1:W-:Y:S04]  /*29610*/  STL.64 [R1+0x1198], R64 ;  /* 0x0011984001007387 */ /* 0x0003e80000100a00 */
[----:B------:R-:W-:Y:S04]  /*29620*/  STL.64 [R1+0x26c0], R66 ;  /* 0x0026c04201007387 */ /* 0x000fe80000100a00 */
        /* <DEDUP_REMOVED lines=77> */
[----:B-1----:R-:W3:Y:S01]  /*29b00*/  LDL.LU.64 R170, [R1+0x530] ;  /* 0x0005300001aa7983 */ /* 0x002ee20000300a00 */
[----:B------:R-:W-:-:S04]  /*29b10*/  IMAD.WIDE R60, R251, 0x4, R60 ;  /* 0x00000004fb3c7825 */ /* 0x000fc800078e023c */
[C---:B------:R-:W-:Y:S01]  /*29b20*/  IMAD.WIDE R62, R251.reuse, 0x4, R62 ;  /* 0x00000004fb3e7825 */ /* 0x040fe200078e023e */
[----:B------:R1:W-:Y:S04]  /*29b30*/  STL.64 [R1+0x1150], R60 ;  /* 0x0011503c01007387 */ /* 0x0003e80000100a00 */
[----:B-1----:R-:W3:Y:S04]  /*29b40*/  LDL.LU.64 R60, [R1+0x46e0] ;  /* 0x0046e000013c7983 */ /* 0x002ee80000300a00 */
[----:B------:R1:W-:Y:S04]  /*29b50*/  STL.64 [R1+0x27a0], R62 ;  /* 0x0027a03e01007387 */ /* 0x0003e80000100a00 */
[----:B-1----:R-:W3:Y:S01]  /*29b60*/  LDL.LU.64 R62, [R1+0x46d8] ;  /* 0x0046d800013e7983 */ /* 0x002ee20000300a00 */
[----:B----4-:R-:W-:-:S05]  /*29b70*/  IMAD.WIDE R64, R251, 0x4, R64 ;  /* 0x00000004fb407825 */ /* 0x010fca00078e0240 */
[----:B------:R1:W-:Y:S01]  /*29b80*/  STL.64 [R1+0x27a8], R64 ;  /* 0x0027a84001007387 */ /* 0x0003e20000100a00 */
[----:B--2---:R-:W-:-:S03]  /*29b90*/  IMAD.WIDE R66, R251, 0x4, R66 ;  /* 0x00000004fb427825 */ /* 0x004fc600078e0242 */
[----:B-1----:R-:W2:Y:S04]  /*29ba0*/  LDL.LU.64 R64, [R1+0x46d0] ;  /* 0x0046d00001407983 */ /* 0x002ea80000300a00 */
[----:B------:R1:W-:Y:S01]  /*29bb0*/  STL.64 [R1+0x1700], R66 ;  /* 0x0017004201007387 */ /* 0x0003e20000100a00 */
[----:B---3--:R-:W-:-:S04]  /*29bc0*/  IMAD.WIDE R6, R251, 0x4, R6 ;  /* 0x00000004fb067825 */ /* 0x008fc800078e0206 */
[----:B------:R-:W-:-:S04]  /*29bd0*/  IMAD.WIDE R12, R251, 0x4, R12 ;  /* 0x00000004fb0c7825 */ /* 0x000fc800078e020c */
[C---:B------:R-:W-:Y:S01]  /*29be0*/  IMAD.WIDE R78, R251.reuse, 0x4, R78 ;  /* 0x00000004fb4e7825 */ /* 0x040fe200078e024e */
[----:B-1----:R-:W3:Y:S04]  /*29bf0*/  LDL.LU.64 R66, [R1+0x46c8] ;  /* 0x0046c80001427983 */ /* 0x002ee80000300a00 */
[----:B------:R1:W-:Y:S01]  /*29c00*/  STL.64 [R1+0x1138], R6 ;  /* 0x0011380601007387 */ /* 0x0003e20000100a00 */
[----:B------:R-:W-:-:S03]  /*29c10*/  IMAD.WIDE R82, R251, 0x4, R82 ;  /* 0x00000004fb527825 */ /* 0x000fc600078e0252 */
[----:B-1----:R-:W4:Y:S04]  /*29c20*/  LDL.LU.64 R6, [R1+0x46c0] ;  /* 0x0046c00001067983 */ /* 0x002f280000300a00 */
[----:B------:R1:W-:Y:S04]  /*29c30*/  STL.64 [R1+0x27c0], R12 ;  /* 0x0027c00c01007387 */ /* 0x0003e80000100a00 */
[----:B-1----:R-:W2:Y:S04]  /*29c40*/  LDL.LU.64 R12, [R1+0x46b8] ;  /* 0x0046b800010c7983 */ /* 0x002ea80000300a00 */
[----:B------:R1:W-:Y:S02]  /*29c50*/  STL.64 [R1+0x27c8], R78 ;  /* 0x0027c84e01007387 */ /* 0x0003e40000100a00 */
[----:B-1----:R-:W-:-:S04]  /*29c60*/  IMAD.WIDE R78, R251, 0x4, R80 ;  /* 0x00000004fb4e7825 */ /* 0x002fc800078e0250 */
[C---:B------:R-:W-:Y:S01]  /*29c70*/  IMAD.WIDE R80, R251.reuse, 0x4, R92 ;  /* 0x00000004fb507825 */ /* 0x040fe200078e025c */
[----:B------:R1:W-:Y:S04]  /*29c80*/  STL.64 [R1+0x16f8], R78 ;  /* 0x0016f84e01007387 */ /* 0x0003e80000100a00 */
        /* <DEDUP_REMOVED lines=36> */
[----:B------:R1:W-:Y:S03]  /*29ed0*/  STL.64 [R1+0x2868], R82 ;  /* 0x0028685201007387 */ /* 0x0003e60000100a00 */
[C---:B-1----:R-:W-:Y:S02]  /*29ee0*/  IMAD.WIDE R78, R251.reuse, 0x4, R138 ;  /* 0x00000004fb4e7825 */ /* 0x042fe400078e028a */
[----:B------:R-:W3:Y:S02]  /*29ef0*/  LDL.LU.64 R138, [R1+0x1e80] ;  /* 0x001e8000018a7983 */ /* 0x000ee40000300a00 */
[----:B------:R-:W-:-:S02]  /*29f00*/  IMAD.WIDE R82, R251, 0x4, R170 ;  /* 0x00000004fb527825 */ /* 0x000fc400078e02aa */
[----:B------:R-:W-:Y:S04]  /*29f10*/  STL.64 [R1+0x16d0], R80 ;  /* 0x0016d05001007387 */ /* 0x000fe80000100a00 */
[----:B------:R1:W-:Y:S04]  /*29f20*/  STL.64 [R1+0x10f0], R78 ;  /* 0x0010f04e01007387 */ /* 0x0003e80000100a00 */
[----:B-1----:R-:W4:Y:S04]  /*29f30*/  LDL.LU.64 R78, [R1+0x16c0] ;  /* 0x0016c000014e7983 */ /* 0x002f280000300a00 */
[----:B------:R-:W2:Y:S04]  /*29f40*/  LDL.LU.64 R80, [R1+0x10e0] ;  /* 0x0010e00001507983 */ /* 0x000ea80000300a00 */
[----:B------:R1:W-:Y:S04]  /*29f50*/  STL.64 [R1+0x2880], R82 ;  /* 0x0028805201007387 */ /* 0x0003e80000100a00 */
[----:B-1----:R-:W2:Y:S04]  /*29f60*/  LDL.LU.64 R82, [R1+0x520] ;  /* 0x0005200001527983 */ /* 0x002ea80000300a00 */
[----:B------:R-:W2:Y:S04]  /*29f70*/  LDL.LU.64 R92, [R1+0x1e78] ;  /* 0x001e7800015c7983 */ /* 0x000ea80000300a00 */
[----:B------:R-:W2:Y:S04]  /*29f80*/  LDL.LU.64 R94, [R1+0x16b8] ;  /* 0x0016b800015e7983 */ /* 0x000ea80000300a00 */
[----:B------:R-:W2:Y:S04]  /*29f90*/  LDL.LU.64 R96, [R1+0x1188] ;  /* 0x0011880001607983 */ /* 0x000ea80000300a00 */
[----:B------:R-:W2:Y:S04]  /*29fa0*/  LDL.LU.64 R98, [R1+0x518] ;  /* 0x0005180001627983 */ /* 0x000ea80000300a00 */
[----:B------:R-:W2:Y:S04]  /*29fb0*/  LDL.LU.64 R170, [R1+0x1e68] ;  /* 0x001e680001aa7983 */ /* 0x000ea80000300a00 */
[----:B------:R-:W2:Y:S04]  /*29fc0*/  LDL.LU.64 R108, [R1+0x16b0] ;  /* 0x0016b000016c7983 */ /* 0x000ea80000300a00 */
[----:B------:R-:W2:Y:S01]  /*29fd0*/  LDL.LU.64 R110, [R1+0x10d8] ;  /* 0x0010d800016e7983 */ /* 0x000ea20000300a00 */
[----:B------:R-:W-:-:S03]  /*29fe0*/  IMAD.WIDE R204, R251, 0x4, R216 ;  /* 0x00000004fbcc7825 */ /* 0x000fc600078e02d8 */
[----:B------:R-:W2:Y:S04]  /*29ff0*/  LDL.LU.64 R112, [R1+0x510] ;  /* 0x0005100001707983 */ /* 0x000ea80000300a00 */
[----:B------:R-:W2:Y:S01]  /*2a000*/  LDL.LU.64 R114, [R1+0x1e58] ;  /* 0x001e580001727983 */ /* 0x000ea20000300a00 */
[----:B------:R-:W-:-:S03]  /*2a010*/  IMAD.WIDE R132, R251, 0x4, R214 ;  /* 0x00000004fb847825 */ /* 0x000fc600078e02d6 */
[----:B------:R-:W2:Y:S04]  /*2a020*/  LDL.LU.64 R124, [R1+0x16a8] ;  /* 0x0016a800017c7983 */ /* 0x000ea80000300a00 */
[----:B------:R-:W2:Y:S04]  /*2a030*/  LDL.LU.64 R126, [R1+0x10d0] ;  /* 0x0010d000017e7983 */ /* 0x000ea80000300a00 */
[----:B------:R-:W2:Y:S04]  /*2a040*/  LDL.LU.64 R128, [R1+0x508] ;  /* 0x0005080001807983 */ /* 0x000ea80000300a00 */
[----:B------:R-:W2:Y:S04]  /*2a050*/  LDL.LU.64 R178, [R1+0x1e48] ;  /* 0x001e480001b27983 */ /* 0x000ea80000300a00 */
[----:B------:R-:W2:Y:S04]  /*2a060*/  LDL.LU.64 R176, [R1+0x16a0] ;  /* 0x0016a00001b07983 */ /* 0x000ea80000300a00 */
[----:B------:R-:W2:Y:S04]  /*2a070*/  LDL.LU.64 R130, [R1+0x10c8] ;  /* 0x0010c80001827983 */ /* 0x000ea80000300a00 */
[----:B------:R1:W-:Y:S01]  /*2a080*/  STL.64 [R1+0x2888], R204 ;  /* 0x002888cc01007387 */ /* 0x0003e20000100a00 */
[----:B------:R-:W-:-:S04]  /*2a090*/  IMAD.WIDE R14, R251, 0x4, R14 ;  /* 0x00000004fb0e7825 */ /* 0x000fc800078e020e */
[C---:B------:R-:W-:Y:S01]  /*2a0a0*/  IMAD.WIDE R76, R251.reuse, 0x4, R76 ;  /* 0x00000004fb4c7825 */ /* 0x040fe200078e024c */
[----:B-1----:R-:W2:Y:S04]  /*2a0b0*/  LDL.LU.64 R204, [R1+0x500] ;  /* 0x0005000001cc7983 */ /* 0x002ea80000300a00 */
[----:B------:R1:W-:Y:S04]  /*2a0c0*/  STL.64 [R1+0x16c8], R132 ;  /* 0x0016c88401007387 */ /* 0x0003e80000100a00 */
[----:B------:R-:W2:Y:S04]  /*2a0d0*/  LDL.LU.64 R210, [R1+0x1e38] ;  /* 0x001e380001d27983 */ /* 0x000ea80000300a00 */
[----:B------:R-:W2:Y:S04]  /*2a0e0*/  LDL.LU.64 R228, [R1+0x1698] ;  /* 0x0016980001e47983 */ /* 0x000ea80000300a00 */
[----:B------:R-:W2:Y:S04]  /*2a0f0*/  LDL.LU.64 R236, [R1+0x10c0] ;  /* 0x0010c00001ec7983 */ /* 0x000ea80000300a00 */
[----:B-1----:R-:W2:Y:S04]  /*2a100*/  LDL.LU.64 R132, [R1+0x4f8] ;  /* 0x0004f80001847983 */ /* 0x002ea80000300a00 */
[----:B------:R-:W2:Y:S04]  /*2a110*/  LDL.LU.64 R216, [R1+0x1e28] ;  /* 0x001e280001d87983 */ /* 0x000ea80000300a00 */
[----:B------:R-:W2:Y:S04]  /*2a120*/  LDL.LU.64 R214, [R1+0x1690] ;  /* 0x0016900001d67983 */ /* 0x000ea80000300a00 */
[----:B------:R1:W-:Y:S04]  /*2a130*/  STL.64 [R1+0x10e8], R14 ;  /* 0x0010e80e01007387 */ /* 0x0003e80000100a00 */
[----:B-1----:R-:W2:Y:S04]  /*2a140*/  LDL.LU.64 R14, [R1+0x46b0] ;  /* 0x0046b000010e7983 */ /* 0x002ea80000300a00 */
[----:B------:R1:W-:Y:S04]  /*2a150*/  STL.64 [R1+0x28a0], R76 ;  /* 0x0028a04c01007387 */ /* 0x0003e80000100a00 */
[----:B-1----:R-:W2:Y:S01]  /*2a160*/  LDL.LU.64 R76, [R1+0x46a8] ;  /* 0x0046a800014c7983 */ /* 0x002ea20000300a00 */
[----:B---3--:R-:W-:-:S05]  /*2a170*/  IMAD.WIDE R138, R251, 0x4, R138 ;  /* 0x00000004fb8a7825 */ /* 0x008fca00078e028a */
[----:B------:R1:W-:Y:S04]  /*2a180*/  STL.64 [R1+0x28a8], R138 ;  /* 0x0028a88a01007387 */ /* 0x0003e80000100a00 */
[----:B-1----:R-:W3:Y:S01]  /*2a190*/  LDL.LU.64 R138, [R1+0x10b8] ;  /* 0x0010b800018a7983 */ /* 0x002ee20000300a00 */
[----:B----4-:R-:W-:-:S04]  /*2a1a0*/  IMAD.WIDE R78, R251, 0x4, R78 ;  /* 0x00000004fb4e7825 */ /* 0x010fc800078e024e */
[C---:B--2---:R-:W-:Y:S01]  /*2a1b0*/  IMAD.WIDE R80, R251.reuse, 0x4, R80 ;  /* 0x00000004fb507825 */ /* 0x044fe200078e0250 */
[----:B------:R1:W-:Y:S04]  /*2a1c0*/  STL.64 [R1+0x16c0], R78 ;  /* 0x0016c04e01007387 */ /* 0x0003e80000100a00 */
[----:B-1----:R-:W2:Y:S01]  /*2a1d0*/  LDL.LU.64 R78, [R1+0x46a0] ;  /* 0x0046a000014e7983 */ /* 0x002ea20000300a00 */
[----:B------:R-:W-:-:S03]  /*2a1e0*/  IMAD.WIDE R82, R251, 0x4, R82 ;  /* 0x00000004fb527825 */ /* 0x000fc600078e0252 */
[----:B------:R1:W-:Y:S01]  /*2a1f0*/  STL.64 [R1+0x10e0], R80 ;  /* 0x0010e05001007387 */ /* 0x0003e20000100a00 */
[----:B------:R-:W-:-:S04]  /*2a200*/  IMAD.WIDE R92, R251, 0x4, R92 ;  /* 0x00000004fb5c7825 */ /* 0x000fc800078e025c */
[C---:B------:R-:W-:Y:S01]  /*2a210*/  IMAD.WIDE R94, R251.reuse, 0x4, R94 ;  /* 0x00000004fb5e7825 */ /* 0x040fe200078e025e */
[----:B-1----:R-:W4:Y:S03]  /*2a220*/  LDL.LU.64 R80, [R1+0x4698] ;  /* 0x0046980001507983 */ /* 0x002f260000300a00 */
[C---:B------:R-:W-:Y:S01]  /*2a230*/  IMAD.WIDE R96, R251.reuse, 0x4, R96 ;  /* 0x00000004fb607825 */ /* 0x040fe200078e0260 */
[----:B------:R1:W-:Y:S03]  /*2a240*/  STL.64 [R1+0x28c0], R82 ;  /* 0x0028c05201007387 */ /* 0x0003e60000100a00 */
[----:B------:R-:W-:-:S04]  /*2a250*/  IMAD.WIDE R98, R251, 0x4, R98 ;  /* 0x00000004fb627825 */ /* 0x000fc800078e0262 */
[C---:B------:R-:W-:Y:S01]  /*2a260*/  IMAD.WIDE R170, R251.reuse, 0x4, R170 ;  /* 0x00000004fbaa7825 */ /* 0x040fe200078e02aa */
[----:B-1----:R-:W2:Y:S04]  /*2a270*/  LDL.LU.64 R82, [R1+0x4690] ;  /* 0x0046900001527983 */ /* 0x002ea80000300a00 */
[----:B------:R1:W-:Y:S04]  /*2a280*/  STL.64 [R1+0x28c8], R92 ;  /* 0x0028c85c01007387 */ /* 0x0003e80000100a00 */
[----:B-1----:R-:W4:Y:S04]  /*2a290*/  LDL.LU.64 R92, [R1+0x4688] ;  /* 0x00468800015c7983 */ /* 0x002f280000300a00 */
[----:B------:R1:W-:Y:S04]  /*2a2a0*/  STL.64 [R1+0x16b8], R94 ;  /* 0x0016b85e01007387 */ /* 0x0003e80000100a00 */
[----:B-1----:R-:W2:Y:S04]  /*2a2b0*/  LDL.LU.64 R94, [R1+0x4680] ;  /* 0x00468000015e7983 */ /* 0x002ea80000300a00 */
[----:B------:R1:W-:Y:S04]  /*2a2c0*/  STL.64 [R1+0x1188], R96 ;  /* 0x0011886001007387 */ /* 0x0003e80000100a00 */
[----:B-1----:R-:W4:Y:S04]  /*2a2d0*/  LDL.LU.64 R96, [R1+0x4678] ;  /* 0x0046780001607983 */ /* 0x002f280000300a00 */
[----:B------:R1:W-:Y:S04]  /*2a2e0*/  STL.64 [R1+0x28e0], R98 ;  /* 0x0028e06201007387 */ /* 0x0003e80000100a00 */
[----:B-1----:R-:W2:Y:S04]  /*2a2f0*/  LDL.LU.64 R98, [R1+0x4670] ;  /* 0x0046700001627983 */ /* 0x002ea80000300a00 */
[----:B------:R1:W-:Y:S04]  /*2a300*/  STL.64 [R1+0x28e8], R170 ;  /* 0x0028e8aa01007387 */ /* 0x0003e80000100a00 */
[----:B-1----:R-:W4:Y:S01]  /*2a310*/  LDL.LU.64 R170, [R1+0x4668] ;  /* 0x0046680001aa7983 */ /* 0x002f220000300a00 */
[----:B------:R-:W-:-:S04]  /*2a320*/  IMAD.WIDE R108, R251, 0x4, R108 ;  /* 0x00000004fb6c7825 */ /* 0x000fc800078e026c */
        /* <DEDUP_REMOVED lines=14> */
[----:B------:R-:W2:Y:S01]  /*2a410*/  LDL.LU.64 R178, [R1+0x1ec8] ;  /* 0x001ec80001b27983 */ /* 0x000ea20000300a00 */
[----:B-1----:R-:W-:-:S03]  /*2a420*/  IMAD.WIDE R108, R251, 0x4, R176 ;  /* 0x00000004fb6c7825 */ /* 0x002fc600078e02b0 */
[----:B------:R1:W-:Y:S01]  /*2a430*/  STL.64 [R1+0x2928], R110 ;  /* 0x0029286e01007387 */ /* 0x0003e20000100a00 */
[----:B------:R-:W-:-:S03]  /*2a440*/  IMAD.WIDE R112, R251, 0x4, R130 ;  /* 0x00000004fb707825 */ /* 0x000fc600078e0282 */
[----:B------:R-:W2:Y:S04]  /*2a450*/  LDL.LU.64 R176, [R1+0x1680] ;  /* 0x0016800001b07983 */ /* 0x000ea80000300a00 */
[----:B------:R1:W-:Y:S02]  /*2a460*/  STL.64 [R1+0x16a0], R108 ;  /* 0x0016a06c01007387 */ /* 0x0003e40000100a00 */
[C---:B-1----:R-:W-:Y:S02]  /*2a470*/  IMAD.WIDE R110, R251.reuse, 0x4, R204 ;  /* 0x00000004fb6e7825 */ /* 0x042fe400078e02cc */
[----:B------:R1:W-:Y:S04]  /*2a480*/  STL.64 [R1+0x10c8], R112 ;  /* 0x0010c87001007387 */ /* 0x0003e80000100a00 */
[----:B------:R1:W-:Y:S01]  /*2a490*/  STL.64 [R1+0x2940], R110 ;  /* 0x0029406e01007387 */ /* 0x0003e20000100a00 */
[----:B------:R-:W-:-:S04]  /*2a4a0*/  IMAD.WIDE R108, R251, 0x4, R210 ;  /* 0x00000004fb6c7825 */ /* 0x000fc800078e02d2 */
[C---:B-1----:R-:W-:Y:S01]  /*2a4b0*/  IMAD.WIDE R112, R251.reuse, 0x4, R228 ;  /* 0x00000004fb707825 */ /* 0x042fe200078e02e4 */
        /* <DEDUP_REMOVED lines=8> */
[----:B-1----:R-:W2:Y:S04]  /*2a540*/  LDL.LU.64 R108, [R1+0x10a8] ;  /* 0x0010a800016c7983 */ /* 0x002ea80000300a00 */
[----:B------:R-:W-:Y:S04]  /*2a550*/  STL.64 [R1+0x2968], R112 ;  /* 0x0029687001007387 */ /* 0x000fe80000100a00 */
[----:B------:R-:W2:Y:S04]  /*2a560*/  LDL.LU.64 R210, [R1+0x4e0] ;  /* 0x0004e00001d27983 */ /* 0x000ea80000300a00 */
[----:B------:R1:W-:Y:S04]  /*2a570*/  STL.64 [R1+0x1690], R110 ;  /* 0x0016906e01007387 */ /* 0x0003e80000100a00 */
[----:B------:R-:W2:Y:S04]  /*2a580*/  LDL.LU.64 R132, [R1+0x1de8] ;  /* 0x001de80001847983 */ /* 0x000ea80000300a00 */
[----:B-1----:R-:W2:Y:S01]  /*2a590*/  LDL.LU.64 R110, [R1+0x1678] ;  /* 0x00167800016e7983 */ /* 0x002ea20000300a00 */
[----:B------:R-:W-:-:S04]  /*2a5a0*/  IMAD.WIDE R128, R251, 0x4, R172 ;  /* 0x00000004fb807825 */ /* 0x000fc800078e02ac */
[----:B---3--:R-:W-:-:S05]  /*2a5b0*/  IMAD.WIDE R112, R251, 0x4, R138 ;  /* 0x00000004fb707825 */ /* 0x008fca00078e028a */
[----:B------:R1:W-:Y:S04]  /*2a5c0*/  STL.64 [R1+0x10b8], R112 ;  /* 0x0010b87001007387 */ /* 0x0003e80000100a00 */
[----:B-1----:R-:W3:Y:S01]  /*2a5d0*/  LDL.LU.64 R112, [R1+0x10a0] ;  /* 0x0010a00001707983 */ /* 0x002ee20000300a00 */
[----:B----4-:R-:W-:-:S05]  /*2a5e0*/  IMAD.WIDE R114, R251, 0x4, R170 ;  /* 0x00000004fb727825 */ /* 0x010fca00078e02aa */
        /* <DEDUP_REMOVED lines=9> */
[----:B------:R1:W-:Y:S04]  /*2a680*/  STL.64 [R1+0x2988], R128 ;  /* 0x0029888001007387 */ /* 0x0003e80000100a00 */
[----:B------:R-:W4:Y:S04]  /*2a690*/  LDL.LU.64 R170, [R1+0x4c8] ;  /* 0x0004c80001aa7983 */ /* 0x000f280000300a00 */
[----:B------:R-:W4:Y:S01]  /*2a6a0*/  LDL.LU.64 R172, [R1+0x1dc8] ;  /* 0x001dc80001ac7983 */ /* 0x000f220000300a00 */
[----:B------:R-:W-:-:S04]  /*2a6b0*/  IMAD.WIDE R130, R251, 0x4, R206 ;  /* 0x00000004fb827825 */ /* 0x000fc800078e02ce */
[C---:B------:R-:W-:Y:S01]  /*2a6c0*/  IMAD.WIDE R204, R251.reuse, 0x4, R208 ;  /* 0x00000004fbcc7825 */ /* 0x040fe200078e02d0 */
[----:B------:R2:W-:Y:S03]  /*2a6d0*/  STL.64 [R1+0x1688], R130 ;  /* 0x0016888201007387 */ /* 0x0005e60000100a00 */
[C---:B-1----:R-:W-:Y:S01]  /*2a6e0*/  IMAD.WIDE R128, R251.reuse, 0x4, R180 ;  /* 0x00000004fb807825 */ /* 0x042fe200078e02b4 */
[----:B------:R-:W-:Y:S03]  /*2a6f0*/  STL.64 [R1+0x10b0], R204 ;  /* 0x0010b0cc01007387 */ /* 0x000fe60000100a00 */
[C---:B--2---:R-:W-:Y:S01]  /*2a700*/  IMAD.WIDE R176, R251.reuse, 0x4, R176 ;  /* 0x00000004fbb07825 */ /* 0x044fe200078e02b0 */
[----:B------:R1:W-:Y:S03]  /*2a710*/  STL.64 [R1+0x29a0], R128 ;  /* 0x0029a08001007387 */ /* 0x0003e60000100a00 */
[C---:B------:R-:W-:Y:S01]  /*2a720*/  IMAD.WIDE R130, R251.reuse, 0x4, R178 ;  /* 0x00000004fb827825 */ /* 0x040fe200078e02b2 */
[----:B-1----:R-:W2:Y:S04]  /*2a730*/  LDL.LU.64 R128, [R1+0x1660] ;  /* 0x0016600001807983 */ /* 0x002ea80000300a00 */
[----:B------:R1:W-:Y:S04]  /*2a740*/  STL.64 [R1+0x29a8], R130 ;  /* 0x0029a88201007387 */ /* 0x0003e80000100a00 */
[----:B-1----:R-:W2:Y:S04]  /*2a750*/  LDL.LU.64 R130, [R1+0x1088] ;  /* 0x0010880001827983 */ /* 0x002ea80000300a00 */
[----:B------:R1:W-:Y:S04]  /*2a760*/  STL.64 [R1+0x1680], R176 ;  /* 0x001680b001007387 */ /* 0x0003e80000100a00 */
[----:B------:R-:W2:Y:S01]  /*2a770*/  LDL.LU.64 R204, [R1+0x4c0] ;  /* 0x0004c00001cc7983 */ /* 0x000ea20000300a00 */
[----:B------:R-:W-:-:S03]  /*2a780*/  IMAD.WIDE R108, R251, 0x4, R108 ;  /* 0x00000004fb6c7825 */ /* 0x000fc600078e026c */
[----:B------:R-:W2:Y:S04]  /*2a790*/  LDL.LU.64 R206, [R1+0x1db8] ;  /* 0x001db80001ce7983 */ /* 0x000ea80000300a00 */
[----:B------:R-:W2:Y:S01]  /*2a7a0*/  LDL.LU.64 R208, [R1+0x1658] ;  /* 0x0016580001d07983 */ /* 0x000ea20000300a00 */
[----:B------:R-:W-:-:S03]  /*2a7b0*/  IMAD.WIDE R210, R251, 0x4, R210 ;  /* 0x00000004fbd27825 */ /* 0x000fc600078e02d2 */
[----:B------:R-:W2:Y:S04]  /*2a7c0*/  LDL.LU.64 R180, [R1+0x1080] ;  /* 0x0010800001b47983 */ /* 0x000ea80000300a00 */
[----:B------:R-:W2:Y:S01]  /*2a7d0*/  LDL.LU.64 R178, [R1+0x4b8] ;  /* 0x0004b80001b27983 */ /* 0x000ea20000300a00 */
[----:B------:R-:W-:-:S03]  /*2a7e0*/  IMAD.WIDE R132, R251, 0x4, R132 ;  /* 0x00000004fb847825 */ /* 0x000fc600078e0284 */
[----:B-1----:R-:W2:Y:S04]  /*2a7f0*/  LDL.LU.64 R176, [R1+0x1da8] ;  /* 0x001da80001b07983 */ /* 0x002ea80000300a00 */
[----:B------:R1:W-:Y:S01]  /*2a800*/  STL.64 [R1+0x10a8], R108 ;  /* 0x0010a86c01007387 */ /* 0x0003e20000100a00 */
[----:B------:R-:W-:-:S03]  /*2a810*/  IMAD.WIDE R110, R251, 0x4, R110 ;  /* 0x00000004fb6e7825 */ /* 0x000fc600078e026e */
[----:B-1----:R-:W2:Y:S04]  /*2a820*/  LDL.LU.64 R108, [R1+0x4660] ;  /* 0x00466000016c7983 */ /* 0x002ea80000300a00 */
[----:B------:R1:W-:Y:S04]  /*2a830*/  STL.64 [R1+0x29c0], R210 ;  /* 0x0029c0d201007387 */ /* 0x0003e80000100a00 */
[----:B-1----:R-:W2:Y:S04]  /*2a840*/  LDL.LU.64 R210, [R1+0x1650] ;  /* 0x0016500001d27983 */ /* 0x002ea80000300a00 */
[----:B------:R1:W-:Y:S04]  /*2a850*/  STL.64 [R1+0x29c8], R132 ;  /* 0x0029c88401007387 */ /* 0x0003e80000100a00 */
[----:B-1----:R-:W2:Y:S04]  /*2a860*/  LDL.LU.64 R132, [R1+0x1078] ;  /* 0x0010780001847983 */ /* 0x002ea80000300a00 */
[----:B------:R1:W-:Y:S01]  /*2a870*/  STL.64 [R1+0x1678], R110 ;  /* 0x0016786e01007387 */ /* 0x0003e20000100a00 */
[----:B---3--:R-:W-:-:S03]  /*2a880*/  IMAD.WIDE R112, R251, 0x4, R112 ;  /* 0x00000004fb707825 */ /* 0x008fc600078e0270 */
[----:B-1----:R-:W3:Y:S04]  /*2a890*/  LDL.LU.64 R110, [R1+0x4658] ;  /* 0x00465800016e7983 */ /* 0x002ee80000300a00 */
[----:B------:R1:W-:Y:S04]  /*2a8a0*/  STL.64 [R1+0x29d8], R112 ;  /* 0x0029d87001007387 */ /* 0x0003e80000100a00 */
[----:B-1----:R-:W3:Y:S01]  /*2a8b0*/  LDL.LU.64 R112, [R1+0x4650] ;  /* 0x0046500001707983 */ /* 0x002ee20000300a00 */
[----:B----4-:R-:W-:-:S04]  /*2a8c0*/  IMAD.WIDE R114, R251, 0x4, R114 ;  /* 0x00000004fb727825 */ /* 0x010fc800078e0272 */
[C---:B------:R-:W-:Y:S01]  /*2a8d0*/  IMAD.WIDE R124, R251.reuse, 0x4, R124 ;  /* 0x00000004fb7c7825 */ /* 0x040fe200078e027c */
[----:B------:R1:W-:Y:S03]  /*2a8e0*/  STL.64 [R1+0x29e0], R114 ;  /* 0x0029e07201007387 */ /* 0x0003e60000100a00 */
[----:B------:R-:W-:-:S04]  /*2a8f0*/  IMAD.WIDE R126, R251, 0x4, R126 ;  /* 0x00000004fb7e7825 */ /* 0x000fc800078e027e */
[C---:B------:R-:W-:Y:S01]  /*2a900*/  IMAD.WIDE R138, R251.reuse, 0x4, R138 ;  /* 0x00000004fb8a7825 */ /* 0x040fe200078e028a */
[----:B-1----:R-:W4:Y:S04]  /*2a910*/  LDL.LU.64 R114, [R1+0x4648] ;  /* 0x0046480001727983 */ /* 0x002f280000300a00 */
[----:B------:R1:W-:Y:S01]  /*2a920*/  STL.64 [R1+0x29e8], R124 ;  /* 0x0029e87c01007387 */ /* 0x0003e20000100a00 */
[----:B------:R-:W-:-:S03]  /*2a930*/  IMAD.WIDE R228, R251, 0x4, R228 ;  /* 0x00000004fbe47825 */ /* 0x000fc600078e02e4 */
[----:B-1----:R-:W3:Y:S04]  /*2a940*/  LDL.LU.64 R124, [R1+0x4640] ;  /* 0x00464000017c7983 */ /* 0x002ee80000300a00 */
[----:B------:R1:W-:Y:S04]  /*2a950*/  STL.64 [R1+0x1670], R126 ;  /* 0x0016707e01007387 */ /* 0x0003e80000100a00 */
[----:B-1----:R-:W4:Y:S04]  /*2a960*/  LDL.LU.64 R126, [R1+0x4638] ;  /* 0x00463800017e7983 */ /* 0x002f280000300a00 */
[----:B------:R1:W-:Y:S04]  /*2a970*/  STL.64 [R1+0x29f8], R138 ;  /* 0x0029f88a01007387 */ /* 0x0003e80000100a00 */
[----:B-1----:R-:W3:Y:S04]  /*2a980*/  LDL.LU.64 R138, [R1+0x4630] ;  /* 0x00463000018a7983 */ /* 0x002ee80000300a00 */
[----:B------:R1:W-:Y:S01]  /*2a990*/  STL.64 [R1+0x2a00], R228 ;  /* 0x002a00e401007387 */ /* 0x0003e20000100a00 */
[----:B------:R-:W-:-:S04]  /*2a9a0*/  IMAD.WIDE R236, R251, 0x4, R236 ;  /* 0x00000004fbec7825 */ /* 0x000fc800078e02ec */
[C---:B-1----:R-:W-:Y:S02]  /*2a9b0*/  IMAD.WIDE R228, R251.reuse, 0x4, R216 ;  /* 0x00000004fbe47825 */ /* 0x042fe400078e02d8 */
[----:B------:R-:W4:Y:S04]  /*2a9c0*/  LDL.LU.64 R216, [R1+0x1ed8] ;  /* 0x001ed80001d87983 */ /* 0x000f280000300a00 */
[----:B------:R1:W-:Y:S04]  /*2a9d0*/  STL.64 [R1+0x2a08], R228 ;  /* 0x002a08e401007387 */ /* 0x0003e80000100a00 */
[----:B------:R-:W-:Y:S01]  /*2a9e0*/  STL.64 [R1+0x1668], R236 ;  /* 0x001668ec01007387 */ /* 0x000fe20000100a00 */
[----:B-1----:R-:W-:-:S04]  /*2a9f0*/  IMAD.WIDE R228, R251, 0x4, R214 ;  /* 0x00000004fbe47825 */ /* 0x002fc800078e02d6 */
[C---:B------:R-:W-:Y:S01]  /*2aa00*/  IMAD.WIDE R214, R251.reuse, 0x4, R170 ;  /* 0x00000004fbd67825 */ /* 0x040fe200078e02aa */
[----:B------:R1:W-:Y:S03]  /*2aa10*/  STL.64 [R1+0x2a18], R228 ;  /* 0x002a18e401007387 */ /* 0x0003e60000100a00 */
[C---:B------:R-:W-:Y:S01]  /*2aa20*/  IMAD.WIDE R170, R251.reuse, 0x4, R172 ;  /* 0x00000004fbaa7825 */ /* 0x040fe200078e02ac */
[----:B-1----:R-:W4:Y:S04]  /*2aa30*/  LDL.LU.64 R228, [R1+0x1640] ;  /* 0x0016400001e47983 */ /* 0x002f280000300a00 */
[----:B------:R1:W-:Y:S04]  /*2aa40*/  STL.64 [R1+0x2a20], R214 ;  /* 0x002a20d601007387 */ /* 0x0003e80000100a00 */
[----:B------:R-:W4:Y:S04]  /*2aa50*/  LDL.LU.64 R236, [R1+0x1068] ;  /* 0x0010680001ec7983 */ /* 0x000f280000300a00 */
[----:B------:R2:W-:Y:S04]  /*2aa60*/  STL.64 [R1+0x2a28], R170 ;  /* 0x002a28aa01007387 */ /* 0x0005e80000100a00 */
[----:B-1----:R-:W4:Y:S04]  /*2aa70*/  LDL.LU.64 R214, [R1+0x4a0] ;  /* 0x0004a00001d67983 */ /* 0x002f280000300a00 */
[----:B--2---:R-:W2:Y:S04]  /*2aa80*/  LDL.LU.64 R170, [R1+0x1d88] ;  /* 0x001d880001aa7983 */ /* 0x004ea80000300a00 */
[----:B------:R-:W2:Y:S01]  /*2aa90*/  LDL.LU.64 R172, [R1+0x1730] ;  /* 0x0017300001ac7983 */ /* 0x000ea20000300a00 */
[----:B------:R-:W-:-:S05]  /*2aaa0*/  IMAD.WIDE R128, R251, 0x4, R128 ;  /* 0x00000004fb807825 */ /* 0x000fca00078e0280 */
[----:B------:R1:W-:Y:S01]  /*2aab0*/  STL.64 [R1+0x1660], R128 ;  /* 0x0016608001007387 */ /* 0x0003e20000100a00 */
[----:B------:R-:W-:-:S04]  /*2aac0*/  IMAD.WIDE R204, R251, 0x4, R204 ;  /* 0x00000004fbcc7825 */ /* 0x000fc800078e02cc */
[----:B-1----:R-:W-:-:S04]  /*2aad0*/  IMAD.WIDE R128, R251, 0x4, R130 ;  /* 0x00000004fb807825 */ /* 0x002fc800078e0282 */
[C---:B------:R-:W-:Y:S01]  /*2aae0*/  IMAD.WIDE R130, R251.reuse, 0x4, R206 ;  /* 0x00000004fb827825 */ /* 0x040fe200078e02ce */
[----:B------:R1:W-:Y:S03]  /*2aaf0*/  STL.64 [R1+0x2a38], R128 ;  /* 0x002a388001007387 */ /* 0x0003e60000100a00 */
[C---:B------:R-:W-:Y:S01]  /*2ab00*/  IMAD.WIDE R180, R251.reuse, 0x4, R180 ;  /* 0x00000004fbb47825 */ /* 0x040fe200078e02b4 */
[----:B------:R-:W-:Y:S04]  /*2ab10*/  STL.64 [R1+0x2a40], R204 ;  /* 0x002a40cc01007387 */ /* 0x000fe80000100a00 */
[----:B------:R1:W-:Y:S02]  /*2ab20*/  STL.64 [R1+0x2a48], R130 ;  /* 0x002a488201007387 */ /* 0x0003e40000100a00 */
[----:B-1----:R-:W-:-:S05]  /*2ab30*/  IMAD.WIDE R128, R251, 0x4, R208 ;  /* 0x00000004fb807825 */ /* 0x002fca00078e02d0 */
[----:B------:R1:W-:Y:S01]  /*2ab40*/  STL.64 [R1+0x1658], R128 ;  /* 0x0016588001007387 */ /* 0x0003e20000100a00 */
[----:B------:R-:W-:-:S03]  /*2ab50*/  IMAD.WIDE R130, R251, 0x4, R178 ;  /* 0x00000004fb827825 */ /* 0x000fc600078e02b2 */
[----:B------:R1:W-:Y:S02]  /*2ab60*/  STL.64 [R1+0x2a58], R180 ;  /* 0x002a58b401007387 */ /* 0x0003e40000100a00 */
[C---:B-1----:R-:W-:Y:S02]  /*2ab70*/  IMAD.WIDE R128, R251.reuse, 0x4, R176 ;  /* 0x00000004fb807825 */ /* 0x042fe400078e02b0 */
[----:B------:R-:W2:Y:S04]  /*2ab80*/  LDL.LU.64 R180, [R1+0x1060] ;  /* 0x0010600001b47983 */ /* 0x000ea80000300a00 */
[----:B------:R-:W-:Y:S04]  /*2ab90*/  STL.64 [R1+0x2a60], R130 ;  /* 0x002a608201007387 */ /* 0x000fe80000100a00 */
[----:B------:R-:W2:Y:S01]  /*2aba0*/  LDL.LU.64 R178, [R1+0x498] ;  /* 0x0004980001b27983 */ /* 0x000ea20000300a00 */
[----:B------:R-:W-:-:S03]  /*2abb0*/  IMAD.WIDE R132, R251, 0x4, R132 ;  /* 0x00000004fb847825 */ /* 0x000fc600078e0284 */
[----:B------:R1:W-:Y:S04]  /*2abc0*/  STL.64 [R1+0x2a68], R128 ;  /* 0x002a688001007387 */ /* 0x0003e80000100a00 */
[----:B------:R-:W2:Y:S01]  /*2abd0*/  LDL.LU.64 R176, [R1+0x1d78] ;  /* 0x001d780001b07983 */ /* 0x000ea20000300a00 */
[----:B-1----:R-:W-:-:S05]  /*2abe0*/  IMAD.WIDE R128, R251, 0x4, R210 ;  /* 0x00000004fb807825 */ /* 0x002fca00078e02d2 */
[----:B------:R1:W-:Y:S04]  /*2abf0*/  STL.64 [R1+0x1650], R128 ;  /* 0x0016508001007387 */ /* 0x0003e80000100a00 */
[----:B------:R1:W-:Y:S02]  /*2ac00*/  STL.64 [R1+0x2a78], R132 ;  /* 0x002a788401007387 */ /* 0x0003e40000100a00 */
[C---:B-1----:R-:W-:Y:S02]  /*2ac10*/  IMAD.WIDE R128, R251.reuse, 0x4, R140 ;  /* 0x00000004fb807825 */ /* 0x042fe400078e028c */
[----:B------:R-:W2:Y:S02]  /*2ac20*/  LDL.LU.64 R132, [R1+0x1638] ;  /* 0x0016380001847983 */ /* 0x000ea40000300a00 */
[----:B------:R-:W-:-:S04]  /*2ac30*/  IMAD.WIDE R182, R251, 0x4, R182 ;  /* 0x00000004fbb67825 */ /* 0x000fc800078e02b6 */
[----:B---3--:R-:W-:-:S05]  /*2ac40*/  IMAD.WIDE R130, R251, 0x4, R138 ;  /* 0x00000004fb827825 */ /* 0x008fca00078e028a */
[----:B------:R1:W-:Y:S04]  /*2ac50*/  STL.64 [R1+0x2a80], R130 ;  /* 0x002a808201007387 */ /* 0x0003e80000100a00 */
[----:B------:R-:W3:Y:S04]  /*2ac60*/  LDL.LU.64 R138, [R1+0x1058] ;  /* 0x00105800018a7983 */ /* 0x000ee80000300a00 */
[----:B------:R1:W-:Y:S04]  /*2ac70*/  STL.64 [R1+0x2a88], R128 ;  /* 0x002a888001007387 */ /* 0x0003e80000100a00 */
[----:B------:R-:W3:Y:S01]  /*2ac80*/  LDL.LU.64 R140, [R1+0x490] ;  /* 0x00049000018c7983 */ /* 0x000ee20000300a00 */
[----:B-1----:R-:W-:-:S04]  /*2ac90*/  IMAD.WIDE R130, R251, 0x4, R174 ;  /* 0x00000004fb827825 */ /* 0x002fc800078e02ae */
[----:B------:R-:W-:-:S05]  /*2aca0*/  IMAD.WIDE R128, R251, 0x4, R230 ;  /* 0x00000004fb807825 */ /* 0x000fca00078e02e6 */
[----:B------:R4:W-:Y:S04]  /*2acb0*/  STL.64 [R1+0x1648], R128 ;  /* 0x0016488001007387 */ /* 0x0009e80000100a00 */
[----:B------:R1:W-:Y:S04]  /*2acc0*/  STL.64 [R1+0x2a98], R182 ;  /* 0x002a98b601007387 */ /* 0x0003e80000100a00 */
[----:B------:R-:W3:Y:S01]  /*2acd0*/  LDL.LU.64 R230, [R1+0x1d68] ;  /* 0x001d680001e67983 */ /* 0x000ee20000300a00 */
[----:B----4-:R-:W-:-:S03]  /*2ace0*/  IMAD.WIDE R128, R251, 0x4, R216 ;  /* 0x00000004fb807825 */ /* 0x010fc600078e02d8 */
[----:B------:R4:W-:Y:S04]  /*2acf0*/  STL.64 [R1+0x2aa0], R130 ;  /* 0x002aa08201007387 */ /* 0x0009e80000100a00 */
[----:B-1----:R-:W3:Y:S04]  /*2ad00*/  LDL.LU.64 R182, [R1+0x1630] ;  /* 0x0016300001b67983 */ /* 0x002ee80000300a00 */
[----:B------:R1:W-:Y:S04]  /*2ad10*/  STL.64 [R1+0x2aa8], R128 ;  /* 0x002aa88001007387 */ /* 0x0003e80000100a00 */
[----:B------:R-:W3:Y:S01]  /*2ad20*/  LDL.LU.64 R174, [R1+0x1050] ;  /* 0x0010500001ae7983 */ /* 0x000ee20000300a00 */
[----:B----4-:R-:W-:-:S03]  /*2ad30*/  IMAD.WIDE R130, R251, 0x4, R228 ;  /* 0x00000004fb827825 */ /* 0x010fc600078e02e4 */
[----:B------:R-:W4:Y:S01]  /*2ad40*/  LDL.LU.64 R216, [R1+0x1ee8] ;  /* 0x001ee80001d87983 */ /* 0x000f220000300a00 */
[----:B------:R-:W-:-:S03]  /*2ad50*/  IMAD.WIDE R204, R251, 0x4, R236 ;  /* 0x00000004fbcc7825 */ /* 0x000fc600078e02ec */
[----:B------:R2:W-:Y:S01]  /*2ad60*/  STL.64 [R1+0x1640], R130 ;  /* 0x0016408201007387 */ /* 0x0005e20000100a00 */
[----:B-1----:R-:W-:-:S03]  /*2ad70*/  IMAD.WIDE R128, R251, 0x4, R214 ;  /* 0x00000004fb807825 */ /* 0x002fc600078e02d6 */
[----:B------:R-:W-:Y:S04]  /*2ad80*/  STL.64 [R1+0x2ab8], R204 ;  /* 0x002ab8cc01007387 */ /* 0x000fe80000100a00 */
[----:B------:R1:W-:Y:S01]  /*2ad90*/  STL.64 [R1+0x2ac0], R128 ;  /* 0x002ac08001007387 */ /* 0x0003e20000100a00 */
[----:B--2---:R-:W-:-:S04]  /*2ada0*/  IMAD.WIDE R130, R251, 0x4, R170 ;  /* 0x00000004fb827825 */ /* 0x004fc800078e02aa */
[C---:B------:R-:W-:Y:S01]  /*2adb0*/  IMAD.WIDE R170, R251.reuse, 0x4, R172 ;  /* 0x00000004fbaa7825 */ /* 0x040fe200078e02ac */
[----:B-1----:R-:W2:Y:S04]  /*2adc0*/  LDL.LU.64 R128, [R1+0x1608] ;  /* 0x0016080001807983 */ /* 0x002ea80000300a00 */
[----:B------:R1:W-:Y:S04]  /*2add0*/  STL.64 [R1+0x2ac8], R130 ;  /* 0x002ac88201007387 */ /* 0x0003e80000100a00 */
[----:B-1----:R-:W2:Y:S04]  /*2ade0*/  LDL.LU.64 R130, [R1+0x1028] ;  /* 0x0010280001827983 */ /* 0x002ea80000300a00 */
[----:B------:R1:W-:Y:S04]  /*2adf0*/  STL.64 [R1+0x1730], R170 ;  /* 0x001730aa01007387 */ /* 0x0003e80000100a00 */
[----:B------:R-:W2:Y:S04]  /*2ae00*/  LDL.LU.64 R204, [R1+0x460] ;  /* 0x0004600001cc7983 */ /* 0x000ea80000300a00 */
[----:B------:R-:W2:Y:S04]  /*2ae10*/  LDL.LU.64 R206, [R1+0x1f00] ;  /* 0x001f000001ce7983 */ /* 0x000ea80000300a00 */
[----:B------:R-:W2:Y:S04]  /*2ae20*/  LDL.LU.64 R208, [R1+0x15d0] ;  /* 0x0015d00001d07983 */ /* 0x000ea80000300a00 */
[----:B------:R-:W2:Y:S04]  /*2ae30*/  LDL.LU.64 R214, [R1+0xfe8] ;  /* 0x000fe80001d67983 */ /* 0x000ea80000300a00 */
[----:B-1----:R-:W2:Y:S04]  /*2ae40*/  LDL.LU.64 R170, [R1+0x420] ;  /* 0x0004200001aa7983 */ /* 0x002ea80000300a00 */
[----:B------:R-:W2:Y:S01]  /*2ae50*/  LDL.LU.64 R172, [R1+0x1f08] ;  /* 0x001f080001ac7983 */ /* 0x000ea20000300a00 */
[----:B------:R-:W-:-:S05]  /*2ae60*/  IMAD.WIDE R180, R251, 0x4, R180 ;  /* 0x00000004fbb47825 */ /* 0x000fca00078e02b4 */
[----:B------:R1:W-:Y:S01]  /*2ae70*/  STL.64 [R1+0x2ad8], R180 ;  /* 0x002ad8b401007387 */ /* 0x0003e20000100a00 */
[----:B------:R-:W-:-:S03]  /*2ae80*/  IMAD.WIDE R178, R251, 0x4, R178 ;  /* 0x00000004fbb27825 */ /* 0x000fc600078e02b2 */
[----:B------:R-:W2:Y:S04]  /*2ae90*/  LDL.LU.64 R210, [R1+0x15a8] ;  /* 0x0015a80001d27983 */ /* 0x000ea80000300a00 */
[----:B------:R1:W-:Y:S01]  /*2aea0*/  STL.64 [R1+0x2ae0], R178 ;  /* 0x002ae0b201007387 */ /* 0x0003e20000100a00 */
[----:B------:R-:W-:-:S03]  /*2aeb0*/  IMAD.WIDE R176, R251, 0x4, R176 ;  /* 0x00000004fbb07825 */ /* 0x000fc600078e02b0 */
[----:B-1----:R-:W2:Y:S04]  /*2aec0*/  LDL.LU.64 R180, [R1+0xfa8] ;  /* 0x000fa80001b47983 */ /* 0x002ea80000300a00 */
[----:B------:R1:W-:Y:S04]  /*2aed0*/  STL.64 [R1+0x2ae8], R176 ;  /* 0x002ae8b001007387 */ /* 0x0003e80000100a00 */
[----:B------:R-:W2:Y:S04]  /*2aee0*/  LDL.LU.64 R178, [R1+0x3e0] ;  /* 0x0003e00001b27983 */ /* 0x000ea80000300a00 */
[----:B-1----:R-:W2:Y:S01]  /*2aef0*/  LDL.LU.64 R176, [R1+0x1f28] ;  /* 0x001f280001b07983 */ /* 0x002ea20000300a00 */
[----:B------:R-:W-:-:S05]  /*2af00*/  IMAD.WIDE R228, R251, 0x4, R132 ;  /* 0x00000004fbe47825 */ /* 0x000fca00078e0284 */
[----:B------:R-:W-:Y:S04]  /*2af10*/  STL.64 [R1+0x1638], R228 ;  /* 0x001638e401007387 */ /* 0x000fe80000100a00 */
[----:B------:R-:W2:Y:S01]  /*2af20*/  LDL.LU.64 R236, [R1+0x1570] ;  /* 0x0015700001ec7983 */ /* 0x000ea20000300a00 */
[----:B---3--:R-:W-:-:S05]  /*2af30*/  IMAD.WIDE R132, R251, 0x4, R138 ;  /* 0x00000004fb847825 */ /* 0x008fca00078e028a */
[----:B------:R1:W-:Y:S01]  /*2af40*/  STL.64 [R1+0x2af8], R132 ;  /* 0x002af88401007387 */ /* 0x0003e20000100a00 */
[----:B------:R-:W-:-:S03]  /*2af50*/  IMAD.WIDE R138, R251, 0x4, R140 ;  /* 0x00000004fb8a7825 */ /* 0x000fc600078e028c */
[----:B-1----:R-:W3:Y:S04]  /*2af60*/  LDL.LU.64 R132, [R1+0xf68] ;  /* 0x000f680001847983 */ /* 0x002ee80000300a00 */
[----:B------:R1:W-:Y:S01]  /*2af70*/  STL.64 [R1+0x2b00], R138 ;  /* 0x002b008a01007387 */ /* 0x0003e20000100a00 */
[----:B------:R-:W-:-:S03]  /*2af80*/  IMAD.WIDE R230, R251, 0x4, R230 ;  /* 0x00000004fbe67825 */ /* 0x000fc600078e02e6 */
[----:B-1----:R-:W3:Y:S04]  /*2af90*/  LDL.LU.64 R138, [R1+0x3a0] ;  /* 0x0003a000018a7983 */ /* 0x002ee80000300a00 */
[----:B------:R-:W3:Y:S01]  /*2afa0*/  LDL.LU.64 R140, [R1+0x1c90] ;  /* 0x001c9000018c7983 */ /* 0x000ee20000300a00 */
[----:B------:R-:W-:-:S03]  /*2afb0*/  IMAD.WIDE R228, R251, 0x4, R182 ;  /* 0x00000004fbe47825 */ /* 0x000fc600078e02b6 */
[----:B------:R-:W-:Y:S01]  /*2afc0*/  STL.64 [R1+0x2b08], R230 ;  /* 0x002b08e601007387 */ /* 0x000fe20000100a00 */
[----:B------:R-:W-:-:S03]  /*2afd0*/  IMAD.WIDE R182, R251, 0x4, R174 ;  /* 0x00000004fbb67825 */ /* 0x000fc600078e02ae */
[----:B------:R1:W-:Y:S01]  /*2afe0*/  STL.64 [R1+0x1630], R228 ;  /* 0x001630e401007387 */ /* 0x0003e20000100a00 */
[----:B----4-:R-:W-:-:S03]  /*2aff0*/  IMAD.WIDE R174, R251, 0x4, R216 ;  /* 0x00000004fbae7825 */ /* 0x010fc600078e02d8 */
[----:B-1----:R-:W4:Y:S04]  /*2b000*/  LDL.LU.64 R228, [R1+0x1560] ;  /* 0x0015600001e47983 */ /* 0x002f280000300a00 */
[----:B------:R1:W-:Y:S04]  /*2b010*/  STL.64 [R1+0x2b18], R182 ;  /* 0x002b18b601007387 */ /* 0x0003e80000100a00 */
[----:B------:R-:W4:Y:S04]  /*2b020*/  LDL.LU.64 R230, [R1+0xf28] ;  /* 0x000f280001e67983 */ /* 0x000f280000300a00 */
[----:B------:R2:W-:Y:S04]  /*2b030*/  STL.64 [R1+0x2b20], R174 ;  /* 0x002b20ae01007387 */ /* 0x0005e80000100a00 */
[----:B-1----:R-:W4:Y:S01]  /*2b040*/  LDL.LU.64 R182, [R1+0x360] ;  /* 0x0003600001b67983 */ /* 0x002f220000300a00 */
[----:B--2---:R-:W-:-:S03]  /*2b050*/  IMAD.WIDE R128, R251, 0x4, R128 ;  /* 0x00000004fb807825 */ /* 0x004fc600078e0280 */
[----:B------:R-:W2:Y:S04]  /*2b060*/  LDL.LU.64 R174, [R1+0x1c60] ;  /* 0x001c600001ae7983 */ /* 0x000ea80000300a00 */
[----:B------:R-:W2:Y:S04]  /*2b070*/  LDL.LU.64 R216, [R1+0x1550] ;  /* 0x0015500001d87983 */ /* 0x000ea80000300a00 */
[----:B------:R1:W-:Y:S01]  /*2b080*/  STL.64 [R1+0x1608], R128 ;  /* 0x0016088001007387 */ /* 0x0003e20000100a00 */
[----:B------:R-:W-:-:S04]  /*2b090*/  IMAD.WIDE R204, R251, 0x4, R204 ;  /* 0x00000004fbcc7825 */ /* 0x000fc800078e02cc */
        /* <DEDUP_REMOVED lines=9> */
[----:B------:R-:W-:Y:S04]  /*2b130*/  STL.64 [R1+0x2b50], R204 ;  /* 0x002b50cc01007387 */ /* 0x000fe80000100a00 */
[----:B------:R-:W2:Y:S01]  /*2b140*/  LDL.LU.64 R214, [R1+0x1118] ;  /* 0x0011180001d67983 */ /* 0x000ea20000300a00 */
[----:B-1----:R-:W-:-:S03]  /*2b150*/  IMAD.WIDE R128, R251, 0x4, R172 ;  /* 0x00000004fb807825 */ /* 0x002fc600078e02ac */
[----:B------:R-:W-:Y:S04]  /*2b160*/  STL.64 [R1+0x4020], R130 ;  /* 0x0040208201007387 */ /* 0x000fe80000100a00 */
[----:B------:R-:W2:Y:S04]  /*2b170*/  LDL.LU.64 R170, [R1+0x320] ;  /* 0x0003200001aa7983 */ /* 0x000ea80000300a00 */
[----:B------:R1:W-:Y:S04]  /*2b180*/  STL.64 [R1+0x4018], R128 ;  /* 0x0040188001007387 */ /* 0x0003e80000100a00 */
[----:B------:R-:W2:Y:S01]  /*2b190*/  LDL.LU.64 R172, [R1+0x1c40] ;  /* 0x001c400001ac7983 */ /* 0x000ea20000300a00 */
[----:B------:R-:W-:-:S04]  /*2b1a0*/  IMAD.WIDE R180, R251, 0x4, R180 ;  /* 0x00000004fbb47825 */ /* 0x000fc800078e02b4 */
[----:B-1----:R-:W-:-:S04]  /*2b1b0*/  IMAD.WIDE R128, R251, 0x4, R210 ;  /* 0x00000004fb807825 */ /* 0x002fc800078e02d2 */
[C---:B------:R-:W-:Y:S01]  /*2b1c0*/  IMAD.WIDE R130, R251.reuse, 0x4, R178 ;  /* 0x00000004fb827825 */ /* 0x040fe200078e02b2 */
[----:B------:R1:W-:Y:S04]  /*2b1d0*/  STL.64 [R1+0x4010], R128 ;  /* 0x0040108001007387 */ /* 0x0003e80000100a00 */
[----:B------:R1:W-:Y:S02]  /*2b1e0*/  STL.64 [R1+0x4008], R180 ;  /* 0x004008b401007387 */ /* 0x0003e40000100a00 */
[C---:B-1----:R-:W-:Y:S02]  /*2b1f0*/  IMAD.WIDE R128, R251.reuse, 0x4, R176 ;  /* 0x00000004fb807825 */ /* 0x042fe400078e02b0 */
[----:B------:R-:W2:Y:S04]  /*2b200*/  LDL.LU.64 R180, [R1+0x1538] ;  /* 0x0015380001b47983 */ /* 0x000ea80000300a00 */
[----:B------:R-:W-:Y:S04]  /*2b210*/  STL.64 [R1+0x4000], R130 ;  /* 0x0040008201007387 */ /* 0x000fe80000100a00 */
[----:B------:R-:W2:Y:S04]  /*2b220*/  LDL.LU.64 R178, [R1+0x1120] ;  /* 0x0011200001b27983 */ /* 0x000ea80000300a00 */
[----:B------:R1:W-:Y:S04]  /*2b230*/  STL.64 [R1+0x3ff8], R128 ;  /* 0x003ff88001007387 */ /* 0x0003e80000100a00 */
[----:B------:R-:W2:Y:S01]  /*2b240*/  LDL.LU.64 R176, [R1+0x2e0] ;  /* 0x0002e00001b07983 */ /* 0x000ea20000300a00 */
[----:B-1----:R-:W-:-:S05]  /*2b250*/  IMAD.WIDE R128, R251, 0x4, R236 ;  /* 0x00000004fb807825 */ /* 0x002fca00078e02ec */
[----:B------:R1:W-:Y:S01]  /*2b260*/  STL.64 [R1+0x3ff0], R128 ;  /* 0x003ff08001007387 */ /* 0x0003e20000100a00 */
[----:B---3--:R-:W-:-:S05]  /*2b270*/  IMAD.WIDE R132, R251, 0x4, R132 ;  /* 0x00000004fb847825 */ /* 0x008fca00078e0284 */
[----:B------:R3:W-:Y:S04]  /*2b280*/  STL.64 [R1+0x3fe8], R132 ;  /* 0x003fe88401007387 */ /* 0x0007e80000100a00 */
[----:B------:R-:W2:Y:S01]  /*2b290*/  LDL.LU.64 R236, [R1+0x1c38] ;  /* 0x001c380001ec7983 */ /* 0x000ea20000300a00 */
[----:B------:R-:W-:-:S04]  /*2b2a0*/  IMAD.WIDE R130, R251, 0x4, R138 ;  /* 0x00000004fb827825 */ /* 0x000fc800078e028a */
[C---:B-1----:R-:W-:Y:S01]  /*2b2b0*/  IMAD.WIDE R128, R251.reuse, 0x4, R140 ;  /* 0x00000004fb807825 */ /* 0x042fe200078e028c */
[----:B------:R4:W-:Y:S04]  /*2b2c0*/  STL.64 [R1+0x3fe0], R130 ;  /* 0x003fe08201007387 */ /* 0x0009e80000100a00 */
[----:B---3--:R-:W3:Y:S04]  /*2b2d0*/  LDL.LU.64 R132, [R1+0x1520] ;  /* 0x0015200001847983 */ /* 0x008ee80000300a00 */
[----:B------:R1:W-:Y:S04]  /*2b2e0*/  STL.64 [R1+0x3fd8], R128 ;  /* 0x003fd88001007387 */ /* 0x0003e80000100a00 */
[----:B------:R-:W3:Y:S04]  /*2b2f0*/  LDL.LU.64 R138, [R1+0x1128] ;  /* 0x00112800018a7983 */ /* 0x000ee80000300a00 */
[----:B------:R-:W3:Y:S01]  /*2b300*/  LDL.LU.64 R140, [R1+0x2a0] ;  /* 0x0002a000018c7983 */ /* 0x000ee20000300a00 */
[----:B----4-:R-:W-:-:S04]  /*2b310*/  IMAD.WIDE R130, R251, 0x4, R228 ;  /* 0x00000004fb827825 */ /* 0x010fc800078e02e4 */
[C---:B------:R-:W-:Y:S01]  /*2b320*/  IMAD.WIDE R204, R251.reuse, 0x4, R230 ;  /* 0x00000004fbcc7825 */ /* 0x040fe200078e02e6 */
[----:B------:R2:W-:Y:S03]  /*2b330*/  STL.64 [R1+0x3fd0], R130 ;  /* 0x003fd08201007387 */ /* 0x0005e60000100a00 */
[C---:B-1----:R-:W-:Y:S01]  /*2b340*/  IMAD.WIDE R128, R251.reuse, 0x4, R182 ;  /* 0x00000004fb807825 */ /* 0x042fe200078e02b6 */
[----:B------:R-:W-:Y:S04]  /*2b350*/  STL.64 [R1+0x3fc8], R204 ;  /* 0x003fc8cc01007387 */ /* 0x000fe80000100a00 */
[----:B------:R1:W-:Y:S01]  /*2b360*/  STL.64 [R1+0x3fc0], R128 ;  /* 0x003fc08001007387 */ /* 0x0003e20000100a00 */
[----:B--2---:R-:W-:-:S04]  /*2b370*/  IMAD.WIDE R130, R251, 0x4, R174 ;  /* 0x00000004fb827825 */ /* 0x004fc800078e02ae */
[C---:B------:R-:W-:Y:S01]  /*2b380*/  IMAD.WIDE R174, R251.reuse, 0x4, R216 ;  /* 0x00000004fbae7825 */ /* 0x040fe200078e02d8 */
[----:B-1----:R-:W2:Y:S04]  /*2b390*/  LDL.LU.64 R128, [R1+0x1c20] ;  /* 0x001c200001807983 */ /* 0x002ea80000300a00 */
[----:B------:R1:W-:Y:S04]  /*2b3a0*/  STL.64 [R1+0x3fb8], R130 ;  /* 0x003fb88201007387 */ /* 0x0003e80000100a00 */
[----:B-1----:R-:W4:Y:S04]  /*2b3b0*/  LDL.LU.64 R130, [R1+0x1508] ;  /* 0x0015080001827983 */ /* 0x002f280000300a00 */
[----:B------:R1:W-:Y:S04]  /*2b3c0*/  STL.64 [R1+0x3fb0], R174 ;  /* 0x003fb0ae01007387 */ /* 0x0003e80000100a00 */
[----:B------:R-:W4:Y:S04]  /*2b3d0*/  LDL.LU.64 R204, [R1+0x1130] ;  /* 0x0011300001cc7983 */ /* 0x000f280000300a00 */
[----:B------:R-:W4:Y:S04]  /*2b3e0*/  LDL.LU.64 R206, [R1+0x260] ;  /* 0x0002600001ce7983 */ /* 0x000f280000300a00 */
[----:B------:R-:W4:Y:S04]  /*2b3f0*/  LDL.LU.64 R208, [R1+0x1c08] ;  /* 0x001c080001d07983 */ /* 0x000f280000300a00 */
[----:B------:R-:W4:Y:S04]  /*2b400*/  LDL.LU.64 R182, [R1+0x14f0] ;  /* 0x0014f00001b67983 */ /* 0x000f280000300a00 */
[----:B-1----:R-:W4:Y:S01]  /*2b410*/  LDL.LU.64 R174, [R1+0x1140] ;  /* 0x0011400001ae7983 */ /* 0x002f220000300a00 */
[----:B------:R-:W-:-:S03]  /*2b420*/  IMAD.WIDE R210, R251, 0x4, R214 ;  /* 0x00000004fbd27825 */ /* 0x000fc600078e02d6 */
[----:B------:R-:W4:Y:S01]  /*2b430*/  LDL.LU.64 R216, [R1+0x220] ;  /* 0x0002200001d87983 */ /* 0x000f220000300a00 */
[----:B------:R-:W-:-:S03]  /*2b440*/  IMAD.WIDE R214, R251, 0x4, R170 ;  /* 0x00000004fbd67825 */ /* 0x000fc600078e02aa */
[----:B------:R1:W-:Y:S01]  /*2b450*/  STL.64 [R1+0x3fa8], R210 ;  /* 0x003fa8d201007387 */ /* 0x0003e20000100a00 */
[----:B------:R-:W-:-:S03]  /*2b460*/  IMAD.WIDE R170, R251, 0x4, R172 ;  /* 0x00000004fbaa7825 */ /* 0x000fc600078e02ac */
[----:B-1----:R-:W4:Y:S04]  /*2b470*/  LDL.LU.64 R210, [R1+0x1bf0] ;  /* 0x001bf00001d27983 */ /* 0x002f280000300a00 */
[----:B------:R1:W-:Y:S04]  /*2b480*/  STL.64 [R1+0x3fa0], R214 ;  /* 0x003fa0d601007387 */ /* 0x0003e80000100a00 */
[----:B-1----:R-:W4:Y:S04]  /*2b490*/  LDL.LU.64 R214, [R1+0x14d8] ;  /* 0x0014d80001d67983 */ /* 0x002f280000300a00 */
[----:B------:R1:W-:Y:S04]  /*2b4a0*/  STL.64 [R1+0x3f98], R170 ;  /* 0x003f98aa01007387 */ /* 0x0003e80000100a00 */
[----:B-1----:R-:W4:Y:S04]  /*2b4b0*/  LDL.LU.64 R170, [R1+0x1148] ;  /* 0x0011480001aa7983 */ /* 0x002f280000300a00 */
[----:B------:R-:W4:Y:S01]  /*2b4c0*/  LDL.LU.64 R172, [R1+0x1e0] ;  /* 0x0001e00001ac7983 */ /* 0x000f220000300a00 */
[----:B------:R-:W-:-:S04]  /*2b4d0*/  IMAD.WIDE R180, R251, 0x4, R180 ;  /* 0x00000004fbb47825 */ /* 0x000fc800078e02b4 */
[C---:B------:R-:W-:Y:S01]  /*2b4e0*/  IMAD.WIDE R178, R251.reuse, 0x4, R178 ;  /* 0x00000004fbb27825 */ /* 0x040fe200078e02b2 */
[----:B------:R1:W-:Y:S03]  /*2b4f0*/  STL.64 [R1+0x3f90], R180 ;  /* 0x003f90b401007387 */ /* 0x0003e60000100a00 */
[C---:B------:R-:W-:Y:S01]  /*2b500*/  IMAD.WIDE R176, R251.reuse, 0x4, R176 ;  /* 0x00000004fbb07825 */ /* 0x040fe200078e02b0 */
[----:B------:R-:W4:Y:S04]  /*2b510*/  LDL.LU.64 R230, [R1+0x1bd8] ;  /* 0x001bd80001e67983 */ /* 0x000f280000300a00 */
[----:B------:R1:W-:Y:S04]  /*2b520*/  STL.64 [R1+0x3f88], R178 ;  /* 0x003f88b201007387 */ /* 0x0003e80000100a00 */
[----:B-1----:R-:W4:Y:S04]  /*2b530*/  LDL.LU.64 R180, [R1+0x14c0] ;  /* 0x0014c00001b47983 */ /* 0x002f280000300a00 */
[----:B------:R1:W-:Y:S04]  /*2b540*/  STL.64 [R1+0x3f80], R176 ;  /* 0x003f80b001007387 */ /* 0x0003e80000100a00 */
[----:B------:R-:W4:Y:S04]  /*2b550*/  LDL.LU.64 R178, [R1+0xda0] ;  /* 0x000da00001b27983 */ /* 0x000f280000300a00 */
[----:B-1----:R-:W4:Y:S01]  /*2b560*/  LDL.LU.64 R176, [R1+0x570] ;  /* 0x0005700001b07983 */ /* 0x002f220000300a00 */
[----:B------:R-:W-:-:S05]  /*2b570*/  IMAD.WIDE R236, R251, 0x4, R236 ;  /* 0x00000004fbec7825 */ /* 0x000fca00078e02ec */
[----:B------:R-:W-:Y:S01]  /*2b580*/  STL.64 [R1+0x3f78], R236 ;  /* 0x003f78ec01007387 */ /* 0x000fe20000100a00 */
[----:B---3--:R-:W-:-:S05]  /*2b590*/  IMAD.WIDE R228, R251, 0x4, R132 ;  /* 0x00000004fbe47825 */ /* 0x008fca00078e0284 */
[----:B------:R1:W-:Y:S01]  /*2b5a0*/  STL.64 [R1+0x3f70], R228 ;  /* 0x003f70e401007387 */ /* 0x0003e20000100a00 */
[----:B------:R-:W-:-:S04]  /*2b5b0*/  IMAD.WIDE R138, R251, 0x4, R138 ;  /* 0x00000004fb8a7825 */ /* 0x000fc800078e028a */
[C---:B------:R-:W-:Y:S01]  /*2b5c0*/  IMAD.WIDE R132, R251.reuse, 0x4, R140 ;  /* 0x00000004fb847825 */ /* 0x040fe200078e028c */
[----:B-1----:R-:W3:Y:S04]  /*2b5d0*/  LDL.LU.64 R228, [R1+0x1bc0] ;  /* 0x001bc00001e47983 */ /* 0x002ee80000300a00 */
[----:B------:R-:W-:Y:S04]  /*2b5e0*/  STL.64 [R1+0x3f68], R138 ;  /* 0x003f688a01007387 */ /* 0x000fe80000100a00 */
[----:B------:R-:W3:Y:S04]  /*2b5f0*/  LDL.LU.64 R236, [R1+0x14b8] ;  /* 0x0014b80001ec7983 */ /* 0x000ee80000300a00 */
[----:B------:R1:W-:Y:S04]  /*2b600*/  STL.64 [R1+0x3f60], R132 ;  /* 0x003f608401007387 */ /* 0x0003e80000100a00 */
[----:B-1----:R-:W3:Y:S04]  /*2b610*/  LDL.LU.64 R132, [R1+0xd98] ;  /* 0x000d980001847983 */ /* 0x002ee80000300a00 */
[----:B------:R-:W3:Y:S04]  /*2b620*/  LDL.LU.64 R138, [R1+0x1a8] ;  /* 0x0001a800018a7983 */ /* 0x000ee80000300a00 */
[----:B------:R-:W3:Y:S01]  /*2b630*/  LDL.LU.64 R140, [R1+0x1ba8] ;  /* 0x001ba800018c7983 */ /* 0x000ee20000300a00 */
[----:B--2---:R-:W-:-:S05]  /*2b640*/  IMAD.WIDE R128, R251, 0x4, R128 ;  /* 0x00000004fb807825 */ /* 0x004fca00078e0280 */
[----:B------:R4:W-:Y:S02]  /*2b650*/  STL.64 [R1+0x3f58], R128 ;  /* 0x003f588001007387 */ /* 0x0009e40000100a00 */
[----:B----4-:R-:W-:-:S05]  /*2b660*/  IMAD.WIDE R128, R251, 0x4, R130 ;  /* 0x00000004fb807825 */ /* 0x010fca00078e0282 */
[----:B------:R1:W-:Y:S01]  /*2b670*/  STL.64 [R1+0x3f50], R128 ;  /* 0x003f508001007387 */ /* 0x0003e20000100a00 */
[----:B------:R-:W-:-:S04]  /*2b680*/  IMAD.WIDE R204, R251, 0x4, R204 ;  /* 0x00000004fbcc7825 */ /* 0x000fc800078e02cc */
        /* <DEDUP_REMOVED lines=8> */
[C---:B--2---:R-:W-:Y:S01]  /*2b710*/  IMAD.WIDE R128, R251.reuse, 0x4, R216 ;  /* 0x00000004fb807825 */ /* 0x044fe200078e02d8 */
[----:B----4-:R-:W2:Y:S04]  /*2b720*/  LDL.LU.64 R182, [R1+0x14b0] ;  /* 0x0014b00001b67983 */ /* 0x010ea80000300a00 */
[----:B------:R-:W-:Y:S04]  /*2b730*/  STL.64 [R1+0x3f28], R130 ;  /* 0x003f288201007387 */ /* 0x000fe80000100a00 */
[----:B------:R-:W4:Y:S04]  /*2b740*/  LDL.LU.64 R174, [R1+0xd90] ;  /* 0x000d900001ae7983 */ /* 0x000f280000300a00 */
[----:B------:R1:W-:Y:S04]  /*2b750*/  STL.64 [R1+0x3f20], R128 ;  /* 0x003f208001007387 */ /* 0x0003e80000100a00 */
[----:B------:R-:W4:Y:S01]  /*2b760*/  LDL.LU.64 R216, [R1+0x578] ;  /* 0x0005780001d87983 */ /* 0x000f220000300a00 */
[----:B-1----:R-:W-:-:S04]  /*2b770*/  IMAD.WIDE R128, R251, 0x4, R210 ;  /* 0x00000004fb807825 */ /* 0x002fc800078e02d2 */
[C---:B------:R-:W-:Y:S01]  /*2b780*/  IMAD.WIDE R204, R251.reuse, 0x4, R214 ;  /* 0x00000004fbcc7825 */ /* 0x040fe200078e02d6 */
[----:B------:R1:W-:Y:S04]  /*2b790*/  STL.64 [R1+0x3f18], R128 ;  /* 0x003f188001007387 */ /* 0x0003e80000100a00 */
[----:B------:R-:W-:Y:S04]  /*2b7a0*/  STL.64 [R1+0x3f10], R204 ;  /* 0x003f10cc01007387 */ /* 0x000fe80000100a00 */
[----:B------:R-:W4:Y:S01]  /*2b7b0*/  LDL.LU.64 R214, [R1+0x1b90] ;  /* 0x001b900001d67983 */ /* 0x000f220000300a00 */
[----:B------:R-:W-:-:S04]  /*2b7c0*/  IMAD.WIDE R130, R251, 0x4, R170 ;  /* 0x00000004fb827825 */ /* 0x000fc800078e02aa */
[C---:B-1----:R-:W-:Y:S01]  /*2b7d0*/  IMAD.WIDE R128, R251.reuse, 0x4, R172 ;  /* 0x00000004fb807825 */ /* 0x042fe200078e02ac */
[----:B------:R-:W-:Y:S04]  /*2b7e0*/  STL.64 [R1+0x3f08], R130 ;  /* 0x003f088201007387 */ /* 0x000fe80000100a00 */
[----:B------:R-:W4:Y:S04]  /*2b7f0*/  LDL.LU.64 R170, [R1+0x14a8] ;  /* 0x0014a80001aa7983 */ /* 0x000f280000300a00 */
[----:B------:R1:W-:Y:S04]  /*2b800*/  STL.64 [R1+0x3f00], R128 ;  /* 0x003f008001007387 */ /* 0x0003e80000100a00 */
[----:B------:R-:W4:Y:S01]  /*2b810*/  LDL.LU.64 R172, [R1+0xd80] ;  /* 0x000d800001ac7983 */ /* 0x000f220000300a00 */
[----:B------:R-:W-:-:S04]  /*2b820*/  IMAD.WIDE R180, R251, 0x4, R180 ;  /* 0x00000004fbb47825 */ /* 0x000fc800078e02b4 */
[----:B-1----:R-:W-:-:S04]  /*2b830*/  IMAD.WIDE R128, R251, 0x4, R230 ;  /* 0x00000004fb807825 */ /* 0x002fc800078e02e6 */
[C---:B------:R-:W-:Y:S01]  /*2b840*/  IMAD.WIDE R130, R251.reuse, 0x4, R178 ;  /* 0x00000004fb827825 */ /* 0x040fe200078e02b2 */
[----:B------:R1:W-:Y:S04]  /*2b850*/  STL.64 [R1+0x3ef8], R128 ;  /* 0x003ef88001007387 */ /* 0x0003e80000100a00 */
[----:B------:R1:W-:Y:S04]  /*2b860*/  STL.64 [R1+0x3ef0], R180 ;  /* 0x003ef0b401007387 */ /* 0x0003e80000100a00 */
[----:B------:R-:W4:Y:S01]  /*2b870*/  LDL.LU.64 R230, [R1+0x1a0] ;  /* 0x0001a00001e67983 */ /* 0x000f220000300a00 */
[----:B-1----:R-:W-:-:S03]  /*2b880*/  IMAD.WIDE R128, R251, 0x4, R176 ;  /* 0x00000004fb807825 */ /* 0x002fc600078e02b0 */
[----:B------:R3:W-:Y:S04]  /*2b890*/  STL.64 [R1+0x3ee8], R130 ;  /* 0x003ee88201007387 */ /* 0x0007e80000100a00 */
[----:B------:R-:W4:Y:S04]  /*2b8a0*/  LDL.LU.64 R180, [R1+0x1b88] ;  /* 0x001b880001b47983 */ /* 0x000f280000300a00 */
[----:B------:R1:W-:Y:S04]  /*2b8b0*/  STL.64 [R1+0x3ee0], R128 ;  /* 0x003ee08001007387 */ /* 0x0003e80000100a00 */
[----:B------:R-:W4:Y:S04]  /*2b8c0*/  LDL.LU.64 R178, [R1+0x14a0] ;  /* 0x0014a00001b27983 */ /* 0x000f280000300a00 */
[----:B------:R-:W4:Y:S01]  /*2b8d0*/  LDL.LU.64 R176, [R1+0xd78] ;  /* 0x000d780001b07983 */ /* 0x000f220000300a00 */
[----:B---3--:R-:W-:-:S04]  /*2b8e0*/  IMAD.WIDE R130, R251, 0x4, R228 ;  /* 0x00000004fb827825 */ /* 0x008fc800078e02e4 */
[C---:B------:R-:W-:Y:S01]  /*2b8f0*/  IMAD.WIDE R204, R251.reuse, 0x4, R236 ;  /* 0x00000004fbcc7825 */ /* 0x040fe200078e02ec */
[----:B------:R3:W-:Y:S04]  /*2b900*/  STL.64 [R1+0x3ed8], R130 ;  /* 0x003ed88201007387 */ /* 0x0007e80000100a00 */
[----:B------:R-:W-:Y:S01]  /*2b910*/  STL.64 [R1+0x3ed0], R204 ;  /* 0x003ed0cc01007387 */ /* 0x000fe20000100a00 */
[----:B-1----:R-:W-:-:S04]  /*2b920*/  IMAD.WIDE R128, R251, 0x4, R132 ;  /* 0x00000004fb807825 */ /* 0x002fc800078e0284 */
[C---:B---3--:R-:W-:Y:S01]  /*2b930*/  IMAD.WIDE R130, R251.reuse, 0x4, R138 ;  /* 0x00000004fb827825 */ /* 0x048fe200078e028a */
[----:B------:R1:W-:Y:S03]  /*2b940*/  STL.64 [R1+0x3ec8], R128 ;  /* 0x003ec88001007387 */ /* 0x0003e60000100a00 */
[C---:B------:R-:W-:Y:S01]  /*2b950*/  IMAD.WIDE R132, R251.reuse, 0x4, R140 ;  /* 0x00000004fb847825 */ /* 0x040fe200078e028c */
[----:B-1----:R-:W3:Y:S04]  /*2b960*/  LDL.LU.64 R128, [R1+0x580] ;  /* 0x0005800001807983 */ /* 0x002ee80000300a00 */
[----:B------:R1:W-:Y:S04]  /*2b970*/  STL.64 [R1+0x3ec0], R130 ;  /* 0x003ec08201007387 */ /* 0x0003e80000100a00 */
[----:B-1----:R-:W3:Y:S04]  /*2b980*/  LDL.LU.64 R130, [R1+0x1b80] ;  /* 0x001b800001827983 */ /* 0x002ee80000300a00 */
[----:B------:R1:W-:Y:S04]  /*2b990*/  STL.64 [R1+0x3eb8], R132 ;  /* 0x003eb88401007387 */ /* 0x0003e80000100a00 */
[----:B------:R-:W3:Y:S04]  /*2b9a0*/  LDL.LU.64 R204, [R1+0x1498] ;  /* 0x0014980001cc7983 */ /* 0x000ee80000300a00 */
[----:B------:R-:W3:Y:S04]  /*2b9b0*/  LDL.LU.64 R206, [R1+0xd70] ;  /* 0x000d700001ce7983 */ /* 0x000ee80000300a00 */
[----:B------:R-:W3:Y:S04]  /*2b9c0*/  LDL.LU.64 R208, [R1+0x190] ;  /* 0x0001900001d07983 */ /* 0x000ee80000300a00 */
[----:B-1----:R-:W3:Y:S04]  /*2b9d0*/  LDL.LU.64 R132, [R1+0x1d28] ;  /* 0x001d280001847983 */ /* 0x002ee80000300a00 */
[----:B------:R-:W3:Y:S04]  /*2b9e0*/  LDL.LU.64 R138, [R1+0x1740] ;  /* 0x00174000018a7983 */ /* 0x000ee80000300a00 */
[----:B------:R-:W3:Y:S01]  /*2b9f0*/  LDL.LU.64 R140, [R1+0x1020] ;  /* 0x00102000018c7983 */ /* 0x000ee20000300a00 */
[----:B--2---:R-:W-:-:S05]  /*2ba00*/  IMAD.WIDE R210, R251, 0x4, R182 ;  /* 0x00000004fbd27825 */ /* 0x004fca00078e02b6 */
[----:B------:R1:W-:Y:S01]  /*2ba10*/  STL.64 [R1+0x3eb0], R210 ;  /* 0x003eb0d201007387 */ /* 0x0003e20000100a00 */
[----:B----4-:R-:W-:-:S04]  /*2ba20*/  IMAD.WIDE R182, R251, 0x4, R174 ;  /* 0x00000004fbb67825 */ /* 0x010fc800078e02ae */
[C---:B------:R-:W-:Y:S01]  /*2ba30*/  IMAD.WIDE R174, R251.reuse, 0x4, R216 ;  /* 0x00000004fbae7825 */ /* 0x040fe200078e02d8 */
[----:B-1----:R-:W2:Y:S04]  /*2ba40*/  LDL.LU.64 R210, [R1+0x458] ;  /* 0x0004580001d27983 */ /* 0x002ea80000300a00 */
[----:B------:R1:W-:Y:S04]  /*2ba50*/  STL.64 [R1+0x3ea8], R182 ;  /* 0x003ea8b601007387 */ /* 0x0003e80000100a00 */
[----:B------:R-:W4:Y:S04]  /*2ba60*/  LDL.LU.64 R236, [R1+0x1cc8] ;  /* 0x001cc80001ec7983 */ /* 0x000f280000300a00 */
[----:B------:R1:W-:Y:S04]  /*2ba70*/  STL.64 [R1+0x3ea0], R174 ;  /* 0x003ea0ae01007387 */ /* 0x0003e80000100a00 */
[----:B-1----:R-:W2:Y:S01]  /*2ba80*/  LDL.LU.64 R182, [R1+0x1748] ;  /* 0x0017480001b67983 */ /* 0x002ea20000300a00 */
[----:B------:R-:W-:-:S03]  /*2ba90*/  IMAD.WIDE R216, R251, 0x4, R214 ;  /* 0x00000004fbd87825 */ /* 0x000fc600078e02d6 */
[----:B------:R-:W2:Y:S04]  /*2baa0*/  LDL.LU.64 R174, [R1+0xfe0] ;  /* 0x000fe00001ae7983 */ /* 0x000ea80000300a00 */
[----:B------:R1:W-:Y:S01]  /*2bab0*/  STL.64 [R1+0x3e98], R216 ;  /* 0x003e98d801007387 */ /* 0x0003e20000100a00 */
[----:B------:R-:W-:-:S04]  /*2bac0*/  IMAD.WIDE R214, R251, 0x4, R170 ;  /* 0x00000004fbd67825 */ /* 0x000fc800078e02aa */
[C---:B------:R-:W-:Y:S01]  /*2bad0*/  IMAD.WIDE R170, R251.reuse, 0x4, R172 ;  /* 0x00000004fbaa7825 */ /* 0x040fe200078e02ac */
[----:B-1----:R-:W2:Y:S04]  /*2bae0*/  LDL.LU.64 R216, [R1+0x418] ;  /* 0x0004180001d87983 */ /* 0x002ea80000300a00 */
[----:B------:R1:W-:Y:S04]  /*2baf0*/  STL.64 [R1+0x3e90], R214 ;  /* 0x003e90d601007387 */ /* 0x0003e80000100a00 */
[----:B-1----:R-:W2:Y:S04]  /*2bb00*/  LDL.LU.64 R214, [R1+0x1cb8] ;  /* 0x001cb80001d67983 */ /* 0x002ea80000300a00 */
[----:B------:R1:W-:Y:S04]  /*2bb10*/  STL.64 [R1+0x3e88], R170 ;  /* 0x003e88aa01007387 */ /* 0x0003e80000100a00 */
[----:B-1----:R-:W2:Y:S04]  /*2bb20*/  LDL.LU.64 R170, [R1+0x1750] ;  /* 0x0017500001aa7983 */ /* 0x002ea80000300a00 */
[----:B------:R-:W2:Y:S01]  /*2bb30*/  LDL.LU.64 R172, [R1+0xfa0] ;  /* 0x000fa00001ac7983 */ /* 0x000ea20000300a00 */
[----:B------:R-:W-:-:S04]  /*2bb40*/  IMAD.WIDE R228, R251, 0x4, R230 ;  /* 0x00000004fbe47825 */ /* 0x000fc800078e02e6 */
[C---:B------:R-:W-:Y:S01]  /*2bb50*/  IMAD.WIDE R180, R251.reuse, 0x4, R180 ;  /* 0x00000004fbb47825 */ /* 0x040fe200078e02b4 */
[----:B------:R1:W-:Y:S03]  /*2bb60*/  STL.64 [R1+0x3e80], R228 ;  /* 0x003e80e401007387 */ /* 0x0003e60000100a00 */
[C---:B------:R-:W-:Y:S01]  /*2bb70*/  IMAD.WIDE R178, R251.reuse, 0x4, R178 ;  /* 0x00000004fbb27825 */ /* 0x040fe200078e02b2 */
[----:B------:R1:W-:Y:S03]  /*2bb80*/  STL.64 [R1+0x3e78], R180 ;  /* 0x003e78b401007387 */ /* 0x0003e60000100a00 */
[C---:B------:R-:W-:Y:S01]  /*2bb90*/  IMAD.WIDE R176, R251.reuse, 0x4, R176 ;  /* 0x00000004fbb07825 */ /* 0x040fe200078e02b0 */
[----:B-1----:R-:W2:Y:S04]  /*2bba0*/  LDL.LU.64 R228, [R1+0x3d8] ;  /* 0x0003d80001e47983 */ /* 0x002ea80000300a00 */
[----:B------:R1:W-:Y:S04]  /*2bbb0*/  STL.64 [R1+0x3e70], R178 ;  /* 0x003e70b201007387 */ /* 0x0003e80000100a00 */
[----:B------:R-:W2:Y:S04]  /*2bbc0*/  LDL.LU.64 R230, [R1+0x1ca8] ;  /* 0x001ca80001e67983 */ /* 0x000ea80000300a00 */
[----:B------:R1:W-:Y:S04]  /*2bbd0*/  STL.64 [R1+0x3e68], R176 ;  /* 0x003e68b001007387 */ /* 0x0003e80000100a00 */
[----:B------:R-:W2:Y:S04]  /*2bbe0*/  LDL.LU.64 R180, [R1+0x1760] ;  /* 0x0017600001b47983 */ /* 0x000ea80000300a00 */
[----:B-1----:R-:W2:Y:S04]  /*2bbf0*/  LDL.LU.64 R178, [R1+0xf60] ;  /* 0x000f600001b27983 */ /* 0x002ea80000300a00 */
[----:B------:R-:W2:Y:S01]  /*2bc00*/  LDL.LU.64 R176, [R1+0x398] ;  /* 0x0003980001b07983 */ /* 0x000ea20000300a00 */
[----:B---3--:R-:W-:-:S05]  /*2bc10*/  IMAD.WIDE R128, R251, 0x4, R128 ;  /* 0x00000004fb807825 */ /* 0x008fca00078e0280 */
[----:B------:R1:W-:Y:S02]  /*2bc20*/  STL.64 [R1+0x3e60], R128 ;  /* 0x003e608001007387 */ /* 0x0003e40000100a00 */
[----:B-1----:R-:W-:-:S05]  /*2bc30*/  IMAD.WIDE R128, R251, 0x4, R130 ;  /* 0x00000004fb807825 */ /* 0x002fca00078e0282 */
        /* <DEDUP_REMOVED lines=11> */
[----:B------:R-:W3:Y:S04]  /*2bcf0*/  LDL.LU.64 R132, [R1+0x1c78] ;  /* 0x001c780001847983 */ /* 0x000ee80000300a00 */
[----:B------:R-:W-:Y:S04]  /*2bd00*/  STL.64 [R1+0x1090], R130 ;  /* 0x0010908201007387 */ /* 0x000fe80000100a00 */
[----:B------:R-:W3:Y:S04]  /*2bd10*/  LDL.LU.64 R138, [R1+0x1768] ;  /* 0x00176800018a7983 */ /* 0x000ee80000300a00 */
[----:B------:R2:W-:Y:S04]  /*2bd20*/  STL.64 [R1+0x1098], R128 ;  /* 0x0010988001007387 */ /* 0x0005e80000100a00 */
[----:B------:R-:W3:Y:S01]  /*2bd30*/  LDL.LU.64 R140, [R1+0xf20] ;  /* 0x000f2000018c7983 */ /* 0x000ee20000300a00 */
[----:B----4-:R-:W-:-:S04]  /*2bd40*/  IMAD.WIDE R204, R251, 0x4, R236 ;  /* 0x00000004fbcc7825 */ /* 0x010fc800078e02ec */
[----:B--2---:R-:W-:-:S04]  /*2bd50*/  IMAD.WIDE R128, R251, 0x4, R210 ;  /* 0x00000004fb807825 */ /* 0x004fc800078e02d2 */
[C---:B------:R-:W-:Y:S01]  /*2bd60*/  IMAD.WIDE R130, R251.reuse, 0x4, R182 ;  /* 0x00000004fb827825 */ /* 0x040fe200078e02b6 */
[----:B------:R1:W-:Y:S04]  /*2bd70*/  STL.64 [R1+0x10a0], R128 ;  /* 0x0010a08001007387 */ /* 0x0003e80000100a00 */
[----:B------:R-:W-:Y:S04]  /*2bd80*/  STL.64 [R1+0x3e38], R204 ;  /* 0x003e38cc01007387 */ /* 0x000fe80000100a00 */
[----:B------:R-:W2:Y:S01]  /*2bd90*/  LDL.LU.64 R236, [R1+0x358] ;  /* 0x0003580001ec7983 */ /* 0x000ea20000300a00 */
[----:B-1----:R-:W-:-:S03]  /*2bda0*/  IMAD.WIDE R128, R251, 0x4, R174 ;  /* 0x00000004fb807825 */ /* 0x002fc600078e02ae */
        /* <DEDUP_REMOVED lines=11> */
[----:B------:R1:W-:Y:S04]  /*2be60*/  STL.64 [R1+0x3e10], R130 ;  /* 0x003e108201007387 */ /* 0x0003e80000100a00 */
[----:B------:R-:W4:Y:S04]  /*2be70*/  LDL.LU.64 R214, [R1+0x318] ;  /* 0x0003180001d67983 */ /* 0x000f280000300a00 */
[----:B------:R1:W-:Y:S04]  /*2be80*/  STL.64 [R1+0x3e08], R128 ;  /* 0x003e088001007387 */ /* 0x0003e80000100a00 */
[----:B------:R-:W4:Y:S04]  /*2be90*/  LDL.LU.64 R170, [R1+0x1fb8] ;  /* 0x001fb80001aa7983 */ /* 0x000f280000300a00 */
[----:B------:R-:W4:Y:S01]  /*2bea0*/  LDL.LU.64 R172, [R1+0x1530] ;  /* 0x0015300001ac7983 */ /* 0x000f220000300a00 */
[----:B-1----:R-:W-:-:S04]  /*2beb0*/  IMAD.WIDE R130, R251, 0x4, R228 ;  /* 0x00000004fb827825 */ /* 0x002fc800078e02e4 */
[C---:B------:R-:W-:Y:S01]  /*2bec0*/  IMAD.WIDE R204, R251.reuse, 0x4, R230 ;  /* 0x00000004fbcc7825 */ /* 0x040fe200078e02e6 */
[----:B------:R1:W-:Y:S03]  /*2bed0*/  STL.64 [R1+0x3e00], R130 ;  /* 0x003e008201007387 */ /* 0x0003e60000100a00 */
[C---:B------:R-:W-:Y:S01]  /*2bee0*/  IMAD.WIDE R128, R251.reuse, 0x4, R180 ;  /* 0x00000004fb807825 */ /* 0x040fe200078e02b4 */
[----:B------:R-:W-:Y:S04]  /*2bef0*/  STL.64 [R1+0x3df8], R204 ;  /* 0x003df8cc01007387 */ /* 0x000fe80000100a00 */
[----:B------:R1:W-:Y:S02]  /*2bf00*/  STL.64 [R1+0x3df0], R128 ;  /* 0x003df08001007387 */ /* 0x0003e40000100a00 */
[----:B-1----:R-:W-:-:S04]  /*2bf10*/  IMAD.WIDE R130, R251, 0x4, R178 ;  /* 0x00000004fb827825 */ /* 0x002fc800078e02b2 */
[C---:B------:R-:W-:Y:S01]  /*2bf20*/  IMAD.WIDE R176, R251.reuse, 0x4, R176 ;  /* 0x00000004fbb07825 */ /* 0x040fe200078e02b0 */
[----:B------:R-:W4:Y:S04]  /*2bf30*/  LDL.LU.64 R128, [R1+0xeb0] ;  /* 0x000eb00001807983 */ /* 0x000f280000300a00 */
[----:B------:R1:W-:Y:S04]  /*2bf40*/  STL.64 [R1+0x3de8], R130 ;  /* 0x003de88201007387 */ /* 0x0003e80000100a00 */
[----:B-1----:R-:W4:Y:S04]  /*2bf50*/  LDL.LU.64 R130, [R1+0x2d8] ;  /* 0x0002d80001827983 */ /* 0x002f280000300a00 */
[----:B------:R1:W-:Y:S04]  /*2bf60*/  STL.64 [R1+0x3de0], R176 ;  /* 0x003de0b001007387 */ /* 0x0003e80000100a00 */
[----:B------:R-:W4:Y:S04]  /*2bf70*/  LDL.LU.64 R204, [R1+0x1fd0] ;  /* 0x001fd00001cc7983 */ /* 0x000f280000300a00 */
[----:B------:R-:W4:Y:S04]  /*2bf80*/  LDL.LU.64 R206, [R1+0x1518] ;  /* 0x0015180001ce7983 */ /* 0x000f280000300a00 */
[----:B------:R-:W4:Y:S04]  /*2bf90*/  LDL.LU.64 R208, [R1+0xe78] ;  /* 0x000e780001d07983 */ /* 0x000f280000300a00 */
[----:B------:R-:W4:Y:S04]  /*2bfa0*/  LDL.LU.64 R180, [R1+0x298] ;  /* 0x0002980001b47983 */ /* 0x000f280000300a00 */
[----:B------:R-:W4:Y:S04]  /*2bfb0*/  LDL.LU.64 R178, [R1+0x1fd8] ;  /* 0x001fd80001b27983 */ /* 0x000f280000300a00 */
[----:B-1----:R-:W4:Y:S01]  /*2bfc0*/  LDL.LU.64 R176, [R1+0x1500] ;  /* 0x0015000001b07983 */ /* 0x002f220000300a00 */
[----:B---3--:R-:W-:-:S05]  /*2bfd0*/  IMAD.WIDE R210, R251, 0x4, R132 ;  /* 0x00000004fbd27825 */ /* 0x008fca00078e0284 */
[----:B------:R1:W-:Y:S01]  /*2bfe0*/  STL.64 [R1+0x3dd8], R210 ;  /* 0x003dd8d201007387 */ /* 0x0003e20000100a00 */
[----:B------:R-:W-:-:S04]  /*2bff0*/  IMAD.WIDE R132, R251, 0x4, R138 ;  /* 0x00000004fb847825 */ /* 0x000fc800078e028a */
[C---:B------:R-:W-:Y:S01]  /*2c000*/  IMAD.WIDE R138, R251.reuse, 0x4, R140 ;  /* 0x00000004fb8a7825 */ /* 0x040fe200078e028c */
[----:B-1----:R-:W3:Y:S04]  /*2c010*/  LDL.LU.64 R210, [R1+0xe40] ;  /* 0x000e400001d27983 */ /* 0x002ee80000300a00 */
[----:B------:R1:W-:Y:S04]  /*2c020*/  STL.64 [R1+0x3dd0], R132 ;  /* 0x003dd08401007387 */ /* 0x0003e80000100a00 */
[----:B-1----:R-:W3:Y:S04]  /*2c030*/  LDL.LU.64 R132, [R1+0x258] ;  /* 0x0002580001847983 */ /* 0x002ee80000300a00 */
[----:B------:R1:W-:Y:S01]  /*2c040*/  STL.64 [R1+0x3dc8], R138 ;  /* 0x003dc88a01007387 */ /* 0x0003e20000100a00 */
[----:B--2---:R-:W-:-:S04]  /*2c050*/  IMAD.WIDE R228, R251, 0x4, R236 ;  /* 0x00000004fbe47825 */ /* 0x004fc800078e02ec */
[C---:B----4-:R-:W-:Y:S01]  /*2c060*/  IMAD.WIDE R182, R251.reuse, 0x4, R182 ;  /* 0x00000004fbb67825 */ /* 0x050fe200078e02b6 */
[----:B-1----:R-:W2:Y:S04]  /*2c070*/  LDL.LU.64 R138, [R1+0x1fe8] ;  /* 0x001fe800018a7983 */ /* 0x002ea80000300a00 */
[----:B------:R-:W4:Y:S01]  /*2c080*/  LDL.LU.64 R140, [R1+0x14e8] ;  /* 0x0014e800018c7983 */ /* 0x000f220000300a00 */
[----:B------:R-:W-:-:S03]  /*2c090*/  IMAD.WIDE R174, R251, 0x4, R174 ;  /* 0x00000004fbae7825 */ /* 0x000fc600078e02ae */
[----:B------:R1:W-:Y:S04]  /*2c0a0*/  STL.64 [R1+0x3dc0], R228 ;  /* 0x003dc0e401007387 */ /* 0x0003e80000100a00 */
[----:B-1----:R-:W4:Y:S04]  /*2c0b0*/  LDL.LU.64 R228, [R1+0xe08] ;  /* 0x000e080001e47983 */ /* 0x002f280000300a00 */
[----:B------:R1:W-:Y:S01]  /*2c0c0*/  STL.64 [R1+0x3db8], R182 ;  /* 0x003db8b601007387 */ /* 0x0003e20000100a00 */
[----:B------:R-:W-:-:S03]  /*2c0d0*/  IMAD.WIDE R216, R251, 0x4, R216 ;  /* 0x00000004fbd87825 */ /* 0x000fc600078e02d8 */
[----:B------:R-:W4:Y:S04]  /*2c0e0*/  LDL.LU.64 R230, [R1+0x218] ;  /* 0x0002180001e67983 */ /* 0x000f280000300a00 */
[----:B------:R1:W-:Y:S04]  /*2c0f0*/  STL.64 [R1+0x3db0], R174 ;  /* 0x003db0ae01007387 */ /* 0x0003e80000100a00 */
[----:B------:R-:W4:Y:S04]  /*2c100*/  LDL.LU.64 R236, [R1+0x1ff0] ;  /* 0x001ff00001ec7983 */ /* 0x000f280000300a00 */
[----:B-1----:R-:W4:Y:S01]  /*2c110*/  LDL.LU.64 R182, [R1+0x14d0] ;  /* 0x0014d00001b67983 */ /* 0x002f220000300a00 */
[----:B------:R-:W-:-:S03]  /*2c120*/  IMAD.WIDE R174, R251, 0x4, R214 ;  /* 0x00000004fbae7825 */ /* 0x000fc600078e02d6 */
[----:B------:R-:W-:Y:S01]  /*2c130*/  STL.64 [R1+0x3da8], R216 ;  /* 0x003da8d801007387 */ /* 0x000fe20000100a00 */
[----:B------:R-:W-:-:S03]  /*2c140*/  IMAD.WIDE R214, R251, 0x4, R170 ;  /* 0x00000004fbd67825 */ /* 0x000fc600078e02aa */
[----:B------:R1:W-:Y:S01]  /*2c150*/  STL.64 [R1+0x3da0], R174 ;  /* 0x003da0ae01007387 */ /* 0x0003e20000100a00 */
[----:B------:R-:W-:-:S03]  /*2c160*/  IMAD.WIDE R170, R251, 0x4, R172 ;  /* 0x00000004fbaa7825 */ /* 0x000fc600078e02ac */
[----:B-1----:R-:W4:Y:S04]  /*2c170*/  LDL.LU.64 R174, [R1+0xdd0] ;  /* 0x000dd00001ae7983 */ /* 0x002f280000300a00 */
[----:B------:R1:W-:Y:S04]  /*2c180*/  STL.64 [R1+0x3d98], R214 ;  /* 0x003d98d601007387 */ /* 0x0003e80000100a00 */
[----:B------:R-:W4:Y:S04]  /*2c190*/  LDL.LU.64 R216, [R1+0x1d8] ;  /* 0x0001d80001d87983 */ /* 0x000f280000300a00 */
[----:B------:R1:W-:Y:S04]  /*2c1a0*/  STL.64 [R1+0x3d90], R170 ;  /* 0x003d90aa01007387 */ /* 0x0003e80000100a00 */
[----:B-1----:R-:W4:Y:S04]  /*2c1b0*/  LDL.LU.64 R214, [R1+0x1ff8] ;  /* 0x001ff80001d67983 */ /* 0x002f280000300a00 */
[----:B------:R-:W4:Y:S04]  /*2c1c0*/  LDL.LU.64 R170, [R1+0x1490] ;  /* 0x0014900001aa7983 */ /* 0x000f280000300a00 */
[----:B------:R-:W4:Y:S01]  /*2c1d0*/  LDL.LU.64 R172, [R1+0xd68] ;  /* 0x000d680001ac7983 */ /* 0x000f220000300a00 */
[----:B------:R-:W-:-:S05]  /*2c1e0*/  IMAD.WIDE R128, R251, 0x4, R128 ;  /* 0x00000004fb807825 */ /* 0x000fca00078e0280 */
[----:B------:R1:W-:Y:S02]  /*2c1f0*/  STL.64 [R1+0x3d88], R128 ;  /* 0x003d888001007387 */ /* 0x0003e40000100a00 */
[----:B-1----:R-:W-:-:S04]  /*2c200*/  IMAD.WIDE R128, R251, 0x4, R130 ;  /* 0x00000004fb807825 */ /* 0x002fc800078e0282 */
[C---:B------:R-:W-:Y:S01]  /*2c210*/  IMAD.WIDE R204, R251.reuse, 0x4, R204 ;  /* 0x00000004fbcc7825 */ /* 0x040fe200078e02cc */
[----:B------:R1:W-:Y:S03]  /*2c220*/  STL.64 [R1+0x3d80], R128 ;  /* 0x003d808001007387 */ /* 0x0003e60000100a00 */
[C---:B------:R-:W-:Y:S01]  /*2c230*/  IMAD.WIDE R130, R251.reuse, 0x4, R206 ;  /* 0x00000004fb827825 */ /* 0x040fe200078e02ce */
[----:B------:R-:W-:Y:S04]  /*2c240*/  STL.64 [R1+0x3d78], R204 ;  /* 0x003d78cc01007387 */ /* 0x000fe80000100a00 */
[----:B------:R1:W-:Y:S01]  /*2c250*/  STL.64 [R1+0x3d70], R130 ;  /* 0x003d708201007387 */ /* 0x0003e20000100a00 */
[----:B------:R-:W-:-:S04]  /*2c260*/  IMAD.WIDE R180, R251, 0x4, R180 ;  /* 0x00000004fbb47825 */ /* 0x000fc800078e02b4 */
[----:B-1----:R-:W-:-:S05]  /*2c270*/  IMAD.WIDE R128, R251, 0x4, R208 ;  /* 0x00000004fb807825 */ /* 0x002fca00078e02d0 */
[----:B------:R1:W-:Y:S01]  /*2c280*/  STL.64 [R1+0x3d68], R128 ;  /* 0x003d688001007387 */ /* 0x0003e20000100a00 */
[----:B------:R-:W-:-:S03]  /*2c290*/  IMAD.WIDE R130, R251, 0x4, R178 ;  /* 0x00000004fb827825 */ /* 0x000fc600078e02b2 */
[----:B------:R1:W-:Y:S02]  /*2c2a0*/  STL.64 [R1+0x3d60], R180 ;  /* 0x003d60b401007387 */ /* 0x0003e40000100a00 */
[C---:B-1----:R-:W-:Y:S02]  /*2c2b0*/  IMAD.WIDE R128, R251.reuse, 0x4, R176 ;  /* 0x00000004fb807825 */ /* 0x042fe400078e02b0 */
[----:B------:R-:W4:Y:S04]  /*2c2c0*/  LDL.LU.64 R180, [R1+0x188] ;  /* 0x0001880001b47983 */ /* 0x000f280000300a00 */
[----:B------:R-:W-:Y:S04]  /*2c2d0*/  STL.64 [R1+0x3d58], R130 ;  /* 0x003d588201007387 */ /* 0x000fe80000100a00 */
[----:B------:R-:W4:Y:S04]  /*2c2e0*/  LDL.LU.64 R178, [R1+0x1b68] ;  /* 0x001b680001b27983 */ /* 0x000f280000300a00 */
[----:B------:R3:W-:Y:S04]  /*2c2f0*/  STL.64 [R1+0x3d50], R128 ;  /* 0x003d508001007387 */ /* 0x0007e80000100a00 */
[----:B------:R-:W4:Y:S01]  /*2c300*/  LDL.LU.64 R176, [R1+0x1480] ;  /* 0x0014800001b07983 */ /* 0x000f220000300a00 */
[----:B---3--:R-:W-:-:S05]  /*2c310*/  IMAD.WIDE R128, R251, 0x4, R210 ;  /* 0x00000004fb807825 */ /* 0x008fca00078e02d2 */
[----:B------:R-:W-:Y:S01]  /*2c320*/  STL.64 [R1+0x3d48], R128 ;  /* 0x003d488001007387 */ /* 0x000fe20000100a00 */
[----:B------:R-:W-:-:S05]  /*2c330*/  IMAD.WIDE R132, R251, 0x4, R132 ;  /* 0x00000004fb847825 */ /* 0x000fca00078e0284 */
[----:B------:R1:W-:Y:S01]  /*2c340*/  STL.64 [R1+0x3d40], R132 ;  /* 0x003d408401007387 */ /* 0x0003e20000100a00 */
[----:B--2---:R-:W-:-:S03]  /*2c350*/  IMAD.WIDE R130, R251, 0x4, R138 ;  /* 0x00000004fb827825 */ /* 0x004fc600078e028a */
[----:B-1----:R-:W2:Y:S01]  /*2c360*/  LDL.LU.64 R132, [R1+0x11b0] ;  /* 0x0011b00001847983 */ /* 0x002ea20000300a00 */
[----:B----4-:R-:W-:-:S03]  /*2c370*/  IMAD.WIDE R128, R251, 0x4, R140 ;  /* 0x00000004fb807825 */ /* 0x010fc600078e028c */
[----:B------:R-:W-:Y:S04]  /*2c380*/  STL.64 [R1+0x3d38], R130 ;  /* 0x003d388201007387 */ /* 0x000fe80000100a00 */
[----:B------:R-:W3:Y:S04]  /*2c390*/  LDL.LU.64 R138, [R1+0x150] ;  /* 0x00015000018a7983 */ /* 0x000ee80000300a00 */
[----:B------:R1:W-:Y:S04]  /*2c3a0*/  STL.64 [R1+0x3d30], R128 ;  /* 0x003d308001007387 */ /* 0x0003e80000100a00 */
[----:B------:R-:W4:Y:S01]  /*2c3b0*/  LDL.LU.64 R140, [R1+0x1b50] ;  /* 0x001b5000018c7983 */ /* 0x000f220000300a00 */
[----:B-1----:R-:W-:-:S04]  /*2c3c0*/  IMAD.WIDE R128, R251, 0x4, R228 ;  /* 0x00000004fb807825 */ /* 0x002fc800078e02e4 */
[C---:B------:R-:W-:Y:S01]  /*2c3d0*/  IMAD.WIDE R204, R251.reuse, 0x4, R230 ;  /* 0x00000004fbcc7825 */ /* 0x040fe200078e02e6 */
[----:B------:R1:W-:Y:S03]  /*2c3e0*/  STL.64 [R1+0x3d28], R128 ;  /* 0x003d288001007387 */ /* 0x0003e60000100a00 */
[C---:B------:R-:W-:Y:S01]  /*2c3f0*/  IMAD.WIDE R130, R251.reuse, 0x4, R236 ;  /* 0x00000004fb827825 */ /* 0x040fe200078e02ec */
[----:B------:R-:W-:Y:S04]  /*2c400*/  STL.64 [R1+0x3d20], R204 ;  /* 0x003d20cc01007387 */ /* 0x000fe80000100a00 */
[----:B------:R-:W4:Y:S01]  /*2c410*/  LDL.LU.64 R210, [R1+0x1470] ;  /* 0x0014700001d27983 */ /* 0x000f220000300a00 */
[----:B-1----:R-:W-:-:S03]  /*2c420*/  IMAD.WIDE R128, R251, 0x4, R182 ;  /* 0x00000004fb807825 */ /* 0x002fc600078e02b6 */
[----:B------:R1:W-:Y:S04]  /*2c430*/  STL.64 [R1+0x3d18], R130 ;  /* 0x003d188201007387 */ /* 0x0003e80000100a00 */
[----:B------:R-:W4:Y:S04]  /*2c440*/  LDL.LU.64 R228, [R1+0x11b8] ;  /* 0x0011b80001e47983 */ /* 0x000f280000300a00 */
[----:B------:R1:W-:Y:S04]  /*2c450*/  STL.64 [R1+0x3d10], R128 ;  /* 0x003d108001007387 */ /* 0x0003e80000100a00 */
[----:B------:R-:W4:Y:S04]  /*2c460*/  LDL.LU.64 R230, [R1+0x118] ;  /* 0x0001180001e67983 */ /* 0x000f280000300a00 */
[----:B------:R-:W4:Y:S01]  /*2c470*/  LDL.LU.64 R236, [R1+0x1b38] ;  /* 0x001b380001ec7983 */ /* 0x000f220000300a00 */
[----:B-1----:R-:W-:-:S05]  /*2c480*/  IMAD.WIDE R130, R251, 0x4, R174 ;  /* 0x00000004fb827825 */ /* 0x002fca00078e02ae */
[----:B------:R1:W-:Y:S01]  /*2c490*/  STL.64 [R1+0x3d08], R130 ;  /* 0x003d088201007387 */ /* 0x0003e20000100a00 */
[----:B------:R-:W-:-:S04]  /*2c4a0*/  IMAD.WIDE R174, R251, 0x4, R216 ;  /* 0x00000004fbae7825 */ /* 0x000fc800078e02d8 */
        /* <DEDUP_REMOVED lines=13> */
[----:B-1----:R-:W4:Y:S04]  /*2c580*/  LDL.LU.64 R170, [R1+0x5d8] ;  /* 0x0005d80001aa7983 */ /* 0x002f280000300a00 */
[----:B------:R-:W4:Y:S01]  /*2c590*/  LDL.LU.64 R172, [R1+0x1b08] ;  /* 0x001b080001ac7983 */ /* 0x000f220000300a00 */
[----:B------:R-:W-:-:S05]  /*2c5a0*/  IMAD.WIDE R180, R251, 0x4, R180 ;  /* 0x00000004fbb47825 */ /* 0x000fca00078e02b4 */
[----:B------:R1:W-:Y:S01]  /*2c5b0*/  STL.64 [R1+0x3ce0], R180 ;  /* 0x003ce0b401007387 */ /* 0x0003e20000100a00 */
[----:B------:R-:W-:-:S03]  /*2c5c0*/  IMAD.WIDE R178, R251, 0x4, R178 ;  /* 0x00000004fbb27825 */ /* 0x000fc600078e02b2 */
[----:B------:R-:W4:Y:S04]  /*2c5d0*/  LDL.LU.64 R206, [R1+0x1440] ;  /* 0x0014400001ce7983 */ /* 0x000f280000300a00 */
[----:B------:R1:W-:Y:S01]  /*2c5e0*/  STL.64 [R1+0x3cd8], R178 ;  /* 0x003cd8b201007387 */ /* 0x0003e20000100a00 */
[----:B------:R-:W-:-:S03]  /*2c5f0*/  IMAD.WIDE R176, R251, 0x4, R176 ;  /* 0x00000004fbb07825 */ /* 0x000fc600078e02b0 */
[----:B------:R-:W4:Y:S04]  /*2c600*/  LDL.LU.64 R182, [R1+0xb90] ;  /* 0x000b900001b67983 */ /* 0x000f280000300a00 */
[----:B------:R2:W-:Y:S04]  /*2c610*/  STL.64 [R1+0x3cd0], R176 ;  /* 0x003cd0b001007387 */ /* 0x0005e80000100a00 */
[----:B-1----:R-:W4:Y:S04]  /*2c620*/  LDL.LU.64 R180, [R1+0x90] ;  /* 0x0000900001b47983 */ /* 0x002f280000300a00 */
[----:B------:R-:W4:Y:S01]  /*2c630*/  LDL.LU.64 R178, [R1+0x1d60] ;  /* 0x001d600001b27983 */ /* 0x000f220000300a00 */
[----:B--2---:R-:W-:-:S05]  /*2c640*/  IMAD.WIDE R176, R251, 0x4, R132 ;  /* 0x00000004fbb07825 */ /* 0x004fca00078e0284 */
[----:B------:R1:W-:Y:S01]  /*2c650*/  STL.64 [R1+0x3cc8], R176 ;  /* 0x003cc8b001007387 */ /* 0x0003e20000100a00 */
[----:B---3--:R-:W-:-:S04]  /*2c660*/  IMAD.WIDE R132, R251, 0x4, R138 ;  /* 0x00000004fb847825 */ /* 0x008fc800078e028a */
[C---:B----4-:R-:W-:Y:S01]  /*2c670*/  IMAD.WIDE R138, R251.reuse, 0x4, R140 ;  /* 0x00000004fb8a7825 */ /* 0x050fe200078e028c */
[----:B-1----:R-:W2:Y:S04]  /*2c680*/  LDL.LU.64 R176, [R1+0x1628] ;  /* 0x0016280001b07983 */ /* 0x002ea80000300a00 */
[----:B------:R1:W-:Y:S04]  /*2c690*/  STL.64 [R1+0x3cc0], R132 ;  /* 0x003cc08401007387 */ /* 0x0003e80000100a00 */
[----:B-1----:R-:W3:Y:S04]  /*2c6a0*/  LDL.LU.64 R132, [R1+0x1048] ;  /* 0x0010480001847983 */ /* 0x002ee80000300a00 */
[----:B------:R1:W-:Y:S01]  /*2c6b0*/  STL.64 [R1+0x3cb8], R138 ;  /* 0x003cb88a01007387 */ /* 0x0003e20000100a00 */
[----:B------:R-:W-:-:S04]  /*2c6c0*/  IMAD.WIDE R210, R251, 0x4, R210 ;  /* 0x00000004fbd27825 */ /* 0x000fc800078e02d2 */
[C---:B------:R-:W-:Y:S01]  /*2c6d0*/  IMAD.WIDE R208, R251.reuse, 0x4, R228 ;  /* 0x00000004fbd07825 */ /* 0x040fe200078e02e4 */
[----:B-1----:R-:W4:Y:S04]  /*2c6e0*/  LDL.LU.64 R138, [R1+0x480] ;  /* 0x00048000018a7983 */ /* 0x002f280000300a00 */
[----:B------:R-:W4:Y:S04]  /*2c6f0*/  LDL.LU.64 R140, [R1+0x1d58] ;  /* 0x001d5800018c7983 */ /* 0x000f280000300a00 */
[----:B------:R1:W-:Y:S01]  /*2c700*/  STL.64 [R1+0x3cb0], R210 ;  /* 0x003cb0d201007387 */ /* 0x0003e20000100a00 */
[----:B------:R-:W-:-:S03]  /*2c710*/  IMAD.WIDE R228, R251, 0x4, R236 ;  /* 0x00000004fbe47825 */ /* 0x000fc600078e02ec */
[----:B------:R1:W-:Y:S02]  /*2c720*/  STL.64 [R1+0x3ca8], R208 ;  /* 0x003ca8d001007387 */ /* 0x0003e40000100a00 */
[C---:B-1----:R-:W-:Y:S02]  /*2c730*/  IMAD.WIDE R210, R251.reuse, 0x4, R230 ;  /* 0x00000004fbd27825 */ /* 0x042fe400078e02e6 */
[----:B------:R-:W4:Y:S04]  /*2c740*/  LDL.LU.64 R208, [R1+0x1620] ;  /* 0x0016200001d07983 */ /* 0x000f280000300a00 */
[----:B------:R1:W-:Y:S04]  /*2c750*/  STL.64 [R1+0x3ca0], R210 ;  /* 0x003ca0d201007387 */ /* 0x0003e80000100a00 */
[----:B-1----:R-:W4:Y:S04]  /*2c760*/  LDL.LU.64 R210, [R1+0x1040] ;  /* 0x0010400001d27983 */ /* 0x002f280000300a00 */
[----:B------:R1:W-:Y:S01]  /*2c770*/  STL.64 [R1+0x3c98], R228 ;  /* 0x003c98e401007387 */ /* 0x0003e20000100a00 */
[----:B------:R-:W-:-:S03]  /*2c780*/  IMAD.WIDE R128, R251, 0x4, R128 ;  /* 0x00000004fb807825 */ /* 0x000fc600078e0280 */
[----:B-1----:R-:W4:Y:S04]  /*2c790*/  LDL.LU.64 R228, [R1+0x478] ;  /* 0x0004780001e47983 */ /* 0x002f280000300a00 */
[----:B------:R-:W4:Y:S01]  /*2c7a0*/  LDL.LU.64 R230, [R1+0x1d48] ;  /* 0x001d480001e67983 */ /* 0x000f220000300a00 */
[----:B------:R-:W-:-:S03]  /*2c7b0*/  IMAD.WIDE R130, R251, 0x4, R130 ;  /* 0x00000004fb827825 */ /* 0x000fc600078e0282 */
[----:B------:R-:W4:Y:S04]  /*2c7c0*/  LDL.LU.64 R236, [R1+0x1618] ;  /* 0x0016180001ec7983 */ /* 0x000f280000300a00 */
[----:B------:R1:W-:Y:S01]  /*2c7d0*/  STL.64 [R1+0x3c90], R128 ;  /* 0x003c908001007387 */ /* 0x0003e20000100a00 */
[----:B------:R-:W-:-:S04]  /*2c7e0*/  IMAD.WIDE R204, R251, 0x4, R204 ;  /* 0x00000004fbcc7825 */ /* 0x000fc800078e02cc */
[----:B------:R-:W-:-:S04]  /*2c7f0*/  IMAD.WIDE R216, R251, 0x4, R216 ;  /* 0x00000004fbd87825 */ /* 0x000fc800078e02d8 */
[C---:B------:R-:W-:Y:S01]  /*2c800*/  IMAD.WIDE R214, R251.reuse, 0x4, R214 ;  /* 0x00000004fbd67825 */ /* 0x040fe200078e02d6 */
        /* <DEDUP_REMOVED lines=8> */
[----:B-1----:R-:W4:Y:S01]  /*2c890*/  LDL.LU.64 R214, [R1+0x4608] ;  /* 0x0046080001d67983 */ /* 0x002f220000300a00 */
[----:B------:R-:W-:-:S04]  /*2c8a0*/  IMAD.WIDE R174, R251, 0x4, R174 ;  /* 0x00000004fbae7825 */ /* 0x000fc800078e02ae */
[C---:B------:R-:W-:Y:S01]  /*2c8b0*/  IMAD.WIDE R170, R251.reuse, 0x4, R170 ;  /* 0x00000004fbaa7825 */ /* 0x040fe200078e02aa */
[----:B------:R1:W-:Y:S03]  /*2c8c0*/  STL.64 [R1+0x3c68], R174 ;  /* 0x003c68ae01007387 */ /* 0x0003e60000100a00 */
[----:B------:R-:W-:-:S04]  /*2c8d0*/  IMAD.WIDE R172, R251, 0x4, R172 ;  /* 0x00000004fbac7825 */ /* 0x000fc800078e02ac */
[C---:B------:R-:W-:Y:S01]  /*2c8e0*/  IMAD.WIDE R206, R251.reuse, 0x4, R206 ;  /* 0x00000004fbce7825 */ /* 0x040fe200078e02ce */
[----:B-1----:R-:W4:Y:S03]  /*2c8f0*/  LDL.LU.64 R174, [R1+0x1d18] ;  /* 0x001d180001ae7983 */ /* 0x002f260000300a00 */
[C---:B------:R-:W-:Y:S01]  /*2c900*/  IMAD.WIDE R182, R251.reuse, 0x4, R182 ;  /* 0x00000004fbb67825 */ /* 0x040fe200078e02b6 */
[----:B------:R1:W-:Y:S03]  /*2c910*/  STL.64 [R1+0x3c60], R170 ;  /* 0x003c60aa01007387 */ /* 0x0003e60000100a00 */
[----:B------:R-:W-:-:S04]  /*2c920*/  IMAD.WIDE R180, R251, 0x4, R180 ;  /* 0x00000004fbb47825 */ /* 0x000fc800078e02b4 */
[C---:B------:R-:W-:Y:S01]  /*2c930*/  IMAD.WIDE R178, R251.reuse, 0x4, R178 ;  /* 0x00000004fbb27825 */ /* 0x040fe200078e02b2 */
[----:B-1----:R-:W4:Y:S04]  /*2c940*/  LDL.LU.64 R170, [R1+0x1600] ;  /* 0x0016000001aa7983 */ /* 0x002f280000300a00 */
[----:B------:R1:W-:Y:S04]  /*2c950*/  STL.64 [R1+0x3c58], R172 ;  /* 0x003c58ac01007387 */ /* 0x0003e80000100a00 */
[----:B-1----:R-:W4:Y:S04]  /*2c960*/  LDL.LU.64 R172, [R1+0x1018] ;  /* 0x0010180001ac7983 */ /* 0x002f280000300a00 */
[----:B------:R-:W-:Y:S04]  /*2c970*/  STL.64 [R1+0x3c50], R206 ;  /* 0x003c50ce01007387 */ /* 0x000fe80000100a00 */
[----:B------:R1:W-:Y:S04]  /*2c980*/  STL.64 [R1+0x3c48], R182 ;  /* 0x003c48b601007387 */ /* 0x0003e80000100a00 */
[----:B-1----:R-:W4:Y:S04]  /*2c990*/  LDL.LU.64 R182, [R1+0x450] ;  /* 0x0004500001b67983 */ /* 0x002f280000300a00 */
[----:B------:R1:W-:Y:S04]  /*2c9a0*/  STL.64 [R1+0x3c40], R180 ;  /* 0x003c40b401007387 */ /* 0x0003e80000100a00 */
[----:B-1----:R-:W4:Y:S04]  /*2c9b0*/  LDL.LU.64 R180, [R1+0x1d08] ;  /* 0x001d080001b47983 */ /* 0x002f280000300a00 */
[----:B------:R1:W-:Y:S04]  /*2c9c0*/  STL.64 [R1+0xd68], R178 ;  /* 0x000d68b201007387 */ /* 0x0003e80000100a00 */
[----:B-1----:R-:W4:Y:S01]  /*2c9d0*/  LDL.LU.64 R178, [R1+0x15f8] ;  /* 0x0015f80001b27983 */ /* 0x002f220000300a00 */
[----:B--2---:R-:W-:-:S05]  /*2c9e0*/  IMAD.WIDE R206, R251, 0x4, R176 ;  /* 0x00000004fbce7825 */ /* 0x004fca00078e02b0 */
[----:B------:R-:W-:Y:S01]  /*2c9f0*/  STL.64 [R1+0xd70], R206 ;  /* 0x000d70ce01007387 */ /* 0x000fe20000100a00 */
[----:B---3--:R-:W-:-:S05]  /*2ca00*/  IMAD.WIDE R176, R251, 0x4, R132 ;  /* 0x00000004fbb07825 */ /* 0x008fca00078e0284 */
[----:B------:R1:W-:Y:S01]  /*2ca10*/  STL.64 [R1+0xd78], R176 ;  /* 0x000d78b001007387 */ /* 0x0003e20000100a00 */
[----:B----4-:R-:W-:-:S03]  /*2ca20*/  IMAD.WIDE R132, R251, 0x4, R138 ;  /* 0x00000004fb847825 */ /* 0x010fc600078e028a */
[----:B-1----:R-:W2:Y:S01]  /*2ca30*/  LDL.LU.64 R176, [R1+0x1010] ;  /* 0x0010100001b07983 */ /* 0x002ea20000300a00 */
[----:B------:R-:W-:-:S03]  /*2ca40*/  IMAD.WIDE R138, R251, 0x4, R140 ;  /* 0x00000004fb8a7825 */ /* 0x000fc600078e028c */
[----:B------:R1:W-:Y:S04]  /*2ca50*/  STL.64 [R1+0xd80], R132 ;  /* 0x000d808401007387 */ /* 0x0003e80000100a00 */
[----:B-1----:R-:W3:Y:S04]  /*2ca60*/  LDL.LU.64 R132, [R1+0x448] ;  /* 0x0004480001847983 */ /* 0x002ee80000300a00 */
[----:B------:R1:W-:Y:S01]  /*2ca70*/  STL.64 [R1+0xd90], R138 ;  /* 0x000d908a01007387 */ /* 0x0003e20000100a00 */
[----:B------:R-:W-:-:S03]  /*2ca80*/  IMAD.WIDE R206, R251, 0x4, R208 ;  /* 0x00000004fbce7825 */ /* 0x000fc600078e02d0 */
[----:B-1----:R-:W4:Y:S04]  /*2ca90*/  LDL.LU.64 R138, [R1+0x1cf8] ;  /* 0x001cf800018a7983 */ /* 0x002f280000300a00 */
[----:B------:R-:W4:Y:S01]  /*2caa0*/  LDL.LU.64 R140, [R1+0x15f0] ;  /* 0x0015f000018c7983 */ /* 0x000f220000300a00 */
[----:B------:R-:W-:-:S03]  /*2cab0*/  IMAD.WIDE R210, R251, 0x4, R210 ;  /* 0x00000004fbd27825 */ /* 0x000fc600078e02d2 */
[----:B------:R1:W-:Y:S04]  /*2cac0*/  STL.64 [R1+0xd98], R206 ;  /* 0x000d98ce01007387 */ /* 0x0003e80000100a00 */
[----:B------:R1:W-:Y:S01]  /*2cad0*/  STL.64 [R1+0xda0], R210 ;  /* 0x000da0d201007387 */ /* 0x0003e20000100a00 */
[----:B------:R-:W-:-:S04]  /*2cae0*/  IMAD.WIDE R208, R251, 0x4, R228 ;  /* 0x00000004fbd07825 */ /* 0x000fc800078e02e4 */
[C---:B-1----:R-:W-:Y:S01]  /*2caf0*/  IMAD.WIDE R206, R251.reuse, 0x4, R230 ;  /* 0x00000004fbce7825 */ /* 0x042fe200078e02e6 */
[----:B------:R-:W-:Y:S03]  /*2cb00*/  STL.64 [R1+0xdd0], R208 ;  /* 0x000dd0d001007387 */ /* 0x000fe60000100a00 */
[C---:B------:R-:W-:Y:S01]  /*2cb10*/  IMAD.WIDE R210, R251.reuse, 0x4, R236 ;  /* 0x00000004fbd27825 */ /* 0x040fe200078e02ec */
[----:B------:R1:W-:Y:S04]  /*2cb20*/  STL.64 [R1+0xe08], R206 ;  /* 0x000e08ce01007387 */ /* 0x0003e80000100a00 */
[----:B------:R-:W-:Y:S01]  /*2cb30*/  STL.64 [R1+0xe40], R210 ;  /* 0x000e40d201007387 */ /* 0x000fe20000100a00 */
[----:B-1----:R-:W-:-:S04]  /*2cb40*/  IMAD.WIDE R206, R251, 0x4, R216 ;  /* 0x00000004fbce7825 */ /* 0x002fc800078e02d8 */
[C---:B------:R-:W-:Y:S02]  /*2cb50*/  IMAD.WIDE R208, R251.reuse, 0x4, R214 ;  /* 0x00000004fbd07825 */ /* 0x040fe400078e02d6 */
[----:B------:R-:W4:Y:S04]  /*2cb60*/  LDL.LU.64 R214, [R1+0x1008] ;  /* 0x0010080001d67983 */ /* 0x000f280000300a00 */
[----:B------:R1:W-:Y:S04]  /*2cb70*/  STL.64 [R1+0xe78], R208 ;  /* 0x000e78d001007387 */ /* 0x0003e80000100a00 */
[----:B------:R-:W4:Y:S04]  /*2cb80*/  LDL.LU.64 R216, [R1+0x440] ;  /* 0x0004400001d87983 */ /* 0x000f280000300a00 */
[----:B------:R1:W-:Y:S02]  /*2cb90*/  STL.64 [R1+0xeb0], R206 ;  /* 0x000eb0ce01007387 */ /* 0x0003e40000100a00 */
[----:B-1----:R-:W-:-:S04]  /*2cba0*/  IMAD.WIDE R208, R251, 0x4, R218 ;  /* 0x00000004fbd07825 */ /* 0x002fc800078e02da */
[C---:B------:R-:W-:Y:S01]  /*2cbb0*/  IMAD.WIDE R206, R251.reuse, 0x4, R158 ;  /* 0x00000004fbce7825 */ /* 0x040fe200078e029e */
[----:B------:R-:W-:Y:S03]  /*2cbc0*/  STL.64 [R1+0xee8], R208 ;  /* 0x000ee8d001007387 */ /* 0x000fe60000100a00 */
[C---:B------:R-:W-:Y:S01]  /*2cbd0*/  IMAD.WIDE R158, R251.reuse, 0x4, R156 ;  /* 0x00000004fb9e7825 */ /* 0x040fe200078e029c */
[----:B------:R-:W-:Y:S03]  /*2cbe0*/  STL.64 [R1+0xf20], R206 ;  /* 0x000f20ce01007387 */ /* 0x000fe60000100a00 */
[C---:B------:R-:W-:Y:S01]  /*2cbf0*/  IMAD.WIDE R156, R251.reuse, 0x4, R184 ;  /* 0x00000004fb9c7825 */ /* 0x040fe200078e02b8 */
[----:B------:R1:W-:Y:S03]  /*2cc00*/  STL.64 [R1+0xf28], R158 ;  /* 0x000f289e01007387 */ /* 0x0003e60000100a00 */
[C---:B------:R-:W-:Y:S01]  /*2cc10*/  IMAD.WIDE R174, R251.reuse, 0x4, R174 ;  /* 0x00000004fbae7825 */ /* 0x040fe200078e02ae */
[----:B------:R1:W-:Y:S04]  /*2cc20*/  STL.64 [R1+0xf60], R156 ;  /* 0x000f609c01007387 */ /* 0x0003e80000100a00 */
[----:B------:R1:W-:Y:S02]  /*2cc30*/  STL.64 [R1+0xf68], R174 ;  /* 0x000f68ae01007387 */ /* 0x0003e40000100a00 */
[----:B-1----:R-:W-:-:S02]  /*2cc40*/  IMAD.WIDE R158, R251, 0x4, R170 ;  /* 0x00000004fb9e7825 */ /* 0x002fc400078e02aa */
[----:B------:R-:W4:Y:S02]  /*2cc50*/  LDL.LU.64 R206, [R1+0x1ce8] ;  /* 0x001ce80001ce7983 */ /* 0x000f240000300a00 */
[C---:B------:R-:W-:Y:S02]  /*2cc60*/  IMAD.WIDE R156, R251.reuse, 0x4, R172 ;  /* 0x00000004fb9c7825 */ /* 0x040fe400078e02ac */
[----:B------:R1:W-:Y:S04]  /*2cc70*/  STL.64 [R1+0xfa0], R158 ;  /* 0x000fa09e01007387 */ /* 0x0003e80000100a00 */
[----:B------:R-:W4:Y:S04]  /*2cc80*/  LDL.LU.64 R174, [R1+0x15e8] ;  /* 0x0015e80001ae7983 */ /* 0x000f280000300a00 */
[----:B------:R1:W-:Y:S04]  /*2cc90*/  STL.64 [R1+0xfa8], R156 ;  /* 0x000fa89c01007387 */ /* 0x0003e80000100a00 */
[----:B------:R-:W4:Y:S04]  /*2cca0*/  LDL.LU.64 R170, [R1+0x1000] ;  /* 0x0010000001aa7983 */ /* 0x000f280000300a00 */
[----:B------:R-:W4:Y:S01]  /*2ccb0*/  LDL.LU.64 R172, [R1+0x438] ;  /* 0x0004380001ac7983 */ /* 0x000f220000300a00 */
[----:B------:R-:W-:-:S05]  /*2ccc0*/  IMAD.WIDE R182, R251, 0x4, R182 ;  /* 0x00000004fbb67825 */ /* 0x000fca00078e02b6 */
[----:B------:R-:W-:Y:S04]  /*2ccd0*/  STL.64 [R1+0xfe0], R182 ;  /* 0x000fe0b601007387 */ /* 0x000fe80000100a00 */
[----:B------:R-:W4:Y:S01]  /*2cce0*/  LDL.LU.64 R208, [R1+0x1ce0] ;  /* 0x001ce00001d07983 */ /* 0x000f220000300a00 */
[----:B-1----:R-:W-:-:S05]  /*2ccf0*/  IMAD.WIDE R158, R251, 0x4, R180 ;  /* 0x00000004fb9e7825 */ /* 0x002fca00078e02b4 */
[----:B------:R2:W-:Y:S04]  /*2cd00*/  STL.64 [R1+0xfe8], R158 ;  /* 0x000fe89e01007387 */ /* 0x0005e80000100a00 */
[----:B------:R-:W4:Y:S01]  /*2cd10*/  LDL.LU.64 R210, [R1+0x15e0] ;  /* 0x0015e00001d27983 */ /* 0x000f220000300a00 */
[----:B------:R-:W-:-:S05]  /*2cd20*/  IMAD.WIDE R156, R251, 0x4, R178 ;  /* 0x00000004fb9c7825 */ /* 0x000fca00078e02b2 */
[----:B------:R3:W-:Y:S04]  /*2cd30*/  STL.64 [R1+0x1018], R156 ;  /* 0x0010189c01007387 */ /* 0x0007e80000100a00 */
[----:B------:R-:W4:Y:S04]  /*2cd40*/  LDL.LU.64 R228, [R1+0xff8] ;  /* 0x000ff80001e47983 */ /* 0x000f280000300a00 */
[----:B------:R-:W4:Y:S01]  /*2cd50*/  LDL.LU.64 R230, [R1+0x430] ;  /* 0x0004300001e67983 */ /* 0x000f220000300a00 */
[----:B--2---:R-:W-:-:S05]  /*2cd60*/  IMAD.WIDE R158, R251, 0x4, R176 ;  /* 0x00000004fb9e7825 */ /* 0x004fca00078e02b0 */
[----:B------:R1:W-:Y:S01]  /*2cd70*/  STL.64 [R1+0x1010], R158 ;  /* 0x0010109e01007387 */ /* 0x0003e20000100a00 */
[----:B---3--:R-:W-:-:S05]  /*2cd80*/  IMAD.WIDE R156, R251, 0x4, R132 ;  /* 0x00000004fb9c7825 */ /* 0x008fca00078e0284 */
[----:B------:R2:W-:Y:S04]  /*2cd90*/  STL.64 [R1+0x1020], R156 ;  /* 0x0010209c01007387 */ /* 0x0005e80000100a00 */
[----:B------:R-:W3:Y:S01]  /*2cda0*/  LDL.LU.64 R236, [R1+0x2578] ;  /* 0x0025780001ec7983 */ /* 0x000ee20000300a00 */
[----:B----4-:R-:W-:-:S04]  /*2cdb0*/  IMAD.WIDE R138, R251, 0x4, R138 ;  /* 0x00000004fb8a7825 */ /* 0x010fc800078e028a */
[C---:B------:R-:W-:Y:S01]  /*2cdc0*/  IMAD.WIDE R132, R251.reuse, 0x4, R140 ;  /* 0x00000004fb847825 */ /* 0x040fe200078e028c */
[----:B------:R-:W-:Y:S04]  /*2cdd0*/  STL.64 [R1+0x1028], R138 ;  /* 0x0010288a01007387 */ /* 0x000fe80000100a00 */
[----:B------:R-:W4:Y:S04]  /*2cde0*/  LDL.LU.64 R218, [R1+0x2008] ;  /* 0x0020080001da7983 */ /* 0x000f280000300a00 */
[----:B------:R2:W-:Y:S04]  /*2cdf0*/  STL.64 [R1+0x1030], R132 ;  /* 0x0010308401007387 */ /* 0x0005e80000100a00 */
[----:B-1----:R-:W4:Y:S04]  /*2ce00*/  LDL.LU.64 R158, [R1+0xfd8] ;  /* 0x000fd800019e7983 */ /* 0x002f280000300a00 */
[----:B--2---:R-:W2:Y:S04]  /*2ce10*/  LDL.LU.64 R156, [R1+0x410] ;  /* 0x00041000019c7983 */ /* 0x004ea80000300a00 */
[----:B------:R-:W2:Y:S04]  /*2ce20*/  LDL.LU.64 R184, [R1+0x2570] ;  /* 0x0025700001b87983 */ /* 0x000ea80000300a00 */
[----:B------:R-:W2:Y:S04]  /*2ce30*/  LDL.LU.64 R132, [R1+0x2000] ;  /* 0x0020000001847983 */ /* 0x000ea80000300a00 */
[----:B------:R-:W2:Y:S04]  /*2ce40*/  LDL.LU.64 R138, [R1+0xfd0] ;  /* 0x000fd000018a7983 */ /* 0x000ea80000300a00 */
[----:B------:R-:W2:Y:S01]  /*2ce50*/  LDL.LU.64 R182, [R1+0x408] ;  /* 0x0004080001b67983 */ /* 0x000ea20000300a00 */
[----:B------:R-:W-:-:S05]  /*2ce60*/  IMAD.WIDE R176, R251, 0x4, R214 ;  /* 0x00000004fbb07825 */ /* 0x000fca00078e02d6 */
[----:B------:R1:W-:Y:S01]  /*2ce70*/  STL.64 [R1+0x1008], R176 ;  /* 0x001008b001007387 */ /* 0x0003e20000100a00 */
[----:B------:R-:W-:-:S03]  /*2ce80*/  IMAD.WIDE R140, R251, 0x4, R216 ;  /* 0x00000004fb8c7825 */ /* 0x000fc600078e02d8 */
[----:B------:R-:W2:Y:S04]  /*2ce90*/  LDL.LU.64 R180, [R1+0x2558] ;  /* 0x0025580001b47983 */ /* 0x000ea80000300a00 */
[----:B------:R1:W-:Y:S04]  /*2cea0*/  STL.64 [R1+0x1038], R140 ;  /* 0x0010388c01007387 */ /* 0x0003e80000100a00 */
[----:B------:R-:W2:Y:S04]  /*2ceb0*/  LDL.LU.64 R178, [R1+0x2518] ;  /* 0x0025180001b27983 */ /* 0x000ea80000300a00 */
[----:B-1----:R-:W2:Y:S04]  /*2cec0*/  LDL.LU.64 R176, [R1+0x15a0] ;  /* 0x0015a00001b07983 */ /* 0x002ea80000300a00 */
[----:B------:R-:W2:Y:S04]  /*2ced0*/  LDL.LU.64 R140, [R1+0xf98] ;  /* 0x000f9800018c7983 */ /* 0x000ea80000300a00 */
[----:B------:R-:W2:Y:S04]  /*2cee0*/  LDL.LU.64 R214, [R1+0x3d0] ;  /* 0x0003d00001d67983 */ /* 0x000ea80000300a00 */
[----:B------:R-:W2:Y:S01]  /*2cef0*/  LDL.LU.64 R216, [R1+0x24b8] ;  /* 0x0024b80001d87983 */ /* 0x000ea20000300a00 */
[----:B------:R-:W-:-:S04]  /*2cf00*/  IMAD.WIDE R206, R251, 0x4, R206 ;  /* 0x00000004fbce7825 */ /* 0x000fc800078e02ce */
[C---:B------:R-:W-:Y:S01]  /*2cf10*/  IMAD.WIDE R174, R251.reuse, 0x4, R174 ;  /* 0x00000004fbae7825 */ /* 0x040fe200078e02ae */
[----:B------:R-:W-:Y:S04]  /*2cf20*/  STL.64 [R1+0x1040], R206 ;  /* 0x001040ce01007387 */ /* 0x000fe80000100a00 */
[----:B------:R1:W-:Y:S01]  /*2cf30*/  STL.64 [R1+0x1048], R174 ;  /* 0x001048ae01007387 */ /* 0x0003e20000100a00 */
[----:B------:R-:W-:-:S04]  /*2cf40*/  IMAD.WIDE R170, R251, 0x4, R170 ;  /* 0x00000004fbaa7825 */ /* 0x000fc800078e02aa */
[C---:B------:R-:W-:Y:S01]  /*2cf50*/  IMAD.WIDE R172, R251.reuse, 0x4, R172 ;  /* 0x00000004fbac7825 */ /* 0x040fe200078e02ac */
[----:B-1----:R-:W2:Y:S04]  /*2cf60*/  LDL.LU.64 R174, [R1+0x1568] ;  /* 0x0015680001ae7983 */ /* 0x002ea80000300a00 */
[----:B------:R1:W-:Y:S01]  /*2cf70*/  STL.64 [R1+0x1000], R170 ;  /* 0x001000aa01007387 */ /* 0x0003e20000100a00 */
[----:B------:R-:W-:-:S03]  /*2cf80*/  IMAD.WIDE R206, R251, 0x4, R208 ;  /* 0x00000004fbce7825 */ /* 0x000fc600078e02d0 */
[----:B-1----:R-:W2:Y:S04]  /*2cf90*/  LDL.LU.64 R170, [R1+0xf58] ;  /* 0x000f580001aa7983 */ /* 0x002ea80000300a00 */
[----:B------:R1:W-:Y:S01]  /*2cfa0*/  STL.64 [R1+0x1050], R172 ;  /* 0x001050ac01007387 */ /* 0x0003e20000100a00 */
[----:B------:R-:W-:-:S03]  /*2cfb0*/  IMAD.WIDE R210, R251, 0x4, R210 ;  /* 0x00000004fbd27825 */ /* 0x000fc600078e02d2 */
[----:B-1----:R-:W2:Y:S04]  /*2cfc0*/  LDL.LU.64 R172, [R1+0x390] ;  /* 0x0003900001ac7983 */ /* 0x002ea80000300a00 */
        /* <DEDUP_REMOVED lines=9> */
[----:B------:R3:W-:Y:S01]  /*2d060*/  STL.64 [R1+0x1078], R208 ;  /* 0x001078d001007387 */ /* 0x0007e20000100a00 */
[----:B-1----:R-:W-:-:S04]  /*2d070*/  IMAD.WIDE R206, R251, 0x4, R240 ;  /* 0x00000004fbce7825 */ /* 0x002fc800078e02f0 */
[C---:B------:R-:W-:Y:S01]  /*2d080*/  IMAD.WIDE R210, R251.reuse, 0x4, R238 ;  /* 0x00000004fbd27825 */ /* 0x040fe200078e02ee */
[----:B------:R4:W-:Y:S04]  /*2d090*/  STL.64 [R1+0xff0], R206 ;  /* 0x000ff0ce01007387 */ /* 0x0009e80000100a00 */
[----:B------:R-:W-:Y:S01]  /*2d0a0*/  STL.64 [R1+0x1080], R210 ;  /* 0x001080d201007387 */ /* 0x000fe20000100a00 */
[----:B---3--:R-:W-:-:S05]  /*2d0b0*/  IMAD.WIDE R208, R251, 0x4, R236 ;  /* 0x00000004fbd07825 */ /* 0x008fca00078e02ec */
[----:B------:R-:W-:Y:S01]  /*2d0c0*/  STL.64 [R1+0x3c38], R208 ;  /* 0x003c38d001007387 */ /* 0x000fe20000100a00 */
[----:B----4-:R-:W-:-:S04]  /*2d0d0*/  IMAD.WIDE R206, R251, 0x4, R218 ;  /* 0x00000004fbce7825 */ /* 0x010fc800078e02da */
[C---:B------:R-:W-:Y:S01]  /*2d0e0*/  IMAD.WIDE R158, R251.reuse, 0x4, R158 ;  /* 0x00000004fb9e7825 */ /* 0x040fe200078e029e */
[----:B------:R-:W-:Y:S03]  /*2d0f0*/  STL.64 [R1+0x3c30], R206 ;  /* 0x003c30ce01007387 */ /* 0x000fe60000100a00 */
[C---:B--2---:R-:W-:Y:S01]  /*2d100*/  IMAD.WIDE R156, R251.reuse, 0x4, R156 ;  /* 0x00000004fb9c7825 */ /* 0x044fe200078e029c */
[----:B------:R1:W-:Y:S03]  /*2d110*/  STL.64 [R1+0x3c28], R158 ;  /* 0x003c289e01007387 */ /* 0x0003e60000100a00 */
[C---:B------:R-:W-:Y:S01]  /*2d120*/  IMAD.WIDE R184, R251.reuse, 0x4, R184 ;  /* 0x00000004fbb87825 */ /* 0x040fe200078e02b8 */
[----:B------:R2:W-:Y:S04]  /*2d130*/  STL.64 [R1+0x3c20], R156 ;  /* 0x003c209c01007387 */ /* 0x0005e80000100a00 */
[----:B------:R-:W-:Y:S01]  /*2d140*/  STL.64 [R1+0x3c18], R184 ;  /* 0x003c18b801007387 */ /* 0x000fe20000100a00 */
[----:B-1----:R-:W-:-:S03]  /*2d150*/  IMAD.WIDE R158, R251, 0x4, R132 ;  /* 0x00000004fb9e7825 */ /* 0x002fc600078e0284 */
[----:B------:R-:W3:Y:S01]  /*2d160*/  LDL.LU.64 R132, [R1+0x2458] ;  /* 0x0024580001847983 */ /* 0x000ee20000300a00 */
[----:B--2---:R-:W-:-:S03]  /*2d170*/  IMAD.WIDE R156, R251, 0x4, R138 ;  /* 0x00000004fb9c7825 */ /* 0x004fc600078e028a */
[----:B------:R-:W-:Y:S04]  /*2d180*/  STL.64 [R1+0x3c10], R158 ;  /* 0x003c109e01007387 */ /* 0x000fe80000100a00 */
[----:B------:R-:W2:Y:S04]  /*2d190*/  LDL.LU.64 R138, [R1+0x1558] ;  /* 0x00155800018a7983 */ /* 0x000ea80000300a00 */
[----:B------:R1:W-:Y:S02]  /*2d1a0*/  STL.64 [R1+0x3c08], R156 ;  /* 0x003c089c01007387 */ /* 0x0003e40000100a00 */
[----:B-1----:R-:W-:-:S05]  /*2d1b0*/  IMAD.WIDE R156, R251, 0x4, R182 ;  /* 0x00000004fb9c7825 */ /* 0x002fca00078e02b6 */
[----:B------:R1:W-:Y:S01]  /*2d1c0*/  STL.64 [R1+0x3c00], R156 ;  /* 0x003c009c01007387 */ /* 0x0003e20000100a00 */
[----:B------:R-:W-:-:S05]  /*2d1d0*/  IMAD.WIDE R158, R251, 0x4, R180 ;  /* 0x00000004fb9e7825 */ /* 0x000fca00078e02b4 */
[----:B------:R4:W-:Y:S01]  /*2d1e0*/  STL.64 [R1+0x3bf8], R158 ;  /* 0x003bf89e01007387 */ /* 0x0009e20000100a00 */
[----:B------:R-:W-:-:S04]  /*2d1f0*/  IMAD.WIDE R178, R251, 0x4, R178 ;  /* 0x00000004fbb27825 */ /* 0x000fc800078e02b2 */
[C---:B-1----:R-:W-:Y:S01]  /*2d200*/  IMAD.WIDE R156, R251.reuse, 0x4, R176 ;  /* 0x00000004fb9c7825 */ /* 0x042fe200078e02b0 */
[----:B------:R-:W-:Y:S03]  /*2d210*/  STL.64 [R1+0x3bf0], R178 ;  /* 0x003bf0b201007387 */ /* 0x000fe60000100a00 */
[C---:B----4-:R-:W-:Y:S01]  /*2d220*/  IMAD.WIDE R158, R251.reuse, 0x4, R140 ;  /* 0x00000004fb9e7825 */ /* 0x050fe200078e028c */
[----:B------:R1:W-:Y:S03]  /*2d230*/  STL.64 [R1+0x3be8], R156 ;  /* 0x003be89c01007387 */ /* 0x0003e60000100a00 */
[C---:B------:R-:W-:Y:S01]  /*2d240*/  IMAD.WIDE R140, R251.reuse, 0x4, R214 ;  /* 0x00000004fb8c7825 */ /* 0x040fe200078e02d6 */
[----:B------:R-:W-:Y:S04]  /*2d250*/  STL.64 [R1+0x3be0], R158 ;  /* 0x003be09e01007387 */ /* 0x000fe80000100a00 */
[----:B------:R-:W4:Y:S01]  /*2d260*/  LDL.LU.64 R206, [R1+0xf18] ;  /* 0x000f180001ce7983 */ /* 0x000f220000300a00 */
[----:B-1----:R-:W-:-:S03]  /*2d270*/  IMAD.WIDE R156, R251, 0x4, R216 ;  /* 0x00000004fb9c7825 */ /* 0x002fc600078e02d8 */
[----:B------:R1:W-:Y:S04]  /*2d280*/  STL.64 [R1+0x3bd8], R140 ;  /* 0x003bd88c01007387 */ /* 0x0003e80000100a00 */
[----:B-1----:R-:W4:Y:S04]  /*2d290*/  LDL.LU.64 R140, [R1+0x350] ;  /* 0x00035000018c7983 */ /* 0x002f280000300a00 */
[----:B------:R1:W-:Y:S04]  /*2d2a0*/  STL.64 [R1+0x3bd0], R156 ;  /* 0x003bd09c01007387 */ /* 0x0003e80000100a00 */
[----:B------:R-:W4:Y:S04]  /*2d2b0*/  LDL.LU.64 R214, [R1+0x23f8] ;  /* 0x0023f80001d67983 */ /* 0x000f280000300a00 */
[----:B------:R-:W4:Y:S01]  /*2d2c0*/  LDL.LU.64 R216, [R1+0x1540] ;  /* 0x0015400001d87983 */ /* 0x000f220000300a00 */
[----:B------:R-:W-:-:S05]  /*2d2d0*/  IMAD.WIDE R174, R251, 0x4, R174 ;  /* 0x00000004fbae7825 */ /* 0x000fca00078e02ae */
[----:B------:R-:W-:Y:S04]  /*2d2e0*/  STL.64 [R1+0x3bc8], R174 ;  /* 0x003bc8ae01007387 */ /* 0x000fe80000100a00 */
[----:B------:R-:W4:Y:S01]  /*2d2f0*/  LDL.LU.64 R208, [R1+0xee0] ;  /* 0x000ee00001d07983 */ /* 0x000f220000300a00 */
[----:B------:R-:W-:-:S05]  /*2d300*/  IMAD.WIDE R158, R251, 0x4, R170 ;  /* 0x00000004fb9e7825 */ /* 0x000fca00078e02aa */
[----:B------:R1:W-:Y:S04]  /*2d310*/  STL.64 [R1+0x3bc0], R158 ;  /* 0x003bc09e01007387 */ /* 0x0003e80000100a00 */
[----:B------:R-:W4:Y:S01]  /*2d320*/  LDL.LU.64 R210, [R1+0x310] ;  /* 0x0003100001d27983 */ /* 0x000f220000300a00 */
[----:B-1----:R-:W-:-:S05]  /*2d330*/  IMAD.WIDE R156, R251, 0x4, R172 ;  /* 0x00000004fb9c7825 */ /* 0x002fca00078e02ac */
        /* <DEDUP_REMOVED lines=14> */
[----:B------:R-:W4:Y:S01]  /*2d420*/  LDL.LU.64 R182, [R1+0x14e0] ;  /* 0x0014e00001b67983 */ /* 0x000f220000300a00 */
[----:B---3--:R-:W-:-:S05]  /*2d430*/  IMAD.WIDE R174, R251, 0x4, R132 ;  /* 0x00000004fbae7825 */ /* 0x008fca00078e0284 */
[----:B------:R1:W-:Y:S01]  /*2d440*/  STL.64 [R1+0x3bb0], R174 ;  /* 0x003bb0ae01007387 */ /* 0x0003e20000100a00 */
[----:B--2---:R-:W-:-:S03]  /*2d450*/  IMAD.WIDE R132, R251, 0x4, R138 ;  /* 0x00000004fb847825 */ /* 0x004fc600078e028a */
[----:B------:R-:W2:Y:S04]  /*2d460*/  LDL.LU.64 R180, [R1+0xe00] ;  /* 0x000e000001b47983 */ /* 0x000ea80000300a00 */
[----:B------:R3:W-:Y:S04]  /*2d470*/  STL.64 [R1+0x3ba8], R132 ;  /* 0x003ba88401007387 */ /* 0x0007e80000100a00 */
[----:B------:R-:W2:Y:S04]  /*2d480*/  LDL.LU.64 R178, [R1+0x210] ;  /* 0x0002100001b27983 */ /* 0x000ea80000300a00 */
[----:B------:R-:W2:Y:S04]  /*2d490*/  LDL.LU.64 R176, [R1+0x2218] ;  /* 0x0022180001b07983 */ /* 0x000ea80000300a00 */
[----:B-1----:R-:W2:Y:S04]  /*2d4a0*/  LDL.LU.64 R174, [R1+0x14c8] ;  /* 0x0014c80001ae7983 */ /* 0x002ea80000300a00 */
[----:B---3--:R-:W3:Y:S04]  /*2d4b0*/  LDL.LU.64 R132, [R1+0xdc8] ;  /* 0x000dc80001847983 */ /* 0x008ee80000300a00 */
[----:B------:R-:W3:Y:S01]  /*2d4c0*/  LDL.LU.64 R138, [R1+0x1d0] ;  /* 0x0001d000018a7983 */ /* 0x000ee20000300a00 */
[----:B----4-:R-:W-:-:S05]  /*2d4d0*/  IMAD.WIDE R206, R251, 0x4, R206 ;  /* 0x00000004fbce7825 */ /* 0x010fca00078e02ce */
[----:B------:R1:W-:Y:S01]  /*2d4e0*/  STL.64 [R1+0x3ba0], R206 ;  /* 0x003ba0ce01007387 */ /* 0x0003e20000100a00 */
[----:B------:R-:W-:-:S05]  /*2d4f0*/  IMAD.WIDE R140, R251, 0x4, R140 ;  /* 0x00000004fb8c7825 */ /* 0x000fca00078e028c */
[----:B------:R4:W-:Y:S01]  /*2d500*/  STL.64 [R1+0x3b98], R140 ;  /* 0x003b988c01007387 */ /* 0x0009e20000100a00 */
[----:B------:R-:W-:-:S04]  /*2d510*/  IMAD.WIDE R214, R251, 0x4, R214 ;  /* 0x00000004fbd67825 */ /* 0x000fc800078e02d6 */
[C---:B-1----:R-:W-:Y:S01]  /*2d520*/  IMAD.WIDE R206, R251.reuse, 0x4, R216 ;  /* 0x00000004fbce7825 */ /* 0x042fe200078e02d8 */
[----:B----4-:R-:W4:Y:S04]  /*2d530*/  LDL.LU.64 R140, [R1+0x21b8] ;  /* 0x0021b800018c7983 */ /* 0x010f280000300a00 */
[----:B------:R1:W-:Y:S04]  /*2d540*/  STL.64 [R1+0x3b90], R214 ;  /* 0x003b90d601007387 */ /* 0x0003e80000100a00 */
[----:B-1----:R-:W4:Y:S04]  /*2d550*/  LDL.LU.64 R214, [R1+0x1488] ;  /* 0x0014880001d67983 */ /* 0x002f280000300a00 */
[----:B------:R1:W-:Y:S04]  /*2d560*/  STL.64 [R1+0x3b88], R206 ;  /* 0x003b88ce01007387 */ /* 0x0003e80000100a00 */
[----:B------:R-:W4:Y:S01]  /*2d570*/  LDL.LU.64 R216, [R1+0xd60] ;  /* 0x000d600001d87983 */ /* 0x000f220000300a00 */
[----:B------:R-:W-:-:S04]  /*2d580*/  IMAD.WIDE R210, R251, 0x4, R210 ;  /* 0x00000004fbd27825 */ /* 0x000fc800078e02d2 */
[----:B-1----:R-:W-:-:S05]  /*2d590*/  IMAD.WIDE R206, R251, 0x4, R208 ;  /* 0x00000004fbce7825 */ /* 0x002fca00078e02d0 */
[----:B------:R1:W-:Y:S01]  /*2d5a0*/  STL.64 [R1+0x3b80], R206 ;  /* 0x003b80ce01007387 */ /* 0x0003e20000100a00 */
[----:B------:R-:W-:-:S03]  /*2d5b0*/  IMAD.WIDE R208, R251, 0x4, R228 ;  /* 0x00000004fbd07825 */ /* 0x000fc600078e02e4 */
        /* <DEDUP_REMOVED lines=12> */
[----:B------:R-:W-:Y:S03]  /*2d680*/  STL.64 [R1+0x3b48], R210 ;  /* 0x003b48d201007387 */ /* 0x000fe60000100a00 */
        /* <DEDUP_REMOVED lines=8> */
[----:B------:R-:W-:Y:S01]  /*2d710*/  STL.64 [R1+0x3b20], R184 ;  /* 0x003b20b801007387 */ /* 0x000fe20000100a00 */
[----:B-1----:R-:W-:-:S03]  /*2d720*/  IMAD.WIDE R158, R251, 0x4, R170 ;  /* 0x00000004fb9e7825 */ /* 0x002fc600078e02aa */
[----:B------:R-:W4:Y:S01]  /*2d730*/  LDL.LU.64 R170, [R1+0x180] ;  /* 0x0001800001aa7983 */ /* 0x000f220000300a00 */
[----:B------:R-:W-:-:S03]  /*2d740*/  IMAD.WIDE R156, R251, 0x4, R172 ;  /* 0x00000004fb9c7825 */ /* 0x000fc600078e02ac */
[----:B------:R2:W-:Y:S01]  /*2d750*/  STL.64 [R1+0x3b18], R158 ;  /* 0x003b189e01007387 */ /* 0x0005e20000100a00 */
[----:B------:R-:W-:-:S03]  /*2d760*/  IMAD.WIDE R182, R251, 0x4, R182 ;  /* 0x00000004fbb67825 */ /* 0x000fc600078e02b6 */
[----:B------:R-:W4:Y:S04]  /*2d770*/  LDL.LU.64 R172, [R1+0x2158] ;  /* 0x0021580001ac7983 */ /* 0x000f280000300a00 */
[----:B------:R1:W-:Y:S04]  /*2d780*/  STL.64 [R1+0x3b10], R156 ;  /* 0x003b109c01007387 */ /* 0x0003e80000100a00 */
[----:B------:R-:W-:Y:S01]  /*2d790*/  STL.64 [R1+0x3b08], R182 ;  /* 0x003b08b601007387 */ /* 0x000fe20000100a00 */
[----:B--2---:R-:W-:-:S05]  /*2d7a0*/  IMAD.WIDE R158, R251, 0x4, R180 ;  /* 0x00000004fb9e7825 */ /* 0x004fca00078e02b4 */
[----:B------:R2:W-:Y:S01]  /*2d7b0*/  STL.64 [R1+0x1768], R158 ;  /* 0x0017689e01007387 */ /* 0x0005e20000100a00 */
[----:B-1----:R-:W-:-:S04]  /*2d7c0*/  IMAD.WIDE R156, R251, 0x4, R178 ;  /* 0x00000004fb9c7825 */ /* 0x002fc800078e02b2 */
[C---:B------:R-:W-:Y:S01]  /*2d7d0*/  IMAD.WIDE R176, R251.reuse, 0x4, R176 ;  /* 0x00000004fbb07825 */ /* 0x040fe200078e02b0 */
[----:B------:R3:W-:Y:S03]  /*2d7e0*/  STL.64 [R1+0x1760], R156 ;  /* 0x0017609c01007387 */ /* 0x0007e60000100a00 */
[C---:B--2---:R-:W-:Y:S01]  /*2d7f0*/  IMAD.WIDE R158, R251.reuse, 0x4, R174 ;  /* 0x00000004fb9e7825 */ /* 0x044fe200078e02ae */
[----:B------:R1:W-:Y:S04]  /*2d800*/  STL.64 [R1+0x3b00], R176 ;  /* 0x003b00b001007387 */ /* 0x0003e80000100a00 */
[----:B------:R-:W-:Y:S01]  /*2d810*/  STL.64 [R1+0x1750], R158 ;  /* 0x0017509e01007387 */ /* 0x000fe20000100a00 */
[----:B---3--:R-:W-:-:S03]  /*2d820*/  IMAD.WIDE R156, R251, 0x4, R132 ;  /* 0x00000004fb9c7825 */ /* 0x008fc600078e0284 */
[----:B------:R-:W2:Y:S01]  /*2d830*/  LDL.LU.64 R206, [R1+0x1478] ;  /* 0x0014780001ce7983 */ /* 0x000ea20000300a00 */
[----:B------:R-:W-:-:S03]  /*2d840*/  IMAD.WIDE R132, R251, 0x4, R138 ;  /* 0x00000004fb847825 */ /* 0x000fc600078e028a */
[----:B------:R-:W-:Y:S04]  /*2d850*/  STL.64 [R1+0x1748], R156 ;  /* 0x0017489c01007387 */ /* 0x000fe80000100a00 */
[----:B------:R-:W3:Y:S04]  /*2d860*/  LDL.LU.64 R178, [R1+0xd30] ;  /* 0x000d300001b27983 */ /* 0x000ee80000300a00 */
[----:B------:R4:W-:Y:S04]  /*2d870*/  STL.64 [R1+0x1740], R132 ;  /* 0x0017408401007387 */ /* 0x0009e80000100a00 */
[----:B-1----:R-:W3:Y:S04]  /*2d880*/  LDL.LU.64 R176, [R1+0x148] ;  /* 0x0001480001b07983 */ /* 0x002ee80000300a00 */
[----:B------:R-:W3:Y:S01]  /*2d890*/  LDL.LU.64 R174, [R1+0x20f8] ;  /* 0x0020f80001ae7983 */ /* 0x000ee20000300a00 */
[----:B----4-:R-:W-:-:S05]  /*2d8a0*/  IMAD.WIDE R140, R251, 0x4, R140 ;  /* 0x00000004fb8c7825 */ /* 0x010fca00078e028c */
[----:B------:R-:W-:Y:S04]  /*2d8b0*/  STL.64 [R1+0x3af8], R140 ;  /* 0x003af88c01007387 */ /* 0x000fe80000100a00 */
[----:B------:R-:W4:Y:S01]  /*2d8c0*/  LDL.LU.64 R208, [R1+0x1468] ;  /* 0x0014680001d07983 */ /* 0x000f220000300a00 */
[----:B------:R-:W-:-:S05]  /*2d8d0*/  IMAD.WIDE R138, R251, 0x4, R214 ;  /* 0x00000004fb8a7825 */ /* 0x000fca00078e02d6 */
[----:B------:R-:W-:Y:S01]  /*2d8e0*/  STL.64 [R1+0x3af0], R138 ;  /* 0x003af08a01007387 */ /* 0x000fe20000100a00 */
[----:B------:R-:W-:-:S03]  /*2d8f0*/  IMAD.WIDE R132, R251, 0x4, R216 ;  /* 0x00000004fb847825 */ /* 0x000fc600078e02d8 */
[----:B------:R-:W4:Y:S04]  /*2d900*/  LDL.LU.64 R210, [R1+0xc08] ;  /* 0x000c080001d27983 */ /* 0x000f280000300a00 */
[----:B------:R1:W-:Y:S04]  /*2d910*/  STL.64 [R1+0x3ae8], R132 ;  /* 0x003ae88401007387 */ /* 0x0003e80000100a00 */
        /* <DEDUP_REMOVED lines=14> */
[----:B------:R-:W-:-:S05]  /*2da00*/  IMAD.WIDE R140, R251, 0x4, R170 ;  /* 0x00000004fb8c7825 */ /* 0x000fca00078e02aa */
[----:B------:R-:W-:Y:S01]  /*2da10*/  STL.64 [R1+0x3ae0], R140 ;  /* 0x003ae08c01007387 */ /* 0x000fe20000100a00 */
[----:B------:R-:W-:-:S03]  /*2da20*/  IMAD.WIDE R138, R251, 0x4, R172 ;  /* 0x00000004fb8a7825 */ /* 0x000fc600078e02ac */
[----:B------:R-:W4:Y:S04]  /*2da30*/  LDL.LU.64 R182, [R1+0xfc8] ;  /* 0x000fc80001b67983 */ /* 0x000f280000300a00 */
[----:B------:R1:W-:Y:S04]  /*2da40*/  STL.64 [R1+0x3ad8], R138 ;  /* 0x003ad88a01007387 */ /* 0x0003e80000100a00 */
[----:B------:R-:W4:Y:S04]  /*2da50*/  LDL.LU.64 R180, [R1+0x400] ;  /* 0x0004000001b47983 */ /* 0x000f280000300a00 */
[----:B-1----:R-:W4:Y:S04]  /*2da60*/  LDL.LU.64 R138, [R1+0x2550] ;  /* 0x00255000018a7983 */ /* 0x002f280000300a00 */
[----:B------:R-:W4:Y:S04]  /*2da70*/  LDL.LU.64 R140, [R1+0x15c0] ;  /* 0x0015c000018c7983 */ /* 0x000f280000300a00 */
[----:B------:R-:W4:Y:S04]  /*2da80*/  LDL.LU.64 R170, [R1+0xfc0] ;  /* 0x000fc00001aa7983 */ /* 0x000f280000300a00 */
[----:B------:R-:W4:Y:S01]  /*2da90*/  LDL.LU.64 R172, [R1+0x3f8] ;  /* 0x0003f80001ac7983 */ /* 0x000f220000300a00 */
[----:B--2---:R-:W-:-:S05]  /*2daa0*/  IMAD.WIDE R206, R251, 0x4, R206 ;  /* 0x00000004fbce7825 */ /* 0x004fca00078e02ce */
[----:B------:R1:W-:Y:S01]  /*2dab0*/  STL.64 [R1+0x3ad0], R206 ;  /* 0x003ad0ce01007387 */ /* 0x0003e20000100a00 */
[----:B---3--:R-:W-:-:S04]  /*2dac0*/  IMAD.WIDE R178, R251, 0x4, R178 ;  /* 0x00000004fbb27825 */ /* 0x008fc800078e02b2 */
[C---:B------:R-:W-:Y:S01]  /*2dad0*/  IMAD.WIDE R176, R251.reuse, 0x4, R176 ;  /* 0x00000004fbb07825 */ /* 0x040fe200078e02b0 */
[----:B-1----:R-:W2:Y:S03]  /*2dae0*/  LDL.LU.64 R206, [R1+0x4600] ;  /* 0x0046000001ce7983 */ /* 0x002ea60000300a00 */
[C---:B------:R-:W-:Y:S01]  /*2daf0*/  IMAD.WIDE R174, R251.reuse, 0x4, R174 ;  /* 0x00000004fbae7825 */ /* 0x040fe200078e02ae */
[----:B------:R1:W-:Y:S04]  /*2db00*/  STL.64 [R1+0x3ac8], R178 ;  /* 0x003ac8b201007387 */ /* 0x0003e80000100a00 */
[----:B-1----:R-:W3:Y:S04]  /*2db10*/  LDL.LU.64 R178, [R1+0x2538] ;  /* 0x0025380001b27983 */ /* 0x002ee80000300a00 */
[----:B------:R1:W-:Y:S04]  /*2db20*/  STL.64 [R1+0x3ac0], R176 ;  /* 0x003ac0b001007387 */ /* 0x0003e80000100a00 */
[----:B-1----:R-:W2:Y:S04]  /*2db30*/  LDL.LU.64 R176, [R1+0x15b8] ;  /* 0x0015b80001b07983 */ /* 0x002ea80000300a00 */
[----:B------:R1:W-:Y:S04]  /*2db40*/  STL.64 [R1+0x3ab8], R174 ;  /* 0x003ab8ae01007387 */ /* 0x0003e80000100a00 */
[----:B-1----:R-:W3:Y:S01]  /*2db50*/  LDL.LU.64 R174, [R1+0xfb8] ;  /* 0x000fb80001ae7983 */ /* 0x002ee20000300a00 */
[----:B----4-:R-:W-:-:S05]  /*2db60*/  IMAD.WIDE R208, R251, 0x4, R208 ;  /* 0x00000004fbd07825 */ /* 0x010fca00078e02d0 */
[----:B------:R1:W-:Y:S01]  /*2db70*/  STL.64 [R1+0x3ab0], R208 ;  /* 0x003ab0d001007387 */ /* 0x0003e20000100a00 */
[----:B------:R-:W-:-:S03]  /*2db80*/  IMAD.WIDE R210, R251, 0x4, R210 ;  /* 0x00000004fbd27825 */ /* 0x000fc600078e02d2 */
[----:B-1----:R-:W4:Y:S04]  /*2db90*/  LDL.LU.64 R208, [R1+0x45f8] ;  /* 0x0045f80001d07983 */ /* 0x002f280000300a00 */
[----:B------:R1:W-:Y:S01]  /*2dba0*/  STL.64 [R1+0x3aa8], R210 ;  /* 0x003aa8d201007387 */ /* 0x0003e20000100a00 */
[----:B------:R-:W-:-:S04]  /*2dbb0*/  IMAD.WIDE R228, R251, 0x4, R228 ;  /* 0x00000004fbe47825 */ /* 0x000fc800078e02e4 */
[----:B------:R-:W-:-:S04]  /*2dbc0*/  IMAD.WIDE R230, R251, 0x4, R230 ;  /* 0x00000004fbe67825 */ /* 0x000fc800078e02e6 */
[C---:B------:R-:W-:Y:S01]  /*2dbd0*/  IMAD.WIDE R232, R251.reuse, 0x4, R232 ;  /* 0x00000004fbe87825 */ /* 0x040fe200078e02e8 */
[----:B-1----:R-:W4:Y:S03]  /*2dbe0*/  LDL.LU.64 R210, [R1+0x45f0] ;  /* 0x0045f00001d27983 */ /* 0x002f260000300a00 */
[C---:B------:R-:W-:Y:S01]  /*2dbf0*/  IMAD.WIDE R234, R251.reuse, 0x4, R234 ;  /* 0x00000004fbea7825 */ /* 0x040fe200078e02ea */
[----:B------:R1:W-:Y:S03]  /*2dc00*/  STL.64 [R1+0x3aa0], R228 ;  /* 0x003aa0e401007387 */ /* 0x0003e60000100a00 */
        /* <DEDUP_REMOVED lines=22> */
[----:B------:R-:W-:Y:S03]  /*2dd70*/  STL.64 [R1+0x3a50], R218 ;  /* 0x003a50da01007387 */ /* 0x000fe60000100a00 */
[C---:B------:R-:W-:Y:S01]  /*2dd80*/  IMAD.WIDE R156, R251.reuse, 0x4, R216 ;  /* 0x00000004fb9c7825 */ /* 0x040fe200078e02d8 */
[----:B------:R-:W4:Y:S04]  /*2dd90*/  LDL.LU.64 R214, [R1+0x2510] ;  /* 0x0025100001d67983 */ /* 0x000f280000300a00 */
[----:B------:R1:W-:Y:S04]  /*2dda0*/  STL.64 [R1+0x3a48], R158 ;  /* 0x003a489e01007387 */ /* 0x0003e80000100a00 */
[----:B------:R-:W4:Y:S04]  /*2ddb0*/  LDL.LU.64 R216, [R1+0x1598] ;  /* 0x0015980001d87983 */ /* 0x000f280000300a00 */
[----:B------:R1:W-:Y:S01]  /*2ddc0*/  STL.64 [R1+0x3a40], R156 ;  /* 0x003a409c01007387 */ /* 0x0003e20000100a00 */
[----:B------:R-:W-:-:S04]  /*2ddd0*/  IMAD.WIDE R182, R251, 0x4, R182 ;  /* 0x00000004fbb67825 */ /* 0x000fc800078e02b6 */
[----:B-1----:R-:W-:-:S04]  /*2dde0*/  IMAD.WIDE R158, R251, 0x4, R180 ;  /* 0x00000004fb9e7825 */ /* 0x002fc800078e02b4 */
[----:B------:R-:W-:-:S05]  /*2ddf0*/  IMAD.WIDE R156, R251, 0x4, R184 ;  /* 0x00000004fb9c7825 */ /* 0x000fca00078e02b8 */
[----:B------:R1:W-:Y:S04]  /*2de00*/  STL.64 [R1+0x3a38], R156 ;  /* 0x003a389c01007387 */ /* 0x0003e80000100a00 */
[----:B------:R-:W-:Y:S04]  /*2de10*/  STL.64 [R1+0x3a30], R182 ;  /* 0x003a30b601007387 */ /* 0x000fe80000100a00 */
[----:B------:R-:W-:Y:S01]  /*2de20*/  STL.64 [R1+0x3a28], R158 ;  /* 0x003a289e01007387 */ /* 0x000fe20000100a00 */
[----:B-1----:R-:W-:-:S04]  /*2de30*/  IMAD.WIDE R156, R251, 0x4, R138 ;  /* 0x00000004fb9c7825 */ /* 0x002fc800078e028a */
[C---:B------:R-:W-:Y:S01]  /*2de40*/  IMAD.WIDE R138, R251.reuse, 0x4, R140 ;  /* 0x00000004fb8a7825 */ /* 0x040fe200078e028c */
[----:B------:R1:W-:Y:S03]  /*2de50*/  STL.64 [R1+0x3a20], R156 ;  /* 0x003a209c01007387 */ /* 0x0003e60000100a00 */
[C---:B------:R-:W-:Y:S01]  /*2de60*/  IMAD.WIDE R140, R251.reuse, 0x4, R170 ;  /* 0x00000004fb8c7825 */ /* 0x040fe200078e02aa */
[----:B------:R1:W-:Y:S03]  /*2de70*/  STL.64 [R1+0x3a18], R138 ;  /* 0x003a188a01007387 */ /* 0x0003e60000100a00 */
[C---:B-1----:R-:W-:Y:S01]  /*2de80*/  IMAD.WIDE R156, R251.reuse, 0x4, R172 ;  /* 0x00000004fb9c7825 */ /* 0x042fe200078e02ac */
[----:B------:R-:W4:Y:S04]  /*2de90*/  LDL.LU.64 R138, [R1+0xf90] ;  /* 0x000f9000018a7983 */ /* 0x000f280000300a00 */
[----:B------:R1:W-:Y:S01]  /*2dea0*/  STL.64 [R1+0x3a10], R140 ;  /* 0x003a108c01007387 */ /* 0x0003e20000100a00 */
[----:B------:R-:W-:-:S03]  /*2deb0*/  IMAD.WIDE R134, R251, 0x4, R134 ;  /* 0x00000004fb867825 */ /* 0x000fc600078e0286 */
[----:B-1----:R-:W4:Y:S04]  /*2dec0*/  LDL.LU.64 R140, [R1+0x3c8] ;  /* 0x0003c800018c7983 */ /* 0x002f280000300a00 */
[----:B------:R3:W-:Y:S01]  /*2ded0*/  STL.64 [R1+0x3a08], R156 ;  /* 0x003a089c01007387 */ /* 0x0007e20000100a00 */
[----:B--2---:R-:W-:-:S03]  /*2dee0*/  IMAD.WIDE R176, R251, 0x4, R176 ;  /* 0x00000004fbb07825 */ /* 0x004fc600078e02b0 */
[----:B------:R-:W2:Y:S04]  /*2def0*/  LDL.LU.64 R170, [R1+0x24f8] ;  /* 0x0024f80001aa7983 */ /* 0x000ea80000300a00 */
[----:B------:R-:W2:Y:S01]  /*2df00*/  LDL.LU.64 R172, [R1+0x1590] ;  /* 0x0015900001ac7983 */ /* 0x000ea20000300a00 */
[----:B---3--:R-:W-:-:S04]  /*2df10*/  IMAD.WIDE R156, R251, 0x4, R178 ;  /* 0x00000004fb9c7825 */ /* 0x008fc800078e02b2 */
[C---:B------:R-:W-:Y:S01]  /*2df20*/  IMAD.WIDE R158, R251.reuse, 0x4, R174 ;  /* 0x00000004fb9e7825 */ /* 0x040fe200078e02ae */
[----:B------:R4:W-:Y:S04]  /*2df30*/  STL.64 [R1+0x3a00], R156 ;  /* 0x003a009c01007387 */ /* 0x0009e80000100a00 */
[----:B------:R1:W-:Y:S04]  /*2df40*/  STL.64 [R1+0x39f8], R176 ;  /* 0x0039f8b001007387 */ /* 0x0003e80000100a00 */
[----:B------:R-:W-:Y:S01]  /*2df50*/  STL.64 [R1+0x39f0], R158 ;  /* 0x0039f09e01007387 */ /* 0x000fe20000100a00 */
[----:B----4-:R-:W-:-:S04]  /*2df60*/  IMAD.WIDE R156, R251, 0x4, R132 ;  /* 0x00000004fb9c7825 */ /* 0x010fc800078e0284 */
[C---:B------:R-:W-:Y:S01]  /*2df70*/  IMAD.WIDE R132, R251.reuse, 0x4, R136 ;  /* 0x00000004fb847825 */ /* 0x040fe200078e0288 */
[----:B------:R-:W-:Y:S04]  /*2df80*/  STL.64 [R1+0x1628], R156 ;  /* 0x0016289c01007387 */ /* 0x000fe80000100a00 */
[----:B------:R-:W3:Y:S04]  /*2df90*/  LDL.LU.64 R240, [R1+0xf88] ;  /* 0x000f880001f07983 */ /* 0x000ee80000300a00 */
[----:B------:R-:W-:Y:S04]  /*2dfa0*/  STL.64 [R1+0x1620], R134 ;  /* 0x0016208601007387 */ /* 0x000fe80000100a00 */
[----:B------:R-:W4:Y:S04]  /*2dfb0*/  LDL.LU.64 R238, [R1+0x3c0] ;  /* 0x0003c00001ee7983 */ /* 0x000f280000300a00 */
[----:B------:R1:W-:Y:S04]  /*2dfc0*/  STL.64 [R1+0x1618], R132 ;  /* 0x0016188401007387 */ /* 0x0003e80000100a00 */
[----:B------:R-:W4:Y:S04]  /*2dfd0*/  LDL.LU.64 R180, [R1+0x24f0] ;  /* 0x0024f00001b47983 */ /* 0x000f280000300a00 */
[----:B------:R-:W4:Y:S04]  /*2dfe0*/  LDL.LU.64 R178, [R1+0x1588] ;  /* 0x0015880001b27983 */ /* 0x000f280000300a00 */
[----:B-1----:R-:W4:Y:S04]  /*2dff0*/  LDL.LU.64 R176, [R1+0xf80] ;  /* 0x000f800001b07983 */ /* 0x002f280000300a00 */
[----:B------:R-:W4:Y:S04]  /*2e000*/  LDL.LU.64 R174, [R1+0x3b8] ;  /* 0x0003b80001ae7983 */ /* 0x000f280000300a00 */
[----:B------:R-:W4:Y:S04]  /*2e010*/  LDL.LU.64 R236, [R1+0x24d8] ;  /* 0x0024d80001ec7983 */ /* 0x000f280000300a00 */
[----:B------:R-:W4:Y:S01]  /*2e020*/  LDL.LU.64 R218, [R1+0x1580] ;  /* 0x0015800001da7983 */ /* 0x000f220000300a00 */
[----:B------:R-:W-:-:S03]  /*2e030*/  IMAD.WIDE R132, R251, 0x4, R150 ;  /* 0x00000004fb847825 */ /* 0x000fc600078e0296 */
[----:B------:R-:W4:Y:S01]  /*2e040*/  LDL.LU.64 R158, [R1+0xf78] ;  /* 0x000f7800019e7983 */ /* 0x000f220000300a00 */
[----:B------:R-:W-:-:S03]  /*2e050*/  IMAD.WIDE R136, R251, 0x4, R168 ;  /* 0x00000004fb887825 */ /* 0x000fc600078e02a8 */
[----:B------:R-:W4:Y:S01]  /*2e060*/  LDL.LU.64 R156, [R1+0x3b0] ;  /* 0x0003b000019c7983 */ /* 0x000f220000300a00 */
[----:B------:R-:W-:-:S03]  /*2e070*/  IMAD.WIDE R134, R251, 0x4, R214 ;  /* 0x00000004fb867825 */ /* 0x000fc600078e02d6 */
[----:B------:R1:W-:Y:S04]  /*2e080*/  STL.64 [R1+0x1610], R132 ;  /* 0x0016108401007387 */ /* 0x0003e80000100a00 */
[----:B------:R-:W-:Y:S04]  /*2e090*/  STL.64 [R1+0x39e8], R136 ;  /* 0x0039e88801007387 */ /* 0x000fe80000100a00 */
[----:B------:R-:W4:Y:S01]  /*2e0a0*/  LDL.LU.64 R184, [R1+0x488] ;  /* 0x0004880001b87983 */ /* 0x000f220000300a00 */
[----:B-1----:R-:W-:-:S03]  /*2e0b0*/  IMAD.WIDE R132, R251, 0x4, R216 ;  /* 0x00000004fb847825 */ /* 0x002fc600078e02d8 */
[----:B------:R-:W-:Y:S04]  /*2e0c0*/  STL.64 [R1+0x1600], R134 ;  /* 0x0016008601007387 */ /* 0x000fe80000100a00 */
[----:B------:R-:W4:Y:S04]  /*2e0d0*/  LDL.LU.64 R182, [R1+0x29d0] ;  /* 0x0029d00001b67983 */ /* 0x000f280000300a00 */
[----:B------:R1:W-:Y:S04]  /*2e0e0*/  STL.64 [R1+0x15f8], R132 ;  /* 0x0015f88401007387 */ /* 0x0003e80000100a00 */
[----:B-1----:R-:W4:Y:S04]  /*2e0f0*/  LDL.LU.64 R132, [R1+0x24b0] ;  /* 0x0024b00001847983 */ /* 0x002f280000300a00 */
[----:B------:R-:W4:Y:S04]  /*2e100*/  LDL.LU.64 R150, [R1+0xf50] ;  /* 0x000f500001967983 */ /* 0x000f280000300a00 */
[----:B------:R-:W4:Y:S04]  /*2e110*/  LDL.LU.64 R168, [R1+0x388] ;  /* 0x0003880001a87983 */ /* 0x000f280000300a00 */
[----:B------:R-:W4:Y:S04]  /*2e120*/  LDL.LU.64 R214, [R1+0x29b8] ;  /* 0x0029b80001d67983 */ /* 0x000f280000300a00 */
[----:B------:R-:W4:Y:S01]  /*2e130*/  LDL.LU.64 R216, [R1+0x2498] ;  /* 0x0024980001d87983 */ /* 0x000f220000300a00 */
[----:B------:R-:W-:-:S05]  /*2e140*/  IMAD.WIDE R138, R251, 0x4, R138 ;  /* 0x00000004fb8a7825 */ /* 0x000fca00078e028a */
[----:B------:R1:W-:Y:S01]  /*2e150*/  STL.64 [R1+0x15f0], R138 ;  /* 0x0015f08a01007387 */ /* 0x0003e20000100a00 */
[----:B------:R-:W-:-:S05]  /*2e160*/  IMAD.WIDE R134, R251, 0x4, R140 ;  /* 0x00000004fb867825 */ /* 0x000fca00078e028c */
[----:B------:R1:W-:Y:S01]  /*2e170*/  STL.64 [R1+0x15e8], R134 ;  /* 0x0015e88601007387 */ /* 0x0003e20000100a00 */
[----:B--2---:R-:W-:-:S04]  /*2e180*/  IMAD.WIDE R136, R251, 0x4, R170 ;  /* 0x00000004fb887825 */ /* 0x004fc800078e02aa */
[C---:B-1----:R-:W-:Y:S01]  /*2e190*/  IMAD.WIDE R138, R251.reuse, 0x4, R172 ;  /* 0x00000004fb8a7825 */ /* 0x042fe200078e02ac */
[----:B------:R-:W2:Y:S04]  /*2e1a0*/  LDL.LU.64 R134, [R1+0xf48] ;  /* 0x000f480001867983 */ /* 0x000ea80000300a00 */
[----:B------:R1:W-:Y:S04]  /*2e1b0*/  STL.64 [R1+0x15e0], R136 ;  /* 0x0015e08801007387 */ /* 0x0003e80000100a00 */
[----:B-1----:R-:W2:Y:S04]  /*2e1c0*/  LDL.LU.64 R136, [R1+0x380] ;  /* 0x0003800001887983 */ /* 0x002ea80000300a00 */
[----:B------:R1:W-:Y:S04]  /*2e1d0*/  STL.64 [R1+0x15d8], R138 ;  /* 0x0015d88a01007387 */ /* 0x0003e80000100a00 */
[----:B-1----:R-:W2:Y:S04]  /*2e1e0*/  LDL.LU.64 R138, [R1+0x29b0] ;  /* 0x0029b000018a7983 */ /* 0x002ea80000300a00 */
[----:B------:R-:W2:Y:S04]  /*2e1f0*/  LDL.LU.64 R140, [R1+0x2490] ;  /* 0x00249000018c7983 */ /* 0x000ea80000300a00 */
[----:B------:R-:W2:Y:S04]  /*2e200*/  LDL.LU.64 R170, [R1+0xf40] ;  /* 0x000f400001aa7983 */ /* 0x000ea80000300a00 */
[----:B------:R-:W2:Y:S01]  /*2e210*/  LDL.LU.64 R172, [R1+0x378] ;  /* 0x0003780001ac7983 */ /* 0x000ea20000300a00 */
[----:B---3--:R-:W-:-:S05]  /*2e220*/  IMAD.WIDE R240, R251, 0x4, R240 ;  /* 0x00000004fbf07825 */ /* 0x008fca00078e02f0 */
[----:B------:R1:W-:Y:S01]  /*2e230*/  STL.64 [R1+0x39e0], R240 ;  /* 0x0039e0f001007387 */ /* 0x0003e20000100a00 */
[----:B----4-:R-:W-:-:S04]  /*2e240*/  IMAD.WIDE R238, R251, 0x4, R238 ;  /* 0x00000004fbee7825 */ /* 0x010fc800078e02ee */
[C---:B------:R-:W-:Y:S01]  /*2e250*/  IMAD.WIDE R180, R251.reuse, 0x4, R180 ;  /* 0x00000004fbb47825 */ /* 0x040fe200078e02b4 */
[----:B-1----:R-:W3:Y:S03]  /*2e260*/  LDL.LU.64 R240, [R1+0x45c0] ;  /* 0x0045c00001f07983 */ /* 0x002ee60000300a00 */
        /* <DEDUP_REMOVED lines=8> */
[----:B------:R1:W-:Y:S01]  /*2e2f0*/  STL.64 [R1+0x15b8], R178 ;  /* 0x0015b8b201007387 */ /* 0x0003e20000100a00 */
[----:B------:R-:W-:-:S03]  /*2e300*/  IMAD.WIDE R218, R251, 0x4, R218 ;  /* 0x00000004fbda7825 */ /* 0x000fc600078e02da */
[----:B-1----:R-:W4:Y:S04]  /*2e310*/  LDL.LU.64 R178, [R1+0x45a8] ;  /* 0x0045a80001b27983 */ /* 0x002f280000300a00 */
[----:B------:R1:W-:Y:S04]  /*2e320*/  STL.64 [R1+0x15b0], R176 ;  /* 0x0015b0b001007387 */ /* 0x0003e80000100a00 */
[----:B-1----:R-:W3:Y:S04]  /*2e330*/  LDL.LU.64 R176, [R1+0x45a0] ;  /* 0x0045a00001b07983 */ /* 0x002ee80000300a00 */
[----:B------:R1:W-:Y:S04]  /*2e340*/  STL.64 [R1+0x15a8], R174 ;  /* 0x0015a8ae01007387 */ /* 0x0003e80000100a00 */
[----:B-1----:R-:W4:Y:S04]  /*2e350*/  LDL.LU.64 R174, [R1+0x4598] ;  /* 0x0045980001ae7983 */ /* 0x002f280000300a00 */
        /* <DEDUP_REMOVED lines=23> */
[----:B------:R2:W-:Y:S01]  /*2e4d0*/  STL.64 [R1+0x1548], R150 ;  /* 0x0015489601007387 */ /* 0x0005e20000100a00 */
[----:B-1----:R-:W-:-:S04]  /*2e4e0*/  IMAD.WIDE R152, R251, 0x4, R214 ;  /* 0x00000004fb987825 */ /* 0x002fc800078e02d6 */
[C---:B--2---:R-:W-:Y:S01]  /*2e4f0*/  IMAD.WIDE R132, R251.reuse, 0x4, R216 ;  /* 0x00000004fb847825 */ /* 0x044fe200078e02d8 */
[----:B------:R-:W2:Y:S04]  /*2e500*/  LDL.LU.64 R150, [R1+0x2978] ;  /* 0x0029780001967983 */ /* 0x000ea80000300a00 */
[----:B------:R-:W-:Y:S04]  /*2e510*/  STL.64 [R1+0x1540], R152 ;  /* 0x0015409801007387 */ /* 0x000fe80000100a00 */
[----:B------:R-:W2:Y:S04]  /*2e520*/  LDL.LU.64 R168, [R1+0x2450] ;  /* 0x0024500001a87983 */ /* 0x000ea80000300a00 */
[----:B------:R1:W-:Y:S04]  /*2e530*/  STL.64 [R1+0x1538], R132 ;  /* 0x0015388401007387 */ /* 0x0003e80000100a00 */
[----:B------:R-:W2:Y:S04]  /*2e540*/  LDL.LU.64 R214, [R1+0xf10] ;  /* 0x000f100001d67983 */ /* 0x000ea80000300a00 */
[----:B------:R-:W2:Y:S01]  /*2e550*/  LDL.LU.64 R216, [R1+0x348] ;  /* 0x0003480001d87983 */ /* 0x000ea20000300a00 */
        /* <DEDUP_REMOVED lines=10> */
[----:B------:R3:W-:Y:S04]  /*2e600*/  STL.64 [R1+0x1510], R132 ;  /* 0x0015108401007387 */ /* 0x0007e80000100a00 */
[----:B------:R1:W-:Y:S04]  /*2e610*/  STL.64 [R1+0x1508], R136 ;  /* 0x0015088801007387 */ /* 0x0003e80000100a00 */
[----:B------:R-:W2:Y:S01]  /*2e620*/  LDL.LU.64 R236, [R1+0x2930] ;  /* 0x0029300001ec7983 */ /* 0x000ea20000300a00 */
[----:B---3--:R-:W-:-:S04]  /*2e630*/  IMAD.WIDE R132, R251, 0x4, R176 ;  /* 0x00000004fb847825 */ /* 0x008fc800078e02b0 */
[----:B----4-:R-:W-:-:S05]  /*2e640*/  IMAD.WIDE R134, R251, 0x4, R174 ;  /* 0x00000004fb867825 */ /* 0x010fca00078e02ae */
[----:B------:R-:W-:Y:S04]  /*2e650*/  STL.64 [R1+0x1500], R134 ;  /* 0x0015008601007387 */ /* 0x000fe80000100a00 */
[----:B------:R-:W3:Y:S04]  /*2e660*/  LDL.LU.64 R218, [R1+0x23f0] ;  /* 0x0023f00001da7983 */ /* 0x000ee80000300a00 */
[----:B------:R4:W-:Y:S04]  /*2e670*/  STL.64 [R1+0x14f8], R132 ;  /* 0x0014f88401007387 */ /* 0x0009e80000100a00 */
        /* <DEDUP_REMOVED lines=8> */
[----:B-1----:R-:W-:-:S03]  /*2e700*/  IMAD.WIDE R136, R251, 0x4, R178 ;  /* 0x00000004fb887825 */ /* 0x002fc600078e02b2 */
[----:B----4-:R-:W4:Y:S01]  /*2e710*/  LDL.LU.64 R132, [R1+0xe68] ;  /* 0x000e680001847983 */ /* 0x010f220000300a00 */
[----:B------:R-:W-:-:S03]  /*2e720*/  IMAD.WIDE R134, R251, 0x4, R180 ;  /* 0x00000004fb867825 */ /* 0x000fc600078e02b4 */
[----:B------:R-:W4:Y:S04]  /*2e730*/  LDL.LU.64 R170, [R1+0x288] ;  /* 0x0002880001aa7983 */ /* 0x000f280000300a00 */
[----:B------:R-:W4:Y:S04]  /*2e740*/  LDL.LU.64 R172, [R1+0x2838] ;  /* 0x0028380001ac7983 */ /* 0x000f280000300a00 */
[----:B------:R-:W4:Y:S04]  /*2e750*/  LDL.LU.64 R174, [R1+0x22d0] ;  /* 0x0022d00001ae7983 */ /* 0x000f280000300a00 */
[----:B------:R-:W4:Y:S04]  /*2e760*/  LDL.LU.64 R176, [R1+0xe30] ;  /* 0x000e300001b07983 */ /* 0x000f280000300a00 */
[----:B------:R-:W-:Y:S04]  /*2e770*/  STL.64 [R1+0x14f0], R136 ;  /* 0x0014f08801007387 */ /* 0x000fe80000100a00 */
[----:B------:R-:W4:Y:S04]  /*2e780*/  LDL.LU.64 R178, [R1+0x248] ;  /* 0x0002480001b27983 */ /* 0x000f280000300a00 */
[----:B------:R1:W-:Y:S01]  /*2e790*/  STL.64 [R1+0x14e8], R134 ;  /* 0x0014e88601007387 */ /* 0x0003e20000100a00 */
[----:B--2---:R-:W-:-:S03]  /*2e7a0*/  IMAD.WIDE R138, R251, 0x4, R150 ;  /* 0x00000004fb8a7825 */ /* 0x004fc600078e0296 */
[----:B------:R-:W2:Y:S04]  /*2e7b0*/  LDL.LU.64 R180, [R1+0x27f0] ;  /* 0x0027f00001b47983 */ /* 0x000ea80000300a00 */
[----:B------:R1:W-:Y:S02]  /*2e7c0*/  STL.64 [R1+0x14e0], R138 ;  /* 0x0014e08a01007387 */ /* 0x0003e40000100a00 */
[----:B-1----:R-:W-:-:S04]  /*2e7d0*/  IMAD.WIDE R134, R251, 0x4, R168 ;  /* 0x00000004fb867825 */ /* 0x002fc800078e02a8 */
[C---:B------:R-:W-:Y:S01]  /*2e7e0*/  IMAD.WIDE R136, R251.reuse, 0x4, R214 ;  /* 0x00000004fb887825 */ /* 0x040fe200078e02d6 */
[----:B------:R1:W-:Y:S03]  /*2e7f0*/  STL.64 [R1+0x14d8], R134 ;  /* 0x0014d88601007387 */ /* 0x0003e60000100a00 */
[C---:B------:R-:W-:Y:S01]  /*2e800*/  IMAD.WIDE R138, R251.reuse, 0x4, R216 ;  /* 0x00000004fb8a7825 */ /* 0x040fe200078e02d8 */
[----:B-1----:R-:W2:Y:S04]  /*2e810*/  LDL.LU.64 R134, [R1+0x2270] ;  /* 0x0022700001867983 */ /* 0x002ea80000300a00 */
[----:B------:R1:W-:Y:S04]  /*2e820*/  STL.64 [R1+0x14d0], R136 ;  /* 0x0014d08801007387 */ /* 0x0003e80000100a00 */
[----:B-1----:R-:W2:Y:S04]  /*2e830*/  LDL.LU.64 R136, [R1+0xdf8] ;  /* 0x000df80001887983 */ /* 0x002ea80000300a00 */
[----:B------:R1:W-:Y:S04]  /*2e840*/  STL.64 [R1+0x14c8], R138 ;  /* 0x0014c88a01007387 */ /* 0x0003e80000100a00 */
[----:B-1----:R-:W2:Y:S04]  /*2e850*/  LDL.LU.64 R138, [R1+0x208] ;  /* 0x00020800018a7983 */ /* 0x002ea80000300a00 */
[----:B------:R-:W2:Y:S04]  /*2e860*/  LDL.LU.64 R140, [R1+0x2798] ;  /* 0x00279800018c7983 */ /* 0x000ea80000300a00 */
[----:B------:R-:W2:Y:S04]  /*2e870*/  LDL.LU.64 R150, [R1+0x2210] ;  /* 0x0022100001967983 */ /* 0x000ea80000300a00 */
[----:B------:R-:W2:Y:S04]  /*2e880*/  LDL.LU.64 R168, [R1+0xdc0] ;  /* 0x000dc00001a87983 */ /* 0x000ea80000300a00 */
[----:B------:R-:W2:Y:S04]  /*2e890*/  LDL.LU.64 R214, [R1+0x1c8] ;  /* 0x0001c80001d67983 */ /* 0x000ea80000300a00 */
[----:B------:R-:W2:Y:S01]  /*2e8a0*/  LDL.LU.64 R216, [R1+0x2750] ;  /* 0x0027500001d87983 */ /* 0x000ea20000300a00 */
[----:B------:R-:W-:-:S05]  /*2e8b0*/  IMAD.WIDE R236, R251, 0x4, R236 ;  /* 0x00000004fbec7825 */ /* 0x000fca00078e02ec */
[----:B------:R3:W-:Y:S02]  /*2e8c0*/  STL.64 [R1+0x14c0], R236 ;  /* 0x0014c0ec01007387 */ /* 0x0007e40000100a00 */
[----:B---3--:R-:W-:-:S04]  /*2e8d0*/  IMAD.WIDE R236, R251, 0x4, R218 ;  /* 0x00000004fbec7825 */ /* 0x008fc800078e02da */
        /* <DEDUP_REMOVED lines=12> */
[C---:B---3--:R-:W-:Y:S01]  /*2e9a0*/  IMAD.WIDE R154, R251.reuse, 0x4, R184 ;  /* 0x00000004fb9a7825 */ /* 0x048fe200078e02b8 */
[----:B------:R-:W-:Y:S03]  /*2e9b0*/  STL.64 [R1+0x1488], R156 ;  /* 0x0014889c01007387 */ /* 0x000fe60000100a00 */
[C---:B------:R-:W-:Y:S01]  /*2e9c0*/  IMAD.WIDE R152, R251.reuse, 0x4, R182 ;  /* 0x00000004fb987825 */ /* 0x040fe200078e02b6 */
        /* <DEDUP_REMOVED lines=8> */
[----:B------:R-:W3:Y:S04]  /*2ea50*/  LDL.LU.64 R170, [R1+0x21b0] ;  /* 0x0021b00001aa7983 */ /* 0x000ee80000300a00 */
[----:B------:R4:W-:Y:S01]  /*2ea60*/  STL.64 [R1+0x1460], R152 ;  /* 0x0014609801007387 */ /* 0x0009e20000100a00 */
[----:B-1----:R-:W-:-:S03]  /*2ea70*/  IMAD.WIDE R154, R251, 0x4, R176 ;  /* 0x00000004fb9a7825 */ /* 0x002fc600078e02b0 */
[----:B------:R-:W3:Y:S04]  /*2ea80*/  LDL.LU.64 R172, [R1+0xd58] ;  /* 0x000d580001ac7983 */ /* 0x000ee80000300a00 */
[----:B------:R2:W-:Y:S01]  /*2ea90*/  STL.64 [R1+0x1458], R132 ;  /* 0x0014588401007387 */ /* 0x0005e20000100a00 */
[----:B----4-:R-:W-:-:S03]  /*2eaa0*/  IMAD.WIDE R152, R251, 0x4, R178 ;  /* 0x00000004fb987825 */ /* 0x010fc600078e02b2 */
[----:B------:R-:W-:Y:S04]  /*2eab0*/  STL.64 [R1+0x1450], R154 ;  /* 0x0014509a01007387 */ /* 0x000fe80000100a00 */
[----:B------:R-:W4:Y:S01]  /*2eac0*/  LDL.LU.64 R174, [R1+0x178] ;  /* 0x0001780001ae7983 */ /* 0x000f220000300a00 */
[----:B--2---:R-:W-:-:S03]  /*2ead0*/  IMAD.WIDE R132, R251, 0x4, R180 ;  /* 0x00000004fb847825 */ /* 0x004fc600078e02b4 */
[----:B------:R-:W-:Y:S04]  /*2eae0*/  STL.64 [R1+0x1448], R152 ;  /* 0x0014489801007387 */ /* 0x000fe80000100a00 */
[----:B------:R-:W2:Y:S04]  /*2eaf0*/  LDL.LU.64 R176, [R1+0x26f8] ;  /* 0x0026f80001b07983 */ /* 0x000ea80000300a00 */
[----:B------:R1:W-:Y:S01]  /*2eb00*/  STL.64 [R1+0x1440], R132 ;  /* 0x0014408401007387 */ /* 0x0003e20000100a00 */
[----:B------:R-:W-:-:S03]  /*2eb10*/  IMAD.WIDE R134, R251, 0x4, R134 ;  /* 0x00000004fb867825 */ /* 0x000fc600078e0286 */
[----:B------:R-:W2:Y:S04]  /*2eb20*/  LDL.LU.64 R178, [R1+0x2150] ;  /* 0x0021500001b27983 */ /* 0x000ea80000300a00 */
[----:B------:R-:W2:Y:S04]  /*2eb30*/  LDL.LU.64 R180, [R1+0xd28] ;  /* 0x000d280001b47983 */ /* 0x000ea80000300a00 */
[----:B------:R1:W-:Y:S02]  /*2eb40*/  STL.64 [R1+0x1438], R134 ;  /* 0x0014388601007387 */ /* 0x0003e40000100a00 */
[----:B-1----:R-:W-:-:S05]  /*2eb50*/  IMAD.WIDE R132, R251, 0x4, R136 ;  /* 0x00000004fb847825 */ /* 0x002fca00078e0288 */
[----:B------:R1:W-:Y:S01]  /*2eb60*/  STL.64 [R1+0x39d8], R132 ;  /* 0x0039d88401007387 */ /* 0x0003e20000100a00 */
[----:B------:R-:W-:-:S04]  /*2eb70*/  IMAD.WIDE R136, R251, 0x4, R138 ;  /* 0x00000004fb887825 */ /* 0x000fc800078e028a */
[C---:B------:R-:W-:Y:S01]  /*2eb80*/  IMAD.WIDE R134, R251.reuse, 0x4, R140 ;  /* 0x00000004fb867825 */ /* 0x040fe200078e028c */
[----:B------:R1:W-:Y:S03]  /*2eb90*/  STL.64 [R1+0x39d0], R136 ;  /* 0x0039d08801007387 */ /* 0x0003e60000100a00 */
[C---:B-1----:R-:W-:Y:S01]  /*2eba0*/  IMAD.WIDE R132, R251.reuse, 0x4, R150 ;  /* 0x00000004fb847825 */ /* 0x042fe200078e0296 */
[----:B------:R1:W-:Y:S04]  /*2ebb0*/  STL.64 [R1+0x39c8], R134 ;  /* 0x0039c88601007387 */ /* 0x0003e80000100a00 */
[----:B------:R1:W-:Y:S01]  /*2ebc0*/  STL.64 [R1+0x39c0], R132 ;  /* 0x0039c08401007387 */ /* 0x0003e20000100a00 */
[----:B------:R-:W-:-:S04]  /*2ebd0*/  IMAD.WIDE R136, R251, 0x4, R168 ;  /* 0x00000004fb887825 */ /* 0x000fc800078e02a8 */
[C---:B-1----:R-:W-:Y:S01]  /*2ebe0*/  IMAD.WIDE R134, R251.reuse, 0x4, R214 ;  /* 0x00000004fb867825 */ /* 0x042fe200078e02d6 */
[----:B------:R-:W-:Y:S03]  /*2ebf0*/  STL.64 [R1+0x39b8], R136 ;  /* 0x0039b88801007387 */ /* 0x000fe60000100a00 */
[C---:B------:R-:W-:Y:S01]  /*2ec00*/  IMAD.WIDE R132, R251.reuse, 0x4, R216 ;  /* 0x00000004fb847825 */ /* 0x040fe200078e02d8 */
[----:B------:R-:W2:Y:S04]  /*2ec10*/  LDL.LU.64 R236, [R1+0x140] ;  /* 0x0001400001ec7983 */ /* 0x000ea80000300a00 */
[----:B------:R-:W-:Y:S04]  /*2ec20*/  STL.64 [R1+0x39b0], R134 ;  /* 0x0039b08601007387 */ /* 0x000fe80000100a00 */
[----:B------:R-:W2:Y:S04]  /*2ec30*/  LDL.LU.64 R218, [R1+0x26b0] ;  /* 0x0026b00001da7983 */ /* 0x000ea80000300a00 */
[----:B------:R1:W-:Y:S04]  /*2ec40*/  STL.64 [R1+0x39a8], R132 ;  /* 0x0039a88401007387 */ /* 0x0003e80000100a00 */
        /* <DEDUP_REMOVED lines=12> */
[----:B------:R-:W2:Y:S01]  /*2ed10*/  LDL.LU.64 R136, [R1+0x2030] ;  /* 0x0020300001887983 */ /* 0x000ea20000300a00 */
[----:B---3--:R-:W-:-:S05]  /*2ed20*/  IMAD.WIDE R138, R251, 0x4, R170 ;  /* 0x00000004fb8a7825 */ /* 0x008fca00078e02aa */
[----:B------:R1:W-:Y:S01]  /*2ed30*/  STL.64 [R1+0x39a0], R138 ;  /* 0x0039a08a01007387 */ /* 0x0003e20000100a00 */
[----:B------:R-:W-:-:S03]  /*2ed40*/  IMAD.WIDE R140, R251, 0x4, R172 ;  /* 0x00000004fb8c7825 */ /* 0x000fc600078e02ac */
[----:B-1----:R-:W3:Y:S01]  /*2ed50*/  LDL.LU.64 R138, [R1+0xb68] ;  /* 0x000b6800018a7983 */ /* 0x002ee20000300a00 */
[----:B----4-:R-:W-:-:S03]  /*2ed60*/  IMAD.WIDE R170, R251, 0x4, R174 ;  /* 0x00000004fbaa7825 */ /* 0x010fc600078e02ae */
[----:B------:R1:W-:Y:S01]  /*2ed70*/  STL.64 [R1+0x3998], R140 ;  /* 0x0039988c01007387 */ /* 0x0003e20000100a00 */
[----:B--2---:R-:W-:-:S03]  /*2ed80*/  IMAD.WIDE R150, R251, 0x4, R176 ;  /* 0x00000004fb967825 */ /* 0x004fc600078e02b0 */
[----:B-1----:R-:W2:Y:S01]  /*2ed90*/  LDL.LU.64 R140, [R1+0x68] ;  /* 0x00006800018c7983 */ /* 0x002ea20000300a00 */
[----:B------:R-:W-:-:S03]  /*2eda0*/  IMAD.WIDE R168, R251, 0x4, R178 ;  /* 0x00000004fba87825 */ /* 0x000fc600078e02b2 */
[----:B------:R1:W-:Y:S04]  /*2edb0*/  STL.64 [R1+0x3990], R170 ;  /* 0x003990aa01007387 */ /* 0x0003e80000100a00 */
[----:B------:R4:W-:Y:S01]  /*2edc0*/  STL.64 [R1+0x3988], R150 ;  /* 0x0039889601007387 */ /* 0x0009e20000100a00 */
[----:B-1----:R-:W-:-:S03]  /*2edd0*/  IMAD.WIDE R170, R251, 0x4, R180 ;  /* 0x00000004fbaa7825 */ /* 0x002fc600078e02b4 */
[----:B----4-:R-:W4:Y:S04]  /*2ede0*/  LDL.LU.64 R150, [R1+0x2970] ;  /* 0x0029700001967983 */ /* 0x010f280000300a00 */
[----:B------:R1:W-:Y:S04]  /*2edf0*/  STL.64 [R1+0x3980], R168 ;  /* 0x003980a801007387 */ /* 0x0003e80000100a00 */
[----:B-1----:R-:W4:Y:S04]  /*2ee00*/  LDL.LU.64 R168, [R1+0x2438] ;  /* 0x0024380001a87983 */ /* 0x002f280000300a00 */
[----:B------:R1:W-:Y:S04]  /*2ee10*/  STL.64 [R1+0x3978], R170 ;  /* 0x003978aa01007387 */ /* 0x0003e80000100a00 */
[----:B-1----:R-:W4:Y:S04]  /*2ee20*/  LDL.LU.64 R170, [R1+0xf08] ;  /* 0x000f080001aa7983 */ /* 0x002f280000300a00 */
[----:B------:R-:W4:Y:S01]  /*2ee30*/  LDL.LU.64 R172, [R1+0x340] ;  /* 0x0003400001ac7983 */ /* 0x000f220000300a00 */
[----:B------:R-:W-:-:S03]  /*2ee40*/  IMAD.WIDE R236, R251, 0x4, R236 ;  /* 0x00000004fbec7825 */ /* 0x000fc600078e02ec */
[----:B------:R-:W4:Y:S04]  /*2ee50*/  LDL.LU.64 R174, [R1+0x2958] ;  /* 0x0029580001ae7983 */ /* 0x000f280000300a00 */
[----:B------:R-:W4:Y:S01]  /*2ee60*/  LDL.LU.64 R176, [R1+0x2430] ;  /* 0x0024300001b07983 */ /* 0x000f220000300a00 */
[----:B------:R-:W-:-:S03]  /*2ee70*/  IMAD.WIDE R218, R251, 0x4, R218 ;  /* 0x00000004fbda7825 */ /* 0x000fc600078e02da */
[----:B------:R-:W4:Y:S04]  /*2ee80*/  LDL.LU.64 R178, [R1+0xf00] ;  /* 0x000f000001b27983 */ /* 0x000f280000300a00 */
[----:B------:R-:W4:Y:S01]  /*2ee90*/  LDL.LU.64 R180, [R1+0x338] ;  /* 0x0003380001b47983 */ /* 0x000f220000300a00 */
        /* <DEDUP_REMOVED lines=10> */
[----:B------:R1:W-:Y:S01]  /*2ef40*/  STL.64 [R1+0x3960], R158 ;  /* 0x0039609e01007387 */ /* 0x0003e20000100a00 */
[----:B------:R-:W-:-:S03]  /*2ef50*/  IMAD.WIDE R184, R251, 0x4, R184 ;  /* 0x00000004fbb87825 */ /* 0x000fc600078e02b8 */
[----:B-1----:R-:W4:Y:S04]  /*2ef60*/  LDL.LU.64 R158, [R1+0x4580] ;  /* 0x00458000019e7983 */ /* 0x002f280000300a00 */
[----:B------:R1:W-:Y:S01]  /*2ef70*/  STL.64 [R1+0x3958], R156 ;  /* 0x0039589c01007387 */ /* 0x0003e20000100a00 */
[----:B------:R-:W-:-:S03]  /*2ef80*/  IMAD.WIDE R182, R251, 0x4, R182 ;  /* 0x00000004fbb67825 */ /* 0x000fc600078e02b6 */
        /* <DEDUP_REMOVED lines=26> */
[C---:B---3--:R-:W-:Y:S01]  /*2f130*/  IMAD.WIDE R138, R251.reuse, 0x4, R138 ;  /* 0x00000004fb8a7825 */ /* 0x048fe200078e028a */
[----:B------:R1:W-:Y:S03]  /*2f140*/  STL.64 [R1+0x3900], R136 ;  /* 0x0039008801007387 */ /* 0x0003e60000100a00 */
[----:B--2---:R-:W-:-:S04]  /*2f150*/  IMAD.WIDE R140, R251, 0x4, R140 ;  /* 0x00000004fb8c7825 */ /* 0x004fc800078e028c */
[C---:B------:R-:W-:Y:S01]  /*2f160*/  IMAD.WIDE R142, R251.reuse, 0x4, R142 ;  /* 0x00000004fb8e7825 */ /* 0x040fe200078e028e */
[----:B-1----:R-:W2:Y:S03]  /*2f170*/  LDL.LU.64 R136, [R1+0x4530] ;  /* 0x0045300001887983 */ /* 0x002ea60000300a00 */
[C---:B------:R-:W-:Y:S01]  /*2f180*/  IMAD.WIDE R144, R251.reuse, 0x4, R144 ;  /* 0x00000004fb907825 */ /* 0x040fe200078e0290 */
[----:B------:R1:W-:Y:S04]  /*2f190*/  STL.64 [R1+0x38f8], R138 ;  /* 0x0038f88a01007387 */ /* 0x0003e80000100a00 */
[----:B-1----:R-:W3:Y:S04]  /*2f1a0*/  LDL.LU.64 R138, [R1+0x4528] ;  /* 0x00452800018a7983 */ /* 0x002ee80000300a00 */
[----:B------:R1:W-:Y:S04]  /*2f1b0*/  STL.64 [R1+0x38f0], R140 ;  /* 0x0038f08c01007387 */ /* 0x0003e80000100a00 */
[----:B------:R1:W-:Y:S04]  /*2f1c0*/  STL.64 [R1+0x38e8], R142 ;  /* 0x0038e88e01007387 */ /* 0x0003e80000100a00 */
        /* <DEDUP_REMOVED lines=17> */
[----:B------:R-:W-:Y:S04]  /*2f2e0*/  STL.64 [R1+0x38a0], R142 ;  /* 0x0038a08e01007387 */ /* 0x000fe80000100a00 */
[----:B------:R-:W-:Y:S01]  /*2f2f0*/  STL.64 [R1+0x3898], R144 ;  /* 0x0038989001007387 */ /* 0x000fe20000100a00 */
[----:B-1----:R-:W-:-:S05]  /*2f300*/  IMAD.WIDE R140, R251, 0x4, R180 ;  /* 0x00000004fb8c7825 */ /* 0x002fca00078e02b4 */
[----:B------:R1:W-:Y:S04]  /*2f310*/  STL.64 [R1+0x3890], R140 ;  /* 0x0038908c01007387 */ /* 0x0003e80000100a00 */
[----:B-1----:R-:W4:Y:S01]  /*2f320*/  LDL.LU.64 R140, [R1+0xed0] ;  /* 0x000ed000018c7983 */ /* 0x002f220000300a00 */
[----:B------:R-:W-:-:S04]  /*2f330*/  IMAD.WIDE R168, R251, 0x4, R190 ;  /* 0x00000004fba87825 */ /* 0x000fc800078e02be */
[----:B------:R-:W-:-:S04]  /*2f340*/  IMAD.WIDE R172, R251, 0x4, R188 ;  /* 0x00000004fbac7825 */ /* 0x000fc800078e02bc */
[----:B------:R-:W-:-:S04]  /*2f350*/  IMAD.WIDE R170, R251, 0x4, R186 ;  /* 0x00000004fbaa7825 */ /* 0x000fc800078e02ba */
[----:B------:R-:W-:-:S04]  /*2f360*/  IMAD.WIDE R144, R251, 0x4, R184 ;  /* 0x00000004fb907825 */ /* 0x000fc800078e02b8 */
[----:B------:R-:W-:-:S05]  /*2f370*/  IMAD.WIDE R142, R251, 0x4, R182 ;  /* 0x00000004fb8e7825 */ /* 0x000fca00078e02b6 */
[----:B------:R1:W-:Y:S04]  /*2f380*/  STL.64 [R1+0x3888], R142 ;  /* 0x0038888e01007387 */ /* 0x0003e80000100a00 */
[----:B-1----:R-:W2:Y:S04]  /*2f390*/  LDL.LU.64 R142, [R1+0x300] ;  /* 0x00030000018e7983 */ /* 0x002ea80000300a00 */
[----:B------:R1:W-:Y:S04]  /*2f3a0*/  STL.64 [R1+0x3880], R144 ;  /* 0x0038809001007387 */ /* 0x0003e80000100a00 */
[----:B-1----:R-:W3:Y:S04]  /*2f3b0*/  LDL.LU.64 R144, [R1+0x2910] ;  /* 0x0029100001907983 */ /* 0x002ee80000300a00 */
[----:B------:R-:W3:Y:S04]  /*2f3c0*/  LDL.LU.64 R146, [R1+0x23d0] ;  /* 0x0023d00001927983 */ /* 0x000ee80000300a00 */
[----:B------:R-:W3:Y:S04]  /*2f3d0*/  LDL.LU.64 R148, [R1+0xec8] ;  /* 0x000ec80001947983 */ /* 0x000ee80000300a00 */
[----:B------:R-:W3:Y:S04]  /*2f3e0*/  LDL.LU.64 R150, [R1+0x2f8] ;  /* 0x0002f80001967983 */ /* 0x000ee80000300a00 */
        /* <DEDUP_REMOVED lines=11> */
[----:B------:R-:W3:Y:S04]  /*2f4a0*/  LDL.LU.64 R168, [R1+0x28d0] ;  /* 0x0028d00001a87983 */ /* 0x000ee80000300a00 */
[----:B------:R1:W-:Y:S04]  /*2f4b0*/  STL.64 [R1+0x3848], R170 ;  /* 0x003848aa01007387 */ /* 0x0003e80000100a00 */
[----:B-1----:R-:W3:Y:S04]  /*2f4c0*/  LDL.LU.64 R170, [R1+0x2378] ;  /* 0x0023780001aa7983 */ /* 0x002ee80000300a00 */
        /* <DEDUP_REMOVED lines=16> */
[----:B----4-:R-:W-:-:S05]  /*2f5d0*/  IMAD.WIDE R140, R251, 0x4, R140 ;  /* 0x00000004fb8c7825 */ /* 0x010fca00078e028c */
[----:B------:R2:W-:Y:S02]  /*2f5e0*/  STL.64 [R1+0x3838], R140 ;  /* 0x0038388c01007387 */ /* 0x0005e40000100a00 */
[----:B--2---:R-:W-:-:S05]  /*2f5f0*/  IMAD.WIDE R140, R251, 0x4, R142 ;  /* 0x00000004fb8c7825 */ /* 0x004fca00078e028e */
[----:B------:R1:W-:Y:S01]  /*2f600*/  STL.64 [R1+0x3830], R140 ;  /* 0x0038308c01007387 */ /* 0x0003e20000100a00 */
[----:B---3--:R-:W-:-:S04]  /*2f610*/  IMAD.WIDE R142, R251, 0x4, R144 ;  /* 0x00000004fb8e7825 */ /* 0x008fc800078e0290 */
[C---:B------:R-:W-:Y:S01]  /*2f620*/  IMAD.WIDE R144, R251.reuse, 0x4, R146 ;  /* 0x00000004fb907825 */ /* 0x040fe200078e0292 */
[----:B------:R2:W-:Y:S03]  /*2f630*/  STL.64 [R1+0x3828], R142 ;  /* 0x0038288e01007387 */ /* 0x0005e60000100a00 */
[C---:B-1----:R-:W-:Y:S01]  /*2f640*/  IMAD.WIDE R140, R251.reuse, 0x4, R148 ;  /* 0x00000004fb8c7825 */ /* 0x042fe200078e0294 */
[----:B------:R1:W-:Y:S04]  /*2f650*/  STL.64 [R1+0x3820], R144 ;  /* 0x0038209001007387 */ /* 0x0003e80000100a00 */
[----:B------:R3:W-:Y:S01]  /*2f660*/  STL.64 [R1+0x3818], R140 ;  /* 0x0038188c01007387 */ /* 0x0007e20000100a00 */
[----:B--2---:R-:W-:-:S04]  /*2f670*/  IMAD.WIDE R142, R251, 0x4, R150 ;  /* 0x00000004fb8e7825 */ /* 0x004fc800078e0296 */
[C---:B-1----:R-:W-:Y:S01]  /*2f680*/  IMAD.WIDE R144, R251.reuse, 0x4, R152 ;  /* 0x00000004fb907825 */ /* 0x042fe200078e0298 */
        /* <DEDUP_REMOVED lines=18> */
[----:B------:R1:W-:Y:S04]  /*2f7b0*/  STL.64 [R1+0x37c8], R142 ;  /* 0x0037c88e01007387 */ /* 0x0003e80000100a00 */
[----:B------:R2:W-:Y:S01]  /*2f7c0*/  STL.64 [R1+0x37c0], R144 ;  /* 0x0037c09001007387 */ /* 0x0005e20000100a00 */
[----:B---3--:R-:W-:-:S04]  /*2f7d0*/  IMAD.WIDE R140, R251, 0x4, R172 ;  /* 0x00000004fb8c7825 */ /* 0x008fc800078e02ac */
[C---:B-1----:R-:W-:Y:S01]  /*2f7e0*/  IMAD.WIDE R142, R251.reuse, 0x4, R174 ;  /* 0x00000004fb8e7825 */ /* 0x042fe200078e02ae */
        /* <DEDUP_REMOVED lines=26> */
[----:B-1----:R-:W2:Y:S04]  /*2f990*/  LDL.LU.64 R140, [R1+0x21f8] ;  /* 0x0021f800018c7983 */ /* 0x002ea80000300a00 */
[----:B------:R1:W-:Y:S04]  /*2f9a0*/  STL.64 [R1+0x3770], R142 ;  /* 0x0037708e01007387 */ /* 0x0003e80000100a00 */
[----:B-1----:R-:W3:Y:S04]  /*2f9b0*/  LDL.LU.64 R142, [R1+0xdb8] ;  /* 0x000db800018e7983 */ /* 0x002ee80000300a00 */
        /* <DEDUP_REMOVED lines=30> */
[----:B------:R-:W-:-:S04]  /*2fba0*/  IMAD.WIDE R218, R251, 0x4, R218 ;  /* 0x00000004fbda7825 */ /* 0x000fc800078e02da */
[----:B------:R-:W-:-:S04]  /*2fbb0*/  IMAD.WIDE R236, R251, 0x4, R236 ;  /* 0x00000004fbec7825 */ /* 0x000fc800078e02ec */
[----:B------:R-:W-:-:S04]  /*2fbc0*/  IMAD.WIDE R238, R251, 0x4, R238 ;  /* 0x00000004fbee7825 */ /* 0x000fc800078e02ee */
[----:B------:R-:W-:-:S04]  /*2fbd0*/  IMAD.WIDE R240, R251, 0x4, R240 ;  /* 0x00000004fbf07825 */ /* 0x000fc800078e02f0 */
[----:B------:R-:W-:-:S04]  /*2fbe0*/  IMAD.WIDE R242, R251, 0x4, R242 ;  /* 0x00000004fbf27825 */ /* 0x000fc800078e02f2 */
[----:B--2---:R-:W-:-:S05]  /*2fbf0*/  IMAD.WIDE R140, R251, 0x4, R140 ;  /* 0x00000004fb8c7825 */ /* 0x004fca00078e028c */
[----:B------:R1:W-:Y:S01]  /*2fc00*/  STL.64 [R1+0x3760], R140 ;  /* 0x0037608c01007387 */ /* 0x0003e20000100a00 */
[----:B---3--:R-:W-:-:S03]  /*2fc10*/  IMAD.WIDE R142, R251, 0x4, R142 ;  /* 0x00000004fb8e7825 */ /* 0x008fc600078e028e */
[----:B-1----:R-:W2:Y:S04]  /*2fc20*/  LDL.LU.64 R140, [R1+0x4520] ;  /* 0x00452000018c7983 */ /* 0x002ea80000300a00 */
[----:B------:R1:W-:Y:S01]  /*2fc30*/  STL.64 [R1+0x3758], R142 ;  /* 0x0037588e01007387 */ /* 0x0003e20000100a00 */
[----:B----4-:R-:W-:-:S03]  /*2fc40*/  IMAD.WIDE R144, R251, 0x4, R144 ;  /* 0x00000004fb907825 */ /* 0x010fc600078e0290 */
[----:B-1----:R-:W3:Y:S01]  /*2fc50*/  LDL.LU.64 R142, [R1+0x4518] ;  /* 0x00451800018e7983 */ /* 0x002ee20000300a00 */
        /* <DEDUP_REMOVED lines=10> */
[----:B------:R1:W-:Y:S01]  /*2fd00*/  STL.64 [R1+0x3740], R148 ;  /* 0x0037409401007387 */ /* 0x0003e20000100a00 */
[----:B------:R-:W-:-:S04]  /*2fd10*/  IMAD.WIDE R158, R251, 0x4, R158 ;  /* 0x00000004fb9e7825 */ /* 0x000fc800078e029e */
[C---:B------:R-:W-:Y:S01]  /*2fd20*/  IMAD.WIDE R160, R251.reuse, 0x4, R160 ;  /* 0x00000004fba07825 */ /* 0x040fe200078e02a0 */
[----:B-1----:R-:W3:Y:S04]  /*2fd30*/  LDL.LU.64 R148, [R1+0x4500] ;  /* 0x0045000001947983 */ /* 0x002ee80000300a00 */
[----:B------:R1:W-:Y:S01]  /*2fd40*/  STL.64 [R1+0x3738], R150 ;  /* 0x0037389601007387 */ /* 0x0003e20000100a00 */
[----:B------:R-:W-:-:S03]  /*2fd50*/  IMAD.WIDE R162, R251, 0x4, R162 ;  /* 0x00000004fba27825 */ /* 0x000fc600078e02a2 */
[----:B-1----:R-:W4:Y:S04]  /*2fd60*/  LDL.LU.64 R150, [R1+0x44f8] ;  /* 0x0044f80001967983 */ /* 0x002f280000300a00 */
[----:B------:R1:W-:Y:S01]  /*2fd70*/  STL.64 [R1+0x3730], R152 ;  /* 0x0037309801007387 */ /* 0x0003e20000100a00 */
[----:B------:R-:W-:-:S03]  /*2fd80*/  IMAD.WIDE R164, R251, 0x4, R164 ;  /* 0x00000004fba47825 */ /* 0x000fc600078e02a4 */
[----:B-1----:R-:W2:Y:S04]  /*2fd90*/  LDL.LU.64 R152, [R1+0x44f0] ;  /* 0x0044f00001987983 */ /* 0x002ea80000300a00 */
[----:B------:R1:W-:Y:S01]  /*2fda0*/  STL.64 [R1+0x3728], R154 ;  /* 0x0037289a01007387 */ /* 0x0003e20000100a00 */
[----:B------:R-:W-:-:S03]  /*2fdb0*/  IMAD.WIDE R166, R251, 0x4, R166 ;  /* 0x00000004fba67825 */ /* 0x000fc600078e02a6 */
        /* <DEDUP_REMOVED lines=52> */
[----:B------:R1:W-:Y:S04]  /*30100*/  STL.64 [R1+0x36c8], R190 ;  /* 0x0036c8be01007387 */ /* 0x0003e80000100a00 */
        /* <DEDUP_REMOVED lines=20> */
[----:B-1----:R-:W2:Y:S01]  /*30250*/  LDL.LU.64 R242, [R1+0x4408] ;  /* 0x0044080001f27983 */ /* 0x002ea20000300a00 */
[----:B------:R-:W-:-:S04]  /*30260*/  IMAD.WIDE R246, R251, 0x4, R246 ;  /* 0x00000004fbf67825 */ /* 0x000fc800078e02f6 */
[C---:B------:R-:W-:Y:S01]  /*30270*/  IMAD.WIDE R2, R251.reuse, 0x4, R2 ;  /* 0x00000004fb027825 */ /* 0x040fe200078e0202 */
[----:B------:R1:W-:Y:S03]  /*30280*/  STL.64 [R1+0x3670], R246 ;  /* 0x003670f601007387 */ /* 0x0003e60000100a00 */
[C---:B------:R-:W-:Y:S01]  /*30290*/  IMAD.WIDE R244, R251.reuse, 0x4, R244 ;  /* 0x00000004fbf47825 */ /* 0x040fe200078e02f4 */
[----:B-1----:R-:W2:Y:S04]  /*302a0*/  LDL.LU.64 R246, [R1+0x4400] ;  /* 0x0044000001f67983 */ /* 0x002ea80000300a00 */
[----:B------:R1:W-:Y:S01]  /*302b0*/  STL.64 [R1+0x3668], R2 ;  /* 0x0036680201007387 */ /* 0x0003e20000100a00 */
[----:B------:R-:W-:-:S03]  /*302c0*/  IMAD.WIDE R234, R251, 0x4, R234 ;  /* 0x00000004fbea7825 */ /* 0x000fc600078e02ea */
[----:B-1----:R-:W2:Y:S04]  /*302d0*/  LDL.LU.64 R2, [R1+0x43f8] ;  /* 0x0043f80001027983 */ /* 0x002ea80000300a00 */
[----:B------:R1:W-:Y:S01]  /*302e0*/  STL.64 [R1+0x3660], R244 ;  /* 0x003660f401007387 */ /* 0x0003e20000100a00 */
[----:B------:R-:W-:-:S03]  /*302f0*/  IMAD.WIDE R232, R251, 0x4, R232 ;  /* 0x00000004fbe87825 */ /* 0x000fc600078e02e8 */
[----:B-1----:R-:W2:Y:S01]  /*30300*/  LDL.LU.64 R244, [R1+0x43f0] ;  /* 0x0043f00001f47983 */ /* 0x002ea20000300a00 */
[----:B------:R-:W-:-:S04]  /*30310*/  IMAD.WIDE R230, R251, 0x4, R230 ;  /* 0x00000004fbe67825 */ /* 0x000fc800078e02e6 */
        /* <DEDUP_REMOVED lines=13> */
[----:B----4-:R-:W-:-:S04]  /*303f0*/  IMAD.WIDE R186, R251, 0x4, R186 ;  /* 0x00000004fbba7825 */ /* 0x010fc800078e02ba */
[----:B---3--:R-:W-:-:S04]  /*30400*/  IMAD.WIDE R184, R251, 0x4, R184 ;  /* 0x00000004fbb87825 */ /* 0x008fc800078e02b8 */
[----:B--2---:R-:W-:-:S04]  /*30410*/  IMAD.WIDE R182, R251, 0x4, R182 ;  /* 0x00000004fbb67825 */ /* 0x004fc800078e02b6 */
        /* <DEDUP_REMOVED lines=15> */
[----:B------:R1:W-:Y:S04]  /*30510*/  STL.64 [R1+0x3648], R238 ;  /* 0x003648ee01007387 */ /* 0x0003e80000100a00 */
[----:B-1----:R-:W4:Y:S04]  /*30520*/  LDL.LU.64 R238, [R1+0x43d8] ;  /* 0x0043d80001ee7983 */ /* 0x002f280000300a00 */
[----:B------:R1:W-:Y:S04]  /*30530*/  STL.64 [R1+0x3640], R236 ;  /* 0x003640ec01007387 */ /* 0x0003e80000100a00 */
[----:B-1----:R-:W3:Y:S04]  /*30540*/  LDL.LU.64 R236, [R1+0x43d0] ;  /* 0x0043d00001ec7983 */ /* 0x002ee80000300a00 */
[----:B------:R1:W-:Y:S01]  /*30550*/  STL.64 [R1+0x3638], R234 ;  /* 0x003638ea01007387 */ /* 0x0003e20000100a00 */
[----:B------:R-:W-:-:S03]  /*30560*/  IMAD.WIDE R218, R251, 0x4, R218 ;  /* 0x00000004fbda7825 */ /* 0x000fc600078e02da */
[----:B-1----:R-:W3:Y:S04]  /*30570*/  LDL.LU.64 R234, [R1+0x43c8] ;  /* 0x0043c80001ea7983 */ /* 0x002ee80000300a00 */
[----:B------:R1:W-:Y:S04]  /*30580*/  STL.64 [R1+0x3630], R232 ;  /* 0x003630e801007387 */ /* 0x0003e80000100a00 */
        /* <DEDUP_REMOVED lines=226> */
[----:B-1----:R-:W2:Y:S04]  /*313b0*/  LDL.LU.64 R14, [R1+0xaf8] ;  /* 0x000af800010e7983 */ /* 0x002ea80000300a00 */
[----:B------:R1:W-:Y:S04]  /*313c0*/  STL.64 [R1+0x3568], R12 ;  /* 0x0035680c01007387 */ /* 0x0003e80000100a00 */
[----:B-1----:R-:W4:Y:S04]  /*313d0*/  LDL.LU.64 R12, [R1+0xac8] ;  /* 0x000ac800010c7983 */ /* 0x002f280000300a00 */
[----:B------:R1:W-:Y:S04]  /*313e0*/  STL.64 [R1+0x3560], R6 ;  /* 0x0035600601007387 */ /* 0x0003e80000100a00 */
[----:B-1----:R-:W3:Y:S01]  /*313f0*/  LDL.LU.64 R6, [R1+0x48] ;  /* 0x0000480001067983 */ /* 0x002ee20000300a00 */
[----:B------:R-:W-:-:S04]  /*31400*/  IMAD.WIDE R66, R251, 0x4, R66 ;  /* 0x00000004fb427825 */ /* 0x000fc800078e0242 */
[C---:B------:R-:W-:Y:S01]  /*31410*/  IMAD.WIDE R64, R251.reuse, 0x4, R64 ;  /* 0x00000004fb407825 */ /* 0x040fe200078e0240 */
[----:B------:R1:W-:Y:S03]  /*31420*/  STL.64 [R1+0xd88], R66 ;  /* 0x000d884201007387 */ /* 0x0003e60000100a00 */
[----:B------:R-:W-:-:S04]  /*31430*/  IMAD.WIDE R62, R251, 0x4, R62 ;  /* 0x00000004fb3e7825 */ /* 0x000fc800078e023e */
[C---:B------:R-:W-:Y:S01]  /*31440*/  IMAD.WIDE R60, R251.reuse, 0x4, R60 ;  /* 0x00000004fb3c7825 */ /* 0x040fe200078e023c */
[----:B-1----:R-:W3:Y:S03]  /*31450*/  LDL.LU.64 R66, [R1+0x4128] ;  /* 0x0041280001427983 */ /* 0x002ee60000300a00 */
[C---:B------:R-:W-:Y:S01]  /*31460*/  IMAD.WIDE R58, R251.reuse, 0x4, R58 ;  /* 0x00000004fb3a7825 */ /* 0x040fe200078e023a */
[----:B------:R1:W-:Y:S03]  /*31470*/  STL.64 [R1+0x3558], R64 ;  /* 0x0035584001007387 */ /* 0x0003e60000100a00 */
[----:B------:R-:W-:-:S04]  /*31480*/  IMAD.WIDE R56, R251, 0x4, R56 ;  /* 0x00000004fb387825 */ /* 0x000fc800078e0238 */
[C---:B------:R-:W-:Y:S01]  /*31490*/  IMAD.WIDE R54, R251.reuse, 0x4, R54 ;  /* 0x00000004fb367825 */ /* 0x040fe200078e0236 */
[----:B-1----:R-:W3:Y:S04]  /*314a0*/  LDL.LU.64 R64, [R1+0x4120] ;  /* 0x0041200001407983 */ /* 0x002ee80000300a00 */
[----:B------:R1:W-:Y:S01]  /*314b0*/  STL.64 [R1+0x3550], R62 ;  /* 0x0035503e01007387 */ /* 0x0003e20000100a00 */
[----:B------:R-:W-:-:S04]  /*314c0*/  IMAD.WIDE R52, R251, 0x4, R52 ;  /* 0x00000004fb347825 */ /* 0x000fc800078e0234 */
[C---:B------:R-:W-:Y:S01]  /*314d0*/  IMAD.WIDE R50, R251.reuse, 0x4, R50 ;  /* 0x00000004fb327825 */ /* 0x040fe200078e0232 */
        /* <DEDUP_REMOVED lines=41> */
[----:B------:R-:W-:-:S04]  /*31770*/  IMAD.WIDE R22, R251, 0x4, R22 ;  /* 0x00000004fb167825 */ /* 0x000fc800078e0216 */
[C---:B------:R-:W-:Y:S01]  /*31780*/  IMAD.WIDE R20, R251.reuse, 0x4, R20 ;  /* 0x00000004fb147825 */ /* 0x040fe200078e0214 */
[----:B--2---:R2:W-:Y:S04]  /*31790*/  LDGSTS.E [R0+0x1fe80], desc[UR14][R14.64], P2 ;  /* 0x1fe800000e007fae */ /* 0x0045e8000912184e */
[----:B-1----:R-:W3:Y:S04]  /*317a0*/  LDL.LU.64 R34, [R1+0x40a8] ;  /* 0x0040a80001227983 */ /* 0x002ee80000300a00 */
[----:B------:R1:W-:Y:S01]  /*317b0*/  STL.64 [R1+0x3508], R32 ;  /* 0x0035082001007387 */ /* 0x0003e20000100a00 */
[----:B------:R-:W-:-:S04]  /*317c0*/  IMAD.WIDE R18, R251, 0x4, R18 ;  /* 0x00000004fb127825 */ /* 0x000fc800078e0212 */
[C---:B------:R-:W-:Y:S01]  /*317d0*/  IMAD.WIDE R16, R251.reuse, 0x4, R16 ;  /* 0x00000004fb107825 */ /* 0x040fe200078e0210 */
[----:B----4-:R4:W-:Y:S04]  /*317e0*/  LDGSTS.E [R0+0x1ff00], desc[UR14][R12.64], P5 ;  /* 0x1ff000000c007fae */ /* 0x0109e8000a92184e */
[----:B-1----:R-:W3:Y:S04]  /*317f0*/  LDL.LU.64 R32, [R1+0x40a0] ;  /* 0x0040a00001207983 */ /* 0x002ee80000300a00 */
[----:B------:R1:W-:Y:S01]  /*31800*/  STL.64 [R1+0x3500], R30 ;  /* 0x0035001e01007387 */ /* 0x0003e20000100a00 */
[----:B--2---:R-:W-:-:S04]  /*31810*/  IMAD.WIDE R14, R251, 0x4, R14 ;  /* 0x00000004fb0e7825 */ /* 0x004fc800078e020e */
[----:B----4-:R-:W-:Y:S01]  /*31820*/  IMAD.WIDE R12, R251, 0x4, R12 ;  /* 0x00000004fb0c7825 */ /* 0x010fe200078e020c */
[----:B---3--:R-:W-:Y:S04]  /*31830*/  LDGSTS.E [R0+0x1ff80], desc[UR14][R6.64], P1 ;  /* 0x1ff8000006007fae */ /* 0x008fe8000892184e */
[----:B-1----:R-:W2:Y:S04]  /*31840*/  LDL.LU.64 R30, [R1+0x4098] ;  /* 0x00409800011e7983 */ /* 0x002ea80000300a00 */
[----:B------:R1:W-:Y:S01]  /*31850*/  STL.64 [R1+0x34f8], R28 ;  /* 0x0034f81c01007387 */ /* 0x0003e20000100a00 */
[----:B------:R-:W-:-:S02]  /*31860*/  ISETP.GE.U32.AND P1, PT, R10, 0x7fffff00, PT ;  /* 0x7fffff000a00780c */ /* 0x000fc40003f26070 */
[----:B------:R-:W-:Y:S01]  /*31870*/  IADD3 R9, R9, -0x85, RZ ;  /* 0xffffff7b09097810 */ /* 0x000fe20007ffe0ff */
[----:B------:R-:W0:Y:S04]  /*31880*/  LDGDEPBAR ;  /* 0x00000000000079af */ /* 0x000e280000000000 */
[----:B-1----:R-:W3:Y:S04]  /*31890*/  LDL.LU.64 R28, [R1+0x4090] ;  /* 0x00409000011c7983 */ /* 0x002ee80000300a00 */
        /* <DEDUP_REMOVED lines=14> */
[----:B------:R1:W-:Y:S02]  /*31980*/  STL.64 [R1+0x34b8], R12 ;  /* 0x0034b80c01007387 */ /* 0x0003e40000100a00 */
[----:B-1----:R-:W-:-:S04]  /*31990*/  IMAD.WIDE R12, R251, 0x4, R6 ;  /* 0x00000004fb0c7825 */ /* 0x002fc800078e0206 */
[----:B------:R-:W-:Y:S01]  /*319a0*/  VIADD R251, R11, 0xffffff77 ;  /* 0xffffff770bfb7836 */ /* 0x000fe20000000000 */
[----:B------:R1:W-:Y:S01]  /*319b0*/  STL.64 [R1+0x1c90], R12 ;  /* 0x001c900c01007387 */ /* 0x0003e20000100a00 */
[----:B------:R-:W-:Y:S03]  /*319c0*/  BAR.SYNC.DEFER_BLOCKING 0x0 ;  /* 0x0000000000007b1d */ /* 0x000fe60000010000 */
[----:B------:R-:W-:Y:S01]  /*319d0*/  ISETP.GE.U32.AND P5, PT, R251, 0x7ffffef8, PT ;  /* 0x7ffffef8fb00780c */ /* 0x000fe20003fa6070 */
[----:B------:R-:W-:-:S04]  /*319e0*/  IMAD.U32 R251, RZ, RZ, UR9 ;  /* 0x00000009fffb7e24 */ /* 0x000fc8000f8e00ff */
[----:B------:R-:W-:Y:S01]  /*319f0*/  IMAD.WIDE R10, R251, 0x4, R244 ;  /* 0x00000004fb0a7825 */ /* 0x000fe200078e02f4 */
[----:B-1----:R-:W4:Y:S04]  /*31a00*/  LDL.LU.64 R12, [R1+0x4050] ;  /* 0x00405000010c7983 */ /* 0x002f280000300a00 */
[----:B------:R-:W2:Y:S04]  /*31a10*/  LDL.LU.64 R6, [R1] ;  /* 0x0000000001067983 */ /* 0x000ea80000300a00 */
[----:B------:R-:W3:Y:S01]  /*31a20*/  LDL.LU.64 R244, [R1+0x20] ;  /* 0x0000200001f47983 */ /* 0x000ee20000300a00 */
[----:B------:R-:W-:-:S02]  /*31a30*/  ISETP.GE.U32.AND P2, PT, R9, 0x7ffffefc, PT ;  /* 0x7ffffefc0900780c */ /* 0x000fc40003f46070 */
[----:B------:R-:W-:Y:S01]  /*31a40*/  IADD3 R252, R8, -0x8d, RZ ;  /* 0xffffff7308fc7810 */ /* 0x000fe20007ffe0ff */
[----:B------:R-:W-:Y:S02]  /*31a50*/  IMAD.WIDE R8, R251, 0x4, R242 ;  /* 0x00000004fb087825 */ /* 0x000fe400078e02f2 */
[----:B------:R-:W4:Y:S04]  /*31a60*/  LDL.LU.64 R242, [R1+0x18] ;  /* 0x0000180001f27983 */ /* 0x000f280000300a00 */
[----:B------:R1:W-:Y:S04]  /*31a70*/  STL.64 [R1+0xc20], R10 ;  /* 0x000c200a01007387 */ /* 0x0003e80000100a00 */
[----:B------:R-:W-:Y:S01]  /*31a80*/  @!PT LDS RZ, [RZ] ;  /* 0x00000000fffff984 */ /* 0x000fe20000000800 */
[----:B------:R-:W-:Y:S01]  /*31a90*/  @!PT LDS RZ, [RZ] ;  /* 0x00000000fffff984 */ /* 0x000fe20000000800 */
[----:B------:R-:W-:Y:S01]  /*31aa0*/  @!PT LDS RZ, [RZ] ;  /* 0x00000000fffff984 */ /* 0x000fe20000000800 */
[----:B------:R-:W-:Y:S04]  /*31ab0*/  LDGSTS.E [R2+0x48000], desc[UR14][R10.64], !P1 ;  /* 0x480000000a027fae */ /* 0x000fe8000c92184e */
[----:B------:R-:W-:Y:S04]  /*31ac0*/  STL.64 [R1+0xc18], R8 ;  /* 0x000c180801007387 */ /* 0x000fe80000100a00 */
[----:B------:R-:W-:Y:S01]  /*31ad0*/  LDGSTS.E [R2+0x48080], desc[UR14][R8.64], !P1 ;  /* 0x4808000008027fae */ /* 0x000fe2000c92184e */
[----:B------:R-:W-:Y:S01]  /*31ae0*/  VIADD R5, R5, 0xffffff6f ;  /* 0xffffff6f05057836 */ /* 0x000fe20000000000 */
[----:B------:R-:W-:Y:S01]  /*31af0*/  ISETP.GE.U32.AND P1, PT, R252, 0x7ffffef4, PT ;  /* 0x7ffffef4fc00780c */ /* 0x000fe20003f26070 */
        /* <DEDUP_REMOVED lines=28> */
[----:B---3--:R-:W-:-:S05]  /*31cc0*/  IMAD.WIDE R244, R251, 0x4, R244 ;  /* 0x00000004fbf47825 */ /* 0x008fca00078e02f4 */
[----:B------:R3:W-:Y:S04]  /*31cd0*/  STL.64 [R1+0xc10], R244 ;  /* 0x000c10f401007387 */ /* 0x0007e80000100a00 */
[----:B------:R3:W-:Y:S01]  /*31ce0*/  LDGSTS.E [R2+0x48400], desc[UR14][R244.64], !P2 ;  /* 0x48400000f4027fae */ /* 0x0007e2000d12184e */
[----:B----4-:R-:W-:-:S03]  /*31cf0*/  IMAD.WIDE R242, R251, 0x4, R242 ;  /* 0x00000004fbf27825 */ /* 0x010fc600078e02f2 */
[----:B-1----:R-:W4:Y:S01]  /*31d00*/  LDL.LU.64 R10, [R1+0x4048] ;  /* 0x00404800010a7983 */ /* 0x002f220000300a00 */
[----:B---3--:R-:W1:Y:S03]  /*31d10*/  LDC R245, c[0x0][0x230] ;  /* 0x00008c00fff57b82 */ /* 0x008e660000000800 */
[----:B------:R3:W-:Y:S04]  /*31d20*/  STL.64 [R1+0xc08], R242 ;  /* 0x000c08f201007387 */ /* 0x0007e80000100a00 */
[----:B------:R3:W-:Y:S01]  /*31d30*/  LDGSTS.E [R2+0x48480], desc[UR14][R242.64], !P2 ;  /* 0x48480000f2027fae */ /* 0x0007e2000d12184e */
[----:B------:R-:W-:Y:S01]  /*31d40*/  ISETP.GE.U32.AND P2, PT, R5, 0x7ffffef0, PT ;  /* 0x7ffffef00500780c */ /* 0x000fe20003f46070 */
[----:B--2---:R-:W-:Y:S01]  /*31d50*/  IMAD.WIDE R6, R251, 0x4, R6 ;  /* 0x00000004fb067825 */ /* 0x004fe200078e0206 */
[----:B------:R-:W2:Y:S01]  /*31d60*/  LDC R244, c[0x0][0x230] ;  /* 0x00008c00fff47b82 */ /* 0x000ea20000000800 */
[----:B------:R-:W4:Y:S04]  /*31d70*/  LDL.LU.64 R8, [R1+0x4040] ;  /* 0x0040400001087983 */ /* 0x000f280000300a00 */
[----:B------:R-:W-:Y:S01]  /*31d80*/  LDGSTS.E [R2+0x48800], desc[UR14][R6.64], !P5 ;  /* 0x4880000006027fae */ /* 0x000fe2000e92184e */
[----:B---3--:R-:W-:-:S02]  /*31d90*/  VIADD R242, R4, 0xffffff6b ;  /* 0xffffff6b04f27836 */ /* 0x008fc40000000000 */
[----:B------:R-:W3:Y:S01]  /*31da0*/  LDC R243, c[0x0][0x230] ;  /* 0x00008c00fff37b82 */ /* 0x000ee20000000800 */
[----:B------:R-:W-:Y:S01]  /*31db0*/  IMAD.WIDE R4, R251, 0x4, R240 ;  /* 0x00000004fb047825 */ /* 0x000fe200078e02f0 */
[----:B------:R-:W5:Y:S06]  /*31dc0*/  LDL.LU R252, [R1+0x4038] ;  /* 0x0040380001fc7983 */ /* 0x000f6c0000300800 */
[----:B------:R-:W2:Y:S01]  /*31dd0*/  LDC R241, c[0x0][0x230] ;  /* 0x00008c00fff17b82 */ /* 0x000ea20000000800 */
[----:B-1----:R-:W-:Y:S01]  /*31de0*/  IADD3 R240, R245, -0x99, RZ ;  /* 0xffffff67f5f07810 */ /* 0x002fe20007ffe0ff */
[----:B------:R-:W-:Y:S06]  /*31df0*/  LDGSTS.E [R2+0x48880], desc[UR14][R4.64], !P5 ;  /* 0x4888000004027fae */ /* 0x000fec000e92184e */
[----:B------:R-:W1:Y:S01]  /*31e00*/  LDC R245, c[0x0][0x230] ;  /* 0x00008c00fff57b82 */ /* 0x000e620000000800 */
[----:B------:R3:W-:Y:S01]  /*31e10*/  STL.64 [R1+0xc00], R6 ;  /* 0x000c000601007387 */ /* 0x0007e20000100a00 */
[----:B------:R-:W-:-:S03]  /*31e20*/  ISETP.GE.U32.AND P5, PT, R242, 0x7ffffeec, PT ;  /* 0x7ffffeecf200780c */ /* 0x000fc60003fa6070 */
[----:B------:R3:W-:Y:S04]  /*31e30*/  STL.64 [R1+0xbf8], R4 ;  /* 0x000bf80401007387 */ /* 0x0007e80000100a00 */
[----:B------:R2:W-:Y:S04]  /*31e40*/  LDGSTS.E [R2+0x48c00], desc[UR14][R238.64], !P1 ;  /* 0x48c00000ee027fae */ /* 0x0005e8000c92184e */
[----:B---3--:R-:W3:Y:S04]  /*31e50*/  LDL.LU.64 R6, [R1+0x4030] ;  /* 0x0040300001067983 */ /* 0x008ee80000300a00 */
[----:B------:R-:W3:Y:S04]  /*31e60*/  LDL.LU.64 R4, [R1+0x4028] ;  /* 0x0040280001047983 */ /* 0x000ee80000300a00 */
[----:B------:R2:W-:Y:S04]  /*31e70*/  STL.64 [R1+0xbf0], R238 ;  /* 0x000bf0ee01007387 */ /* 0x0005e80000100a00 */
[----:B------:R2:W-:Y:S01]  /*31e80*/  LDGSTS.E [R2+0x48c80], desc[UR14][R236.64], !P1 ;  /* 0x48c80000ec027fae */ /* 0x0005e2000c92184e */
[----:B------:R-:W-:-:S03]  /*31e90*/  ISETP.GE.U32.AND P1, PT, R240, 0x7ffffee8, PT ;  /* 0x7ffffee8f000780c */ /* 0x000fc60003f26070 */
[----:B------:R1:W-:Y:S04]  /*31ea0*/  STL.64 [R1+0xbe8], R236 ;  /* 0x000be8ec01007387 */ /* 0x0003e80000100a00 */
[----:B------:R-:W-:Y:S01]  /*31eb0*/  STL.64 [R1+0xbe0], R234 ;  /* 0x000be0ea01007387 */ /* 0x000fe20000100a00 */
[----:B--2---:R-:W2:Y:S03]  /*31ec0*/  LDC R238, c[0x0][0x230] ;  /* 0x00008c00ffee7b82 */ /* 0x004ea60000000800 */
[----:B------:R-:W-:Y:S01]  /*31ed0*/  LDGSTS.E [R2+0x49000], desc[UR14][R234.64], !P2 ;  /* 0x49000000ea027fae */ /* 0x000fe2000d12184e */
[----:B-1----:R-:W-:-:S04]  /*31ee0*/  VIADD R236, R241, 0xffffff63 ;  /* 0xffffff63f1ec7836 */ /* 0x002fc80000000000 */
[----:B------:R-:W1:Y:S01]  /*31ef0*/  LDC R237, c[0x0][0x230] ;  /* 0x00008c00ffed7b82 */ /* 0x000e620000000800 */
[----:B------:R-:W-:-:S04]  /*31f00*/  IMAD.WIDE R240, R251, 0x4, R232 ;  /* 0x00000004fbf07825 */ /* 0x000fc800078e02e8 */
[----:B------:R-:W-:Y:S01]  /*31f10*/  VIADD R232, R245, 0xffffff5f ;  /* 0xffffff5ff5e87836 */ /* 0x000fe20000000000 */
[----:B------:R-:W-:Y:S04]  /*31f20*/  STL.64 [R1+0xbd8], R240 ;  /* 0x000bd8f001007387 */ /* 0x000fe80000100a00 */
[----:B------:R-:W-:Y:S01]  /*31f30*/  LDGSTS.E [R2+0x49080], desc[UR14][R240.64], !P2 ;  /* 0x49080000f0027fae */ /* 0x000fe2000d12184e */
[----:B------:R-:W-:-:S03]  /*31f40*/  ISETP.GE.U32.AND P2, PT, R236, 0x7ffffee4, PT ;  /* 0x7ffffee4ec00780c */ /* 0x000fc60003f46070 */
[----:B------:R2:W-:Y:S04]  /*31f50*/  STL.64 [R1+0xbd0], R230 ;  /* 0x000bd0e601007387 */ /* 0x0005e80000100a00 */
[----:B------:R2:W-:Y:S04]  /*31f60*/  LDGSTS.E [R2+0x49400], desc[UR14][R230.64], !P5 ;  /* 0x49400000e6027fae */ /* 0x0005e8000e92184e */
[----:B------:R2:W-:Y:S04]  /*31f70*/  STL.64 [R1+0xbc8], R228 ;  /* 0x000bc8e401007387 */ /* 0x0005e80000100a00 */
[----:B------:R2:W-:Y:S02]  /*31f80*/  LDGSTS.E [R2+0x49480], desc[UR14][R228.64], !P5 ;  /* 0x49480000e4027fae */ /* 0x0005e4000e92184e */
[----:B--2---:R-:W-:Y:S01]  /*31f90*/  IMAD.WIDE R230, R251, 0x4, R224 ;  /* 0x00000004fbe67825 */ /* 0x004fe200078e02e0 */
[----:B------:R-:W-:Y:S01]  /*31fa0*/  ISETP.GE.U32.AND P5, PT, R232, 0x7ffffee0, PT ;  /* 0x7ffffee0e800780c */ /* 0x000fe20003fa6070 */
[----:B------:R-:W-:Y:S04]  /*31fb0*/  LDGSTS.E [R2+0x49800], desc[UR14][R226.64], !P1 ;  /* 0x49800000e2027fae */ /* 0x000fe8000c92184e */
[----:B------:R-:W-:Y:S01]  /*31fc0*/  LDGSTS.E [R2+0x49880], desc[UR14][R230.64], !P1 ;  /* 0x49880000e6027fae */ /* 0x000fe2000c92184e */
[----:B------:R-:W-:Y:S01]  /*31fd0*/  IADD3 R228, R243, -0xa5, RZ ;  /* 0xffffff5bf3e47810 */ /* 0x000fe20007ffe0ff */
[----:B------:R-:W2:Y:S02]  /*31fe0*/  LDC R229, c[0x0][0x230] ;  /* 0x00008c00ffe57b82 */ /* 0x000ea40000000800 */
[----:B------:R-:W-:Y:S01]  /*31ff0*/  STL.64 [R1+0xbc0], R226 ;  /* 0x000bc0e201007387 */ /* 0x000fe20000100a00 */
[----:B------:R-:W-:-:S03]  /*32000*/  ISETP.GE.U32.AND P1, PT, R228, 0x7ffffedc, PT ;  /* 0x7ffffedce400780c */ /* 0x000fc60003f26070 */
[----:B------:R-:W-:Y:S01]  /*32010*/  STL.64 [R1+0xbb8], R230 ;  /* 0x000bb8e601007387 */ /* 0x000fe20000100a00 */
[----:B------:R-:W-:-:S03]  /*32020*/  VIADD R224, R244, 0xffffff57 ;  /* 0xffffff57f4e07836 */ /* 0x000fc60000000000 */
[----:B------:R1:W-:Y:S04]  /*32030*/  STL.64 [R1+0xbb0], R222 ;  /* 0x000bb0de01007387 */ /* 0x0003e80000100a00 */
[----:B------:R1:W-:Y:S04]  /*32040*/  LDGSTS.E [R2+0x49c00], desc[UR14][R222.64], !P2 ;  /* 0x49c00000de027fae */ /* 0x0003e8000d12184e */
[----:B------:R1:W-:Y:S04]  /*32050*/  STL.64 [R1+0xba8], R220 ;  /* 0x000ba8dc01007387 */ /* 0x0003e80000100a00 */
[----:B------:R1:W-:Y:S02]  /*32060*/  LDGSTS.E [R2+0x49c80], desc[UR14][R220.64], !P2 ;  /* 0x49c80000dc027fae */ /* 0x0003e4000d12184e */
[----:B-1----:R-:W-:-:S02]  /*32070*/  IMAD.WIDE R222, R251, 0x4, R216 ;  /* 0x00000004fbde7825 */ /* 0x002fc400078e02d8 */
[----:B------:R1:W-:Y:S01]  /*32080*/  STL.64 [R1+0xba0], R218 ;  /* 0x000ba0da01007387 */ /* 0x0003e20000100a00 */
[----:B------:R-:W-:-:S03]  /*32090*/  ISETP.GE.U32.AND P2, PT, R224, 0x7ffffed8, PT ;  /* 0x7ffffed8e000780c */ /* 0x000fc60003f46070 */
[----:B------:R1:W-:Y:S01]  /*320a0*/  LDGSTS.E [R2+0x4a000], desc[UR14][R218.64], !P5 ;  /* 0x4a000000da027fae */ /* 0x0003e2000e92184e */
[----:B------:R-:W2:Y:S03]  /*320b0*/  LDC R221, c[0x0][0x230] ;  /* 0x00008c00ffdd7b82 */ /* 0x000ea60000000800 */
[----:B------:R-:W-:Y:S01]  /*320c0*/  STL.64 [R1+0xb98], R222 ;  /* 0x000b98de01007387 */ /* 0x000fe20000100a00 */
[----:B------:R-:W-:-:S03]  /*320d0*/  VIADD R220, R237, 0xffffff53 ;  /* 0xffffff53eddc7836 */ /* 0x000fc60000000000 */
[----:B------:R-:W-:Y:S01]  /*320e0*/  LDGSTS.E [R2+0x4a080], desc[UR14][R222.64], !P5 ;  /* 0x4a080000de027fae */ /* 0x000fe2000e92184e */
[----:B------:R-:W-:-:S03]  /*320f0*/  IADD3 R216, R238, -0xb1, RZ ;  /* 0xffffff4feed87810 */ /* 0x000fc60007ffe0ff */
[----:B------:R1:W-:Y:S04]  /*32100*/  STL.64 [R1+0xb90], R214 ;  /* 0x000b90d601007387 */ /* 0x0003e80000100a00 */
[----:B------:R1:W-:Y:S04]  /*32110*/  LDGSTS.E [R2+0x4a400], desc[UR14][R214.64], !P1 ;  /* 0x4a400000d6027fae */ /* 0x0003e8000c92184e */
[----:B------:R2:W-:Y:S04]  /*32120*/  STL.64 [R1+0xb88], R212 ;  /* 0x000b88d401007387 */ /* 0x0005e80000100a00 */
[----:B------:R2:W-:Y:S01]  /*32130*/  LDGSTS.E [R2+0x4a480], desc[UR14][R212.64], !P1 ;  /* 0x4a480000d4027fae */ /* 0x0005e2000c92184e */
[----:B------:R-:W-:Y:S01]  /*32140*/  ISETP.GE.U32.AND P5, PT, R220, 0x7ffffed4, PT ;  /* 0x7ffffed4dc00780c */ /* 0x000fe20003fa6070 */
[C---:B-1----:R-:W-:Y:S01]  /*32150*/  IMAD.WIDE R218, R251.reuse, 0x4, R210 ;  /* 0x00000004fbda7825 */ /* 0x042fe200078e02d2 */
[----:B------:R-:W-:Y:S01]  /*32160*/  ISETP.GE.U32.AND P1, PT, R216, 0x7ffffed0, PT ;  /* 0x7ffffed0d800780c */ /* 0x000fe20003f26070 */
[----:B------:R-:W1:Y:S02]  /*32170*/  LDC R210, c[0x0][0x230] ;  /* 0x00008c00ffd27b82 */ /* 0x000e640000000800 */
[----:B------:R-:W-:Y:S01]  /*32180*/  IMAD.WIDE R214, R251, 0x4, R208 ;  /* 0x00000004fbd67825 */ /* 0x000fe200078e02d0 */
[----:B------:R-:W-:Y:S05]  /*32190*/  LDGSTS.E [R2+0x4a800], desc[UR14][R218.64], !P2 ;  /* 0x4a800000da027fae */ /* 0x000fea000d12184e */
[----:B--2---:R-:W2:Y:S01]  /*321a0*/  LDC R212, c[0x0][0x230] ;  /* 0x00008c00ffd47b82 */ /* 0x004ea20000000800 */
[----:B------:R-:W-:Y:S01]  /*321b0*/  VIADD R208, R229, 0xffffff4b ;  /* 0xffffff4be5d07836 */ /* 0x000fe20000000000 */
[----:B------:R-:W-:Y:S04]  /*321c0*/  LDGSTS.E [R2+0x4a880], desc[UR14][R214.64], !P2 ;  /* 0x4a880000d6027fae */ /* 0x000fe8000d12184e */
[----:B------:R-:W-:Y:S01]  /*321d0*/  ISETP.GE.U32.AND P2, PT, R208, 0x7ffffecc, PT ;  /* 0x7ffffeccd000780c */ /* 0x000fe20003f46070 */
[----:B------:R-:W-:Y:S01]  /*321e0*/  STL.64 [R1+0xb80], R218 ;  /* 0x000b80da01007387 */ /* 0x000fe20000100a00 */
[----:B------:R-:W1:Y:S03]  /*321f0*/  LDC R211, c[0x0][0x230] ;  /* 0x00008c00ffd37b82 */ /* 0x000e660000000800 */
[----:B------:R-:W-:Y:S04]  /*32200*/  STL.64 [R1+0xb78], R214 ;  /* 0x000b78d601007387 */ /* 0x000fe80000100a00 */
[----:B------:R-:W-:Y:S04]  /*32210*/  STL.64 [R1+0xb70], R206 ;  /* 0x000b70ce01007387 */ /* 0x000fe80000100a00 */
[----:B------:R-:W-:Y:S01]  /*32220*/  LDGSTS.E [R2+0x4ac00], desc[UR14][R206.64], !P5 ;  /* 0x4ac00000ce027fae */ /* 0x000fe2000e92184e */
[----:B------:R-:W-:-:S03]  /*32230*/  VIADD R209, R221, 0xffffff47 ;  /* 0xffffff47ddd17836 */ /* 0x000fc60000000000 */
[----:B------:R2:W-:Y:S04]  /*32240*/  STL.64 [R1+0x688], R204 ;  /* 0x000688cc01007387 */ /* 0x0005e80000100a00 */
[----:B------:R2:W-:Y:S04]  /*32250*/  LDGSTS.E [R2+0x4ac80], desc[UR14][R204.64], !P5 ;  /* 0x4ac80000cc027fae */ /* 0x0005e8000e92184e */
[----:B------:R2:W-:Y:S04]  /*32260*/  STL.64 [R1+0x680], R202 ;  /* 0x000680ca01007387 */ /* 0x0005e80000100a00 */
[----:B------:R2:W-:Y:S04]  /*32270*/  LDGSTS.E [R2+0x4b000], desc[UR14][R202.64], !P1 ;  /* 0x4b000000ca027fae */ /* 0x0005e8000c92184e */
[----:B------:R1:W-:Y:S01]  /*32280*/  STL.64 [R1+0x648], R200 ;  /* 0x000648c801007387 */ /* 0x0003e20000100a00 */
[----:B--2---:R-:W-:-:S02]  /*32290*/  IMAD.WIDE R204, R251, 0x4, R198 ;  /* 0x00000004fbcc7825 */ /* 0x004fc400078e02c6 */
[----:B------:R-:W2:Y:S01]  /*322a0*/  LDC R199, c[0x0][0x230] ;  /* 0x00008c00ffc77b82 */ /* 0x000ea20000000800 */
[----:B------:R1:W-:Y:S01]  /*322b0*/  LDGSTS.E [R2+0x4b080], desc[UR14][R200.64], !P1 ;  /* 0x4b080000c8027fae */ /* 0x0003e2000c92184e */
[----:B------:R-:W-:Y:S01]  /*322c0*/  ISETP.GE.U32.AND P1, PT, R209, 0x7ffffec8, PT ;  /* 0x7ffffec8d100780c */ /* 0x000fe20003f26070 */
[----:B------:R-:W-:Y:S01]  /*322d0*/  IMAD.WIDE R202, R251, 0x4, R196 ;  /* 0x00000004fbca7825 */ /* 0x000fe200078e02c4 */
[----:B------:R-:W-:Y:S01]  /*322e0*/  IADD3 R196, R212, -0xbd, RZ ;  /* 0xffffff43d4c47810 */ /* 0x000fe20007ffe0ff */
[----:B------:R-:W-:Y:S01]  /*322f0*/  LDGSTS.E [R2+0x4b400], desc[UR14][R204.64], !P2 ;  /* 0x4b400000cc027fae */ /* 0x000fe2000d12184e */
[----:B------:R-:W-:Y:S02]  /*32300*/  SEL R208, RZ, 0x4, P4 ;  /* 0x00000004ffd07807 */ /* 0x000fe40002000000 */
[----:B------:R-:W4:Y:S08]  /*32310*/  LDC R198, c[0x0][0x230] ;  /* 0x00008c00ffc67b82 */ /* 0x000f300000000800 */
[----:B-1----:R-:W1:Y:S01]  /*32320*/  LDC R200, c[0x0][0x230] ;  /* 0x00008c00ffc87b82 */ /* 0x002e620000000800 */
[----:B------:R2:W-:Y:S01]  /*32330*/  LDGSTS.E [R2+0x4b480], desc[UR14][R202.64], !P2 ;  /* 0x4b480000ca027fae */ /* 0x0005e2000d12184e */
[----:B------:R-:W-:Y:S01]  /*32340*/  VIADD R197, R210, 0xffffff3f ;  /* 0xffffff3fd2c57836 */ /* 0x000fe20000000000 */
[----:B------:R-:W-:-:S02]  /*32350*/  ISETP.GE.U32.AND P2, PT, R196, 0x7ffffec4, PT ;  /* 0x7ffffec4c400780c */ /* 0x000fc40003f46070 */
[----:B------:R-:W-:Y:S01]  /*32360*/  PLOP3.LUT P4, PT, PT, PT, UP0, 0x80, 0x0 ;  /* 0x000000000000781c */ /* 0x000fe20003f8f008 */
[----:B------:R-:W-:Y:S01]  /*32370*/  STL.64 [R1+0x640], R204 ;  /* 0x000640cc01007387 */ /* 0x000fe20000100a00 */
[----:B------:R-:W-:Y:S02]  /*32380*/  SEL R196, RZ, 0x4, P3 ;  /* 0x00000004ffc47807 */ /* 0x000fe40001800000 */
[----:B------:R-:W-:Y:S01]  /*32390*/  ISETP.GE.U32.AND P3, PT, R197, 0x7ffffec0, PT ;  /* 0x7ffffec0c500780c */ /* 0x000fe20003f66070 */
[----:B------:R2:W-:Y:S01]  /*323a0*/  STL.64 [R1+0x638], R202 ;  /* 0x000638ca01007387 */ /* 0x0005e20000100a00 */
[----:B------:R-:W-:-:S03]  /*323b0*/  VIADD R197, R211, 0xffffff3b ;  /* 0xffffff3bd3c57836 */ /* 0x000fc60000000000 */
[----:B------:R-:W-:Y:S01]  /*323c0*/  LDGSTS.E [R2+0x4b800], desc[UR14][R194.64], !P1 ;  /* 0x4b800000c2027fae */ /* 0x000fe2000c92184e */
[C---:B--2---:R-:W-:Y:S01]  /*323d0*/  IMAD.WIDE R202, R251.reuse, 0x4, R192 ;  /* 0x00000004fbca7825 */ /* 0x044fe200078e02c0 */
[----:B------:R-:W-:Y:S02]  /*323e0*/  SEL R192, R196, RZ, P4 ;  /* 0x000000ffc4c07207 */ /* 0x000fe40002000000 */
[----:B------:R-:W-:Y:S04]  /*323f0*/  STL.64 [R1+0x630], R194 ;  /* 0x000630c201007387 */ /* 0x000fe80000100a00 */
[----:B------:R-:W-:Y:S01]  /*32400*/  LDGSTS.E [R2+0x4b880], desc[UR14][R202.64], !P1 ;  /* 0x4b880000ca027fae */ /* 0x000fe2000c92184e */
[----:B------:R-:W-:Y:S01]  /*32410*/  ISETP.NE.U32.AND P1, PT, R192, RZ, PT ;  /* 0x000000ffc000720c */ /* 0x000fe20003f25070 */
[----:B------:R-:W-:-:S02]  /*32420*/  IMAD.WIDE R192, R251, 0x4, R186 ;  /* 0x00000004fbc07825 */ /* 0x000fc400078e02ba */
[----:B------:R-:W-:Y:S01]  /*32430*/  STL.64 [R1+0x628], R202 ;  /* 0x000628ca01007387 */ /* 0x000fe20000100a00 */
[----:B------:R-:W2:Y:S03]  /*32440*/  LDC R186, c[0x0][0x230] ;  /* 0x00008c00ffba7b82 */ /* 0x000ea60000000800 */
[----:B------:R4:W-:Y:S04]  /*32450*/  STL.64 [R1+0x620], R190 ;  /* 0x000620be01007387 */ /* 0x0009e80000100a00 */
[----:B------:R4:W-:Y:S01]  /*32460*/  LDGSTS.E [R2+0x4bc00], desc[UR14][R190.64], !P2 ;  /* 0x4bc00000be027fae */ /* 0x0009e2000d12184e */
[----:B------:R-:W2:Y:S03]  /*32470*/  LDC R187, c[0x0][0x230] ;  /* 0x00008c00ffbb7b82 */ /* 0x000ea60000000800 */
[----:B------:R1:W-:Y:S04]  /*32480*/  STL.64 [R1+0x618], R188 ;  /* 0x000618bc01007387 */ /* 0x0003e80000100a00 */
[----:B------:R1:W-:Y:S01]  /*32490*/  LDGSTS.E [R2+0x4bc80], desc[UR14][R188.64], !P2 ;  /* 0x4bc80000bc027fae */ /* 0x0003e2000d12184e */
[----:B----4-:R-:W-:Y:S01]  /*324a0*/  IMAD.WIDE R190, R251, 0x4, R184 ;  /* 0x00000004fbbe7825 */ /* 0x010fe200078e02b8 */
[----:B-1----:R-:W-:-:S02]  /*324b0*/  IADD3 R184, R200, -0xc9, RZ ;  /* 0xffffff37c8b87810 */ /* 0x002fc40007ffe0ff */
[----:B------:R1:W-:Y:S01]  /*324c0*/  LDGSTS.E [R2+0x4c000], desc[UR14][R192.64], !P3 ;  /* 0x4c000000c0027fae */ /* 0x0003e2000d92184e */
[----:B------:R-:W-:-:S03]  /*324d0*/  ISETP.GE.U32.AND P2, PT, R197, 0x7ffffebc, PT ;  /* 0x7ffffebcc500780c */ /* 0x000fc60003f46070 */
[----:B------:R4:W-:Y:S01]  /*324e0*/  LDGSTS.E [R2+0x4c080], desc[UR14][R190.64], !P3 ;  /* 0x4c080000be027fae */ /* 0x0009e2000d92184e */
[----:B------:R-:W3:Y:S01]  /*324f0*/  LDC R188, c[0x0][0x230] ;  /* 0x00008c00ffbc7b82 */ /* 0x000ee20000000800 */
[----:B------:R-:W-:-:S07]  /*32500*/  ISETP.GE.U32.AND P3, PT, R184, 0x7ffffeb8, PT ;  /* 0x7ffffeb8b800780c */ /* 0x000fce0003f66070 */
[----:B------:R-:W2:Y:S01]  /*32510*/  LDC R189, c[0x0][0x230] ;  /* 0x00008c00ffbd7b82 */ /* 0x000ea20000000800 */
[----:B------:R-:W-:Y:S01]  /*32520*/  VIADD R185, R199, 0xffffff33 ;  /* 0xffffff33c7b97836 */ /* 0x000fe20000000000 */
[----:B------:R1:W-:Y:S01]  /*32530*/  STL.64 [R1+0x610], R192 ;  /* 0x000610c001007387 */ /* 0x0003e20000100a00 */
[----:B------:R-:W-:-:S03]  /*32540*/  SEL R184, RZ, 0x4, P6 ;  /* 0x00000004ffb87807 */ /* 0x000fc60003000000 */
[----:B------:R-:W-:Y:S01]  /*32550*/  ISETP.GE.U32.AND P6, PT, R185, 0x7ffffeb4, PT ;  /* 0x7ffffeb4b900780c */ /* 0x000fe20003fc6070 */
[----:B------:R-:W-:Y:S01]  /*32560*/  VIADD R185, R198, 0xffffff2f ;  /* 0xffffff2fc6b97836 */ /* 0x000fe20000000000 */
[----:B------:R2:W-:Y:S01]  /*32570*/  LDGSTS.E [R2+0x4c400], desc[UR14][R182.64], !P2 ;  /* 0x4c400000b6027fae */ /* 0x0005e2000d12184e */
[----:B-1----:R-:W-:Y:S01]  /*32580*/  IMAD.WIDE R192, R251, 0x4, R180 ;  /* 0x00000004fbc07825 */ /* 0x002fe200078e02b4 */
[----:B------:R-:W-:Y:S02]  /*32590*/  SEL R180, R184, RZ, P4 ;  /* 0x000000ffb8b47207 */ /* 0x000fe40002000000 */
[----:B------:R4:W-:Y:S04]  /*325a0*/  STL.64 [R1+0x5f8], R190 ;  /* 0x0005f8be01007387 */ /* 0x0009e80000100a00 */
[----:B------:R-:W-:Y:S04]  /*325b0*/  LDGSTS.E [R2+0x4c480], desc[UR14][R192.64], !P2 ;  /* 0x4c480000c0027fae */ /* 0x000fe8000d12184e */
[----:B------:R1:W-:Y:S01]  /*325c0*/  LDGSTS.E [R2+0x4c800], desc[UR14][R178.64], !P3 ;  /* 0x4c800000b2027fae */ /* 0x0003e2000d92184e */
[----:B------:R-:W-:-:S03]  /*325d0*/  ISETP.NE.U32.AND P2, PT, R180, RZ, PT ;  /* 0x000000ffb400720c */ /* 0x000fc60003f45070 */
[----:B------:R3:W-:Y:S01]  /*325e0*/  LDGSTS.E [R2+0x4c880], desc[UR14][R176.64], !P3 ;  /* 0x4c880000b0027fae */ /* 0x0007e2000d92184e */
[----:B------:R-:W-:Y:S01]  /*325f0*/  ISETP.GE.U32.AND P3, PT, R185, 0x7ffffeb0, PT ;  /* 0x7ffffeb0b900780c */ /* 0x000fe20003f66070 */
[----:B------:R-:W-:Y:S01]  /*32600*/  IMAD.WIDE R180, R251, 0x4, R172 ;  /* 0x00000004fbb47825 */ /* 0x000fe200078e02ac */
[----:B------:R-:W-:Y:S01]  /*32610*/  SEL R208, R208, RZ, P4 ;  /* 0x000000ffd0d07207 */ /* 0x000fe20002000000 */
[----:B------:R1:W-:Y:S01]  /*32620*/  STL.64 [R1+0x5f0], R182 ;  /* 0x0005f0b601007387 */ /* 0x0003e20000100a00 */
[----:B----4-:R-:W4:Y:S03]  /*32630*/  LDC R190, c[0x0][0x230] ;  /* 0x00008c00ffbe7b82 */ /* 0x010f260000000800 */
[----:B------:R-:W-:Y:S01]  /*32640*/  STL.64 [R1+0x5e8], R192 ;  /* 0x0005e8c001007387 */ /* 0x000fe20000100a00 */
[----:B--2---:R-:W-:-:S03]  /*32650*/  VIADD R173, R189, 0xffffff27 ;  /* 0xffffff27bdad7836 */ /* 0x004fc60000000000 */
[----:B------:R2:W-:Y:S01]  /*32660*/  STL.64 [R1+0x5e0], R178 ;  /* 0x0005e0b201007387 */ /* 0x0005e20000100a00 */
[----:B-1----:R-:W-:-:S03]  /*32670*/  IMAD.WIDE R182, R251, 0x4, R174 ;  /* 0x00000004fbb67825 */ /* 0x002fc600078e02ae */
[----:B------:R3:W-:Y:S01]  /*32680*/  STL.64 [R1+0x5d8], R176 ;  /* 0x0005d8b001007387 */ /* 0x0007e20000100a00 */
[----:B------:R-:W-:Y:S01]  /*32690*/  SEL R172, RZ, 0x4, P0 ;  /* 0x00000004ffac7807 */ /* 0x000fe20000000000 */
[----:B------:R-:W-:Y:S02]  /*326a0*/  VIADD R174, R186, 0xffffff23 ;  /* 0xffffff23baae7836 */ /* 0x000fe40000000000 */
[----:B------:R-:W-:Y:S01]  /*326b0*/  STL.64 [R1+0x5d0], R182 ;  /* 0x0005d0b601007387 */ /* 0x000fe20000100a00 */
[----:B------:R-:W-:Y:S01]  /*326c0*/  SEL R232, R172, RZ, P4 ;  /* 0x000000fface87207 */ /* 0x000fe20002000000 */
[----:B------:R-:W-:Y:S01]  /*326d0*/  IMAD.WIDE R150, R251, 0x4, R150 ;  /* 0x00000004fb967825 */ /* 0x000fe200078e0296 */
[----:B--2---:R-:W1:Y:S01]  /*326e0*/  LDC R178, c[0x0][0x230] ;  /* 0x00008c00ffb27b82 */ /* 0x004e620000000800 */
[----:B------:R-:W-:Y:S01]  /*326f0*/  LDGSTS.E [R2+0x4cc00], desc[UR14][R182.64], !P6 ;  /* 0x4cc00000b6027fae */ /* 0x000fe2000f12184e */
[----:B---3--:R-:W-:-:S03]  /*32700*/  IADD3 R176, R188, -0xd5, RZ ;  /* 0xffffff2bbcb07810 */ /* 0x008fc60007ffe0ff */
[----:B------:R2:W-:Y:S01]  /*32710*/  STL.64 [R1+0x5c8], R180 ;  /* 0x0005c8b401007387 */ /* 0x0005e20000100a00 */
[----:B------:R-:W-:Y:S01]  /*32720*/  IADD3 R172, R187, -0xe1, RZ ;  /* 0xffffff1fbbac7810 */ /* 0x000fe20007ffe0ff */
[----:B------:R-:W-:Y:S01]  /*32730*/  IMAD.WIDE R148, R251, 0x4, R148 ;  /* 0x00000004fb947825 */ /* 0x000fe200078e0294 */
[----:B------:R-:W-:Y:S01]  /*32740*/  ISETP.GE.U32.AND P0, PT, R176, 0x7ffffeac, PT ;  /* 0x7ffffeacb000780c */ /* 0x000fe20003f06070 */
[----:B------:R2:W-:Y:S01]  /*32750*/  LDGSTS.E [R2+0x4cc80], desc[UR14][R180.64], !P6 ;  /* 0x4cc80000b4027fae */ /* 0x0005e2000f12184e */
[----:B------:R-:W-:Y:S01]  /*32760*/  ISETP.GE.U32.AND P6, PT, R173, 0x7ffffea8, PT ;  /* 0x7ffffea8ad00780c */ /* 0x000fe20003fc6070 */
[C---:B------:R-:W-:Y:S01]  /*32770*/  IMAD.WIDE R146, R251.reuse, 0x4, R146 ;  /* 0x00000004fb927825 */ /* 0x040fe200078e0292 */
[----:B------:R-:W-:Y:S01]  /*32780*/  ISETP.GE.U32.AND P4, PT, R174, 0x7ffffea4, PT ;  /* 0x7ffffea4ae00780c */ /* 0x000fe20003f86070 */
[----:B------:R3:W-:Y:S01]  /*32790*/  LDGSTS.E [R2+0x4d000], desc[UR14][R170.64], !P3 ;  /* 0x4d000000aa027fae */ /* 0x0007e2000d92184e */
[----:B------:R-:W1:Y:S01]  /*327a0*/  LDC R177, c[0x0][0x230] ;  /* 0x00008c00ffb17b82 */ /* 0x000e620000000800 */
[----:B--2---:R-:W-:-:S02]  /*327b0*/  IMAD.WIDE R180, R251, 0x4, R168 ;  /* 0x00000004fbb47825 */ /* 0x004fc400078e02a8 */
[----:B------:R3:W-:Y:S05]  /*327c0*/  STL.64 [R1+0x5c0], R170 ;  /* 0x0005c0aa01007387 */ /* 0x0007ea0000100a00 */
[----:B------:R-:W2:Y:S01]  /*327d0*/  LDC R173, c[0x0][0x230] ;  /* 0x00008c00ffad7b82 */ /* 0x000ea20000000800 */
[----:B------:R-:W-:Y:S01]  /*327e0*/  LDGSTS.E [R2+0x4d080], desc[UR14][R180.64], !P3 ;  /* 0x4d080000b4027fae */ /* 0x000fe2000d92184e */
[----:B------:R-:W-:-:S03]  /*327f0*/  ISETP.GE.U32.AND P3, PT, R172, 0x7ffffea0, PT ;  /* 0x7ffffea0ac00780c */ /* 0x000fc60003f66070 */
[----:B------:R-:W-:Y:S01]  /*32800*/  STL.64 [R1+0x5b8], R180 ;  /* 0x0005b8b401007387 */ /* 0x000fe20000100a00 */
[C---:B------:R-:W-:Y:S02]  /*32810*/  IMAD.WIDE R142, R251.reuse, 0x4, R142 ;  /* 0x00000004fb8e7825 */ /* 0x040fe400078e028e */
[----:B------:R-:W2:Y:S02]  /*32820*/  LDC R174, c[0x0][0x230] ;  /* 0x00008c00ffae7b82 */ /* 0x000ea40000000800 */
[C---:B---3--:R-:W-:Y:S01]  /*32830*/  IMAD.WIDE R170, R251.reuse, 0x4, R160 ;  /* 0x00000004fbaa7825 */ /* 0x048fe200078e02a0 */
[----:B------:R3:W-:Y:S04]  /*32840*/  STL.64 [R1+0x5b0], R166 ;  /* 0x0005b0a601007387 */ /* 0x0007e80000100a00 */
[----:B------:R3:W-:Y:S04]  /*32850*/  LDGSTS.E [R2+0x4d400], desc[UR14][R166.64], !P0 ;  /* 0x4d400000a6027fae */ /* 0x0007e8000c12184e */
[----:B------:R4:W-:Y:S04]  /*32860*/  STL.64 [R1+0x498], R164 ;  /* 0x000498a401007387 */ /* 0x0009e80000100a00 */
[----:B------:R1:W-:Y:S04]  /*32870*/  LDGSTS.E [R2+0x4d480], desc[UR14][R164.64], !P0 ;  /* 0x4d480000a4027fae */ /* 0x0003e8000c12184e */
[----:B------:R1:W-:Y:S01]  /*32880*/  STL.64 [R1+0x490], R162 ;  /* 0x000490a201007387 */ /* 0x0003e20000100a00 */
[C---:B------:R-:W-:Y:S01]  /*32890*/  IMAD.WIDE R140, R251.reuse, 0x4, R140 ;  /* 0x00000004fb8c7825 */ /* 0x040fe200078e028c */
[----:B---3--:R-:W3:Y:S02]  /*328a0*/  LDC R166, c[0x0][0x230] ;  /* 0x00008c00ffa67b82 */ /* 0x008ee40000000800 */
[----:B------:R1:W-:Y:S04]  /*328b0*/  LDGSTS.E [R2+0x4d800], desc[UR14][R162.64], !P6 ;  /* 0x4d800000a2027fae */ /* 0x0003e8000f12184e */
[----:B------:R-:W-:Y:S01]  /*328c0*/  STL.64 [R1+0x488], R170 ;  /* 0x000488aa01007387 */ /* 0x000fe20000100a00 */
[----:B----4-:R-:W-:Y:S01]  /*328d0*/  VIADD R168, R190, 0xffffff1b ;  /* 0xffffff1bbea87836 */ /* 0x010fe20000000000 */
[----:B-1----:R-:W1:Y:S02]  /*328e0*/  LDC R165, c[0x0][0x230] ;  /* 0x00008c00ffa57b82 */ /* 0x002e640000000800 */
[----:B------:R-:W-:Y:S01]  /*328f0*/  LDGSTS.E [R2+0x4d880], desc[UR14][R170.64], !P6 ;  /* 0x4d880000aa027fae */ /* 0x000fe2000f12184e */
[----:B------:R-:W-:-:S03]  /*32900*/  IMAD.WIDE R162, R251, 0x4, R152 ;  /* 0x00000004fba27825 */ /* 0x000fc600078e0298 */
[----:B------:R4:W-:Y:S04]  /*32910*/  STL.64 [R1+0x480], R158 ;  /* 0x0004809e01007387 */ /* 0x0009e80000100a00 */
[----:B------:R4:W-:Y:S04]  /*32920*/  LDGSTS.E [R2+0x4dc00], desc[UR14][R158.64], !P4 ;  /* 0x4dc000009e027fae */ /* 0x0009e8000e12184e */
[----:B------:R2:W-:Y:S04]  /*32930*/  STL.64 [R1+0x478], R156 ;  /* 0x0004789c01007387 */ /* 0x0005e80000100a00 */
[----:B------:R2:W-:Y:S04]  /*32940*/  LDGSTS.E [R2+0x4dc80], desc[UR14][R156.64], !P4 ;  /* 0x4dc800009c027fae */ /* 0x0005e8000e12184e */
[----:B------:R3:W-:Y:S01]  /*32950*/  STL.64 [R1+0x470], R154 ;  /* 0x0004709a01007387 */ /* 0x0007e20000100a00 */
[----:B------:R-:W-:Y:S01]  /*32960*/  VIADD R164, R177, 0xffffff17 ;  /* 0xffffff17b1a47836 */ /* 0x000fe20000000000 */
[----:B------:R-:W-:Y:S01]  /*32970*/  ISETP.GE.U32.AND P0, PT, R168, 0x7ffffe9c, PT ;  /* 0x7ffffe9ca800780c */ /* 0x000fe20003f06070 */
[----:B----4-:R-:W4:Y:S01]  /*32980*/  LDC R158, c[0x0][0x230] ;  /* 0x00008c00ff9e7b82 */ /* 0x010f220000000800 */
[----:B------:R3:W-:Y:S04]  /*32990*/  LDGSTS.E [R2+0x4e000], desc[UR14][R154.64], !P3 ;  /* 0x4e0000009a027fae */ /* 0x0007e8000d92184e */
[----:B------:R-:W-:Y:S01]  /*329a0*/  STL.64 [R1+0x388], R162 ;  /* 0x000388a201007387 */ /* 0x000fe20000100a00 */
[----:B------:R-:W-:-:S02]  /*329b0*/  IADD3 R160, R178, -0xed, RZ ;  /* 0xffffff13b2a07810 */ /* 0x000fc40007ffe0ff */
[----:B--2---:R-:W2:Y:S01]  /*329c0*/  LDC R157, c[0x0][0x230] ;  /* 0x00008c00ff9d7b82 */ /* 0x004ea20000000800 */
[----:B------:R1:W-:Y:S01]  /*329d0*/  STL.64 [R1+0x380], R150 ;  /* 0x0003809601007387 */ /* 0x0003e20000100a00 */
[----:B---3--:R-:W-:-:S03]  /*329e0*/  IMAD.WIDE R154, R251, 0x4, R144 ;  /* 0x00000004fb9a7825 */ /* 0x008fc600078e0290 */
[----:B------:R3:W-:Y:S04]  /*329f0*/  STL.64 [R1+0x378], R148 ;  /* 0x0003789401007387 */ /* 0x0007e80000100a00 */
[----:B------:R3:W-:Y:S04]  /*32a00*/  STL.64 [R1+0x370], R146 ;  /* 0x0003709201007387 */ /* 0x0007e80000100a00 */
[----:B------:R-:W-:Y:S04]  /*32a10*/  STL.64 [R1+0x368], R154 ;  /* 0x0003689a01007387 */ /* 0x000fe80000100a00 */
[----:B------:R4:W-:Y:S04]  /*32a20*/  STL.64 [R1+0x360], R142 ;  /* 0x0003608e01007387 */ /* 0x0009e80000100a00 */
[----:B------:R4:W-:Y:S04]  /*32a30*/  STL.64 [R1+0x358], R140 ;  /* 0x0003588c01007387 */ /* 0x0009e80000100a00 */
[----:B------:R-:W2:Y:S04]  /*32a40*/  LDL.LU.64 R242, [R1+0x40] ;  /* 0x0000400001f27983 */ /* 0x000ea80000300a00 */
[----:B------:R-:W2:Y:S04]  /*32a50*/  LDL.LU.64 R230, [R1+0x38] ;  /* 0x0000380001e67983 */ /* 0x000ea80000300a00 */
[----:B------:R-:W2:Y:S04]  /*32a60*/  LDL.LU.64 R234, [R1+0x10] ;  /* 0x0000100001ea7983 */ /* 0x000ea80000300a00 */
[----:B------:R-:W2:Y:S01]  /*32a70*/  LDL.LU.64 R240, [R1+0x8] ;  /* 0x0000080001f07983 */ /* 0x000ea20000300a00 */
[----:B------:R-:W-:-:S02]  /*32a80*/  ISETP.GE.U32.AND P6, PT, R164, 0x7ffffe98, PT ;  /* 0x7ffffe98a400780c */ /* 0x000fc40003fc6070 */
[----:B------:R-:W-:Y:S01]  /*32a90*/  ISETP.GE.U32.AND P4, PT, R160, 0x7ffffe94, PT ;  /* 0x7ffffe94a000780c */ /* 0x000fe20003f86070 */
[----:B------:R-:W-:Y:S01]  /*32aa0*/  VIADD R156, R173, 0xffffff0f ;  /* 0xffffff0fad9c7836 */ /* 0x000fe20000000000 */
[----:B------:R-:W-:Y:S01]  /*32ab0*/  LDGSTS.E [R2+0x4e080], desc[UR14][R162.64], !P3 ;  /* 0x4e080000a2027fae */ /* 0x000fe2000d92184e */
[----:B------:R-:W-:-:S03]  /*32ac0*/  VIADD R152, R174, 0xffffff0b ;  /* 0xffffff0bae987836 */ /* 0x000fc60000000000 */
[----:B------:R1:W-:Y:S01]  /*32ad0*/  LDGSTS.E [R2+0x4e400], desc[UR14][R150.64], !P0 ;  /* 0x4e40000096027fae */ /* 0x0003e2000c12184e */
[----:B------:R-:W-:-:S03]  /*32ae0*/  ISETP.GE.U32.AND P3, PT, R156, 0x7ffffe90, PT ;  /* 0x7ffffe909c00780c */ /* 0x000fc60003f66070 */
[----:B------:R3:W-:Y:S01]  /*32af0*/  LDGSTS.E [R2+0x4e480], desc[UR14][R148.64], !P0 ;  /* 0x4e48000094027fae */ /* 0x0007e2000c12184e */
[----:B------:R-:W-:-:S03]  /*32b00*/  ISETP.GE.U32.AND P0, PT, R152, 0x7ffffe8c, PT ;  /* 0x7ffffe8c9800780c */ /* 0x000fc60003f06070 */
[----:B------:R4:W-:Y:S01]  /*32b10*/  LDGSTS.E [R2+0x4e800], desc[UR14][R146.64], !P6 ;  /* 0x4e80000092027fae */ /* 0x0009e2000f12184e */
[----:B-1----:R-:W1:Y:S03]  /*32b20*/  LDC R150, c[0x0][0x230] ;  /* 0x00008c00ff967b82 */ /* 0x002e660000000800 */
[----:B------:R-:W-:Y:S01]  /*32b30*/  LDGSTS.E [R2+0x4e880], desc[UR14][R154.64], !P6 ;  /* 0x4e8800009a027fae */ /* 0x000fe2000f12184e */
[----:B------:R-:W-:-:S03]  /*32b40*/  IMAD.WIDE R138, R251, 0x4, R138 ;  /* 0x00000004fb8a7825 */ /* 0x000fc600078e028a */
[----:B------:R4:W-:Y:S01]  /*32b50*/  LDGSTS.E [R2+0x4ec00], desc[UR14][R142.64], !P4 ;  /* 0x4ec000008e027fae */ /* 0x0009e2000e12184e */
[----:B---3--:R-:W3:Y:S03]  /*32b60*/  LDC R149, c[0x0][0x230] ;  /* 0x00008c00ff957b82 */ /* 0x008ee60000000800 */
[----:B------:R2:W-:Y:S01]  /*32b70*/  LDGSTS.E [R2+0x4ec80], desc[UR14][R140.64], !P4 ;  /* 0x4ec800008c027fae */ /* 0x0005e2000e12184e */
[----:B----4-:R-:W-:Y:S01]  /*32b80*/  IMAD.WIDE R146, R251, 0x4, R136 ;  /* 0x00000004fb927825 */ /* 0x010fe200078e0288 */
[----:B------:R-:W-:-:S03]  /*32b90*/  IADD3 R148, R165, -0xf9, RZ ;  /* 0xffffff07a5947810 */ /* 0x000fc60007ffe0ff */
[C---:B------:R-:W-:Y:S01]  /*32ba0*/  IMAD.WIDE R134, R251.reuse, 0x4, R134 ;  /* 0x00000004fb867825 */ /* 0x040fe200078e0286 */
[----:B------:R-:W-:Y:S01]  /*32bb0*/  STL.64 [R1+0x350], R138 ;  /* 0x0003508a01007387 */ /* 0x000fe20000100a00 */
[----:B------:R-:W4:Y:S02]  /*32bc0*/  LDC R142, c[0x0][0x230] ;  /* 0x00008c00ff8e7b82 */ /* 0x000f240000000800 */
[----:B------:R-:W-:Y:S01]  /*32bd0*/  VIADD R144, R166, 0xffffff03 ;  /* 0xffffff03a6907836 */ /* 0x000fe20000000000 */
[----:B------:R-:W-:Y:S01]  /*32be0*/  LDGSTS.E [R2+0x4f000], desc[UR14][R138.64], !P3 ;  /* 0x4f0000008a027fae */ /* 0x000fe2000d92184e */
[----:B------:R-:W-:-:S04]  /*32bf0*/  IMAD.WIDE R132, R251, 0x4, R132 ;  /* 0x00000004fb847825 */ /* 0x000fc800078e0284 */
[----:B--2---:R-:W2:Y:S01]  /*32c00*/  LDC R141, c[0x0][0x230] ;  /* 0x00008c00ff8d7b82 */ /* 0x004ea20000000800 */
[----:B------:R-:W-:Y:S01]  /*32c10*/  ISETP.GE.U32.AND P6, PT, R148, 0x7ffffe88, PT ;  /* 0x7ffffe889400780c */ /* 0x000fe20003fc6070 */
[----:B------:R-:W-:Y:S01]  /*32c20*/  STL.64 [R1+0x348], R146 ;  /* 0x0003489201007387 */ /* 0x000fe20000100a00 */
[----:B------:R-:W-:Y:S01]  /*32c30*/  VIADD R140, R157, 0xffffff7e ;  /* 0xffffff7e9d8c7836 */ /* 0x000fe20000000000 */
[----:B------:R-:W-:Y:S02]  /*32c40*/  ISETP.GE.U32.AND P4, PT, R144, 0x7ffffe84, PT ;  /* 0x7ffffe849000780c */ /* 0x000fe40003f86070 */
[----:B------:R-:W-:Y:S01]  /*32c50*/  LDGSTS.E [R2+0x4f080], desc[UR14][R146.64], !P3 ;  /* 0x4f08000092027fae */ /* 0x000fe2000d92184e */
[----:B------:R-:W-:-:S03]  /*32c60*/  IADD3 R136, R158, -0x86, RZ ;  /* 0xffffff7a9e887810 */ /* 0x000fc60007ffe0ff */
[----:B------:R1:W-:Y:S04]  /*32c70*/  STL.64 [R1+0x340], R134 ;  /* 0x0003408601007387 */ /* 0x0003e80000100a00 */
[----:B------:R1:W-:Y:S04]  /*32c80*/  LDGSTS.E [R2+0x4f400], desc[UR14][R134.64], !P0 ;  /* 0x4f40000086027fae */ /* 0x0003e8000c12184e */
[----:B------:R3:W-:Y:S04]  /*32c90*/  STL.64 [R1+0x328], R132 ;  /* 0x0003288401007387 */ /* 0x0007e80000100a00 */
[----:B------:R3:W-:Y:S01]  /*32ca0*/  LDGSTS.E [R2+0x4f480], desc[UR14][R132.64], !P0 ;  /* 0x4f48000084027fae */ /* 0x0007e2000c12184e */
[----:B------:R-:W-:Y:S01]  /*32cb0*/  ISETP.GE.U32.AND P3, PT, R140, 0x7ffffeff, PT ;  /* 0x7ffffeff8c00780c */ /* 0x000fe20003f66070 */
[----:B------:R-:W-:Y:S01]  /*32cc0*/  IMAD.WIDE R130, R251, 0x4, R130 ;  /* 0x00000004fb827825 */ /* 0x000fe200078e0282 */
[----:B-1----:R-:W1:Y:S01]  /*32cd0*/  LDC R134, c[0x0][0x230] ;  /* 0x00008c00ff867b82 */ /* 0x002e620000000800 */
[----:B------:R-:W-:-:S02]  /*32ce0*/  ISETP.GE.U32.AND P0, PT, R136, 0x7ffffefb, PT ;  /* 0x7ffffefb8800780c */ /* 0x000fc40003f06070 */
[----:B------:R-:W-:-:S05]  /*32cf0*/  IMAD.WIDE R138, R251, 0x4, R128 ;  /* 0x00000004fb8a7825 */ /* 0x000fca00078e0280 */
[----:B---3--:R-:W3:Y:S01]  /*32d00*/  LDC R133, c[0x0][0x230] ;  /* 0x00008c00ff857b82 */ /* 0x008ee20000000800 */
[----:B------:R-:W-:Y:S01]  /*32d10*/  IMAD.WIDE R126, R251, 0x4, R126 ;  /* 0x00000004fb7e7825 */ /* 0x000fe200078e027e */
[----:B------:R-:W-:Y:S03]  /*32d20*/  STL.64 [R1+0x320], R130 ;  /* 0x0003208201007387 */ /* 0x000fe60000100a00 */
[----:B------:R-:W-:Y:S01]  /*32d30*/  VIADD R132, R149, 0xffffff76 ;  /* 0xffffff7695847836 */ /* 0x000fe20000000000 */
[----:B------:R-:W-:Y:S01]  /*32d40*/  LDGSTS.E [R2+0x4f800], desc[UR14][R130.64], !P6 ;  /* 0x4f80000082027fae */ /* 0x000fe2000f12184e */
        /* <DEDUP_REMOVED lines=8> */
[----:B------:R2:W-:Y:S01]  /*32dd0*/  LDGSTS.E [R2+0x4fc80], desc[UR14][R124.64], !P4 ;  /* 0x4fc800007c027fae */ /* 0x0005e2000e12184e */
[----:B------:R-:W-:-:S02]  /*32de0*/  ISETP.GE.U32.AND P4, PT, R128, 0x7ffffef3, PT ;  /* 0x7ffffef38000780c */ /* 0x000fc40003f86070 */
[----:B------:R-:W1:Y:S08]  /*32df0*/  LDC R128, c[0x0][0x230] ;  /* 0x00008c00ff807b82 */ /* 0x000e700000000800 */
[----:B----4-:R-:W4:Y:S01]  /*32e00*/  LDC R126, c[0x0][0x230] ;  /* 0x00008c00ff7e7b82 */ /* 0x010f220000000800 */
[----:B--2---:R-:W-:Y:S01]  /*32e10*/  IADD3 R125, R141, -0x92, RZ ;  /* 0xffffff6e8d7d7810 */ /* 0x004fe20007ffe0ff */
[----:B------:R-:W-:-:S02]  /*32e20*/  VIADD R124, R142, 0xffffff6a ;  /* 0xffffff6a8e7c7836 */ /* 0x000fc40000000000 */
[----:B------:R-:W-:-:S04]  /*32e30*/  IMAD.WIDE R122, R251, 0x4, R122 ;  /* 0x00000004fb7a7825 */ /* 0x000fc800078e027a */
[----:B------:R-:W2:Y:S01]  /*32e40*/  LDC R127, c[0x0][0x230] ;  /* 0x00008c00ff7f7b82 */ /* 0x000ea20000000800 */
        /* <DEDUP_REMOVED lines=22> */
[C---:B------:R-:W-:Y:S01]  /*32fb0*/  IMAD.WIDE R138, R251.reuse, 0x4, R230 ;  /* 0x00000004fb8a7825 */ /* 0x040fe200078e02e6 */
[----:B------:R-:W-:Y:S03]  /*32fc0*/  LDGSTS.E [R3+0x48100], desc[UR14][R144.64], !P3 ;  /* 0x4810000090037fae */ /* 0x000fe6000d92184e */
[C---:B------:R-:W-:Y:S01]  /*32fd0*/  IMAD.WIDE R136, R251.reuse, 0x4, R234 ;  /* 0x00000004fb887825 */ /* 0x040fe200078e02ea */
[----:B------:R-:W-:Y:S03]  /*32fe0*/  LDGSTS.E [R3+0x48180], desc[UR14][R138.64], !P3 ;  /* 0x481800008a037fae */ /* 0x000fe6000d92184e */
[----:B------:R-:W-:Y:S01]  /*32ff0*/  IMAD.WIDE R130, R251, 0x4, R240 ;  /* 0x00000004fb827825 */ /* 0x000fe200078e02f0 */
[----:B------:R-:W-:Y:S01]  /*33000*/  STL.64 [R1+0x310], R144 ;  /* 0x0003109001007387 */ /* 0x000fe20000100a00 */
[----:B------:R-:W-:-:S02]  /*33010*/  ISETP.GE.U32.AND P3, PT, R125, 0x7ffffeef, PT ;  /* 0x7ffffeef7d00780c */ /* 0x000fc40003f66070 */
[----:B------:R-:W2:Y:S01]  /*33020*/  LDC R125, c[0x0][0x230] ;  /* 0x00008c00ff7d7b82 */ /* 0x000ea20000000800 */
[----:B------:R-:W-:Y:S04]  /*33030*/  LDGSTS.E [R3+0x48500], desc[UR14][R136.64], !P0 ;  /* 0x4850000088037fae */ /* 0x000fe8000c12184e */
[----:B------:R-:W-:Y:S04]  /*33040*/  STL.64 [R1+0x308], R138 ;  /* 0x0003088a01007387 */ /* 0x000fe80000100a00 */
[----:B------:R1:W-:Y:S01]  /*33050*/  LDGSTS.E [R3+0x48580], desc[UR14][R130.64], !P0 ;  /* 0x4858000082037fae */ /* 0x0003e2000c12184e */
[----:B------:R-:W-:-:S03]  /*33060*/  ISETP.GE.U32.AND P0, PT, R124, 0x7ffffeeb, PT ;  /* 0x7ffffeeb7c00780c */ /* 0x000fc60003f06070 */
[----:B------:R-:W-:Y:S01]  /*33070*/  STL.64 [R1+0x300], R136 ;  /* 0x0003008801007387 */ /* 0x000fe20000100a00 */
[----:B---3--:R-:W-:-:S03]  /*33080*/  VIADD R124, R133, 0xffffff66 ;  /* 0xffffff66857c7836 */ /* 0x008fc60000000000 */
[----:B------:R1:W-:Y:S04]  /*33090*/  STL.64 [R1+0x2f8], R130 ;  /* 0x0002f88201007387 */ /* 0x0003e80000100a00 */
[----:B------:R3:W-:Y:S04]  /*330a0*/  STL.64 [R1+0x2f0], R122 ;  /* 0x0002f07a01007387 */ /* 0x0007e80000100a00 */
[----:B------:R3:W-:Y:S01]  /*330b0*/  LDGSTS.E [R3+0x48900], desc[UR14][R122.64], !P6 ;  /* 0x489000007a037fae */ /* 0x0007e2000f12184e */
[----:B-1----:R-:W-:Y:S01]  /*330c0*/  IMAD.WIDE R130, R251, 0x4, R120 ;  /* 0x00000004fb827825 */ /* 0x002fe200078e0278 */
[----:B------:R-:W-:-:S04]  /*330d0*/  IADD3 R120, R134, -0x9e, RZ ;  /* 0xffffff6286787810 */ /* 0x000fc80007ffe0ff */
[----:B------:R-:W-:Y:S01]  /*330e0*/  STL.64 [R1+0x2e8], R130 ;  /* 0x0002e88201007387 */ /* 0x000fe20000100a00 */
[----:B---3--:R-:W-:-:S03]  /*330f0*/  IMAD.WIDE R122, R251, 0x4, R112 ;  /* 0x00000004fb7a7825 */ /* 0x008fc600078e0270 */
[----:B------:R-:W-:Y:S01]  /*33100*/  LDGSTS.E [R3+0x48980], desc[UR14][R130.64], !P6 ;  /* 0x4898000082037fae */ /* 0x000fe2000f12184e */
[----:B------:R-:W-:-:S03]  /*33110*/  ISETP.GE.U32.AND P6, PT, R124, 0x7ffffee7, PT ;  /* 0x7ffffee77c00780c */ /* 0x000fc60003fc6070 */
[----:B------:R1:W-:Y:S04]  /*33120*/  STL.64 [R1+0x2e0], R118 ;  /* 0x0002e07601007387 */ /* 0x0003e80000100a00 */
[----:B------:R1:W-:Y:S04]  /*33130*/  LDGSTS.E [R3+0x48d00], desc[UR14][R118.64], !P4 ;  /* 0x48d0000076037fae */ /* 0x0003e8000e12184e */
[----:B------:R3:W-:Y:S04]  /*33140*/  STL.64 [R1+0x2d8], R116 ;  /* 0x0002d87401007387 */ /* 0x0007e80000100a00 */
[----:B------:R3:W-:Y:S01]  /*33150*/  LDGSTS.E [R3+0x48d80], desc[UR14][R116.64], !P4 ;  /* 0x48d8000074037fae */ /* 0x0007e2000e12184e */
[----:B------:R-:W-:-:S03]  /*33160*/  ISETP.GE.U32.AND P4, PT, R120, 0x7ffffee3, PT ;  /* 0x7ffffee37800780c */ /* 0x000fc60003f86070 */
[----:B------:R2:W-:Y:S01]  /*33170*/  STL.64 [R1+0x2d0], R114 ;  /* 0x0002d07201007387 */ /* 0x0005e20000100a00 */
[----:B-1----:R-:W1:Y:S03]  /*33180*/  LDC R118, c[0x0][0x230] ;  /* 0x00008c00ff767b82 */ /* 0x002e660000000800 */
[----:B------:R2:W-:Y:S05]  /*33190*/  LDGSTS.E [R3+0x49100], desc[UR14][R114.64], !P3 ;  /* 0x4910000072037fae */ /* 0x0005ea000d92184e */
[----:B---3--:R-:W3:Y:S01]  /*331a0*/  LDC R117, c[0x0][0x230] ;  /* 0x00008c00ff757b82 */ /* 0x008ee20000000800 */
[----:B------:R-:W-:Y:S04]  /*331b0*/  STL.64 [R1+0x2c8], R122 ;  /* 0x0002c87a01007387 */ /* 0x000fe80000100a00 */
[----:B------:R-:W-:Y:S04]  /*331c0*/  LDGSTS.E [R3+0x49180], desc[UR14][R122.64], !P3 ;  /* 0x491800007a037fae */ /* 0x000fe8000d92184e */
[----:B------:R2:W-:Y:S04]  /*331d0*/  STL.64 [R1+0x2c0], R110 ;  /* 0x0002c06e01007387 */ /* 0x0005e80000100a00 */
[----:B------:R2:W-:Y:S01]  /*331e0*/  LDGSTS.E [R3+0x49500], desc[UR14][R110.64], !P0 ;  /* 0x495000006e037fae */ /* 0x0005e2000c12184e */
[----:B----4-:R-:W-:-:S03]  /*331f0*/  VIADD R116, R126, 0xffffff5e ;  /* 0xffffff5e7e747836 */ /* 0x010fc60000000000 */
[----:B------:R4:W-:Y:S04]  /*33200*/  STL.64 [R1+0x2b8], R108 ;  /* 0x0002b86c01007387 */ /* 0x0009e80000100a00 */
[----:B------:R4:W-:Y:S01]  /*33210*/  LDGSTS.E [R3+0x49580], desc[UR14][R108.64], !P0 ;  /* 0x495800006c037fae */ /* 0x0009e2000c12184e */
[----:B--2---:R-:W-:Y:S01]  /*33220*/  IMAD.WIDE R114, R251, 0x4, R104 ;  /* 0x00000004fb727825 */ /* 0x004fe200078e0268 */
[----:B------:R-:W2:Y:S03]  /*33230*/  LDC R110, c[0x0][0x230] ;  /* 0x00008c00ff6e7b82 */ /* 0x000ea60000000800 */
[----:B------:R-:W-:Y:S01]  /*33240*/  VIADD R112, R128, 0xffffff5a ;  /* 0xffffff5a80707836 */ /* 0x000fe20000000000 */
[----:B------:R-:W-:Y:S01]  /*33250*/  ISETP.GE.U32.AND P3, PT, R116, 0x7ffffedf, PT ;  /* 0x7ffffedf7400780c */ /* 0x000fe20003f66070 */
[----:B------:R-:W-:Y:S04]  /*33260*/  STL.64 [R1+0x2b0], R106 ;  /* 0x0002b06a01007387 */ /* 0x000fe80000100a00 */
[----:B------:R-:W-:Y:S01]  /*33270*/  LDGSTS.E [R3+0x49900], desc[UR14][R106.64], !P6 ;  /* 0x499000006a037fae */ /* 0x000fe2000f12184e */
[----:B----4-:R-:W4:Y:S01]  /*33280*/  LDC R109, c[0x0][0x230] ;  /* 0x00008c00ff6d7b82 */ /* 0x010f220000000800 */
[----:B------:R-:W-:-:S02]  /*33290*/  ISETP.GE.U32.AND P0, PT, R112, 0x7ffffedb, PT ;  /* 0x7ffffedb7000780c */ /* 0x000fc40003f06070 */
[----:B------:R-:W-:Y:S01]  /*332a0*/  STL.64 [R1+0x2a8], R114 ;  /* 0x0002a87201007387 */ /* 0x000fe20000100a00 */
[----:B------:R-:W-:-:S03]  /*332b0*/  IADD3 R108, R125, -0xaa, RZ ;  /* 0xffffff567d6c7810 */ /* 0x000fc60007ffe0ff */
[----:B------:R-:W-:Y:S01]  /*332c0*/  LDGSTS.E [R3+0x49980], desc[UR14][R114.64], !P6 ;  /* 0x4998000072037fae */ /* 0x000fe2000f12184e */
[----:B------:R-:W-:-:S03]  /*332d0*/  VIADD R104, R127, 0xffffff52 ;  /* 0xffffff527f687836 */ /* 0x000fc60000000000 */
[----:B------:R1:W-:Y:S04]  /*332e0*/  STL.64 [R1+0x2a0], R102 ;  /* 0x0002a06601007387 */ /* 0x0003e80000100a00 */
[----:B------:R1:W-:Y:S04]  /*332f0*/  LDGSTS.E [R3+0x49d00], desc[UR14][R102.64], !P4 ;  /* 0x49d0000066037fae */ /* 0x0003e8000e12184e */
[----:B------:R3:W-:Y:S04]  /*33300*/  STL.64 [R1+0x298], R100 ;  /* 0x0002986401007387 */ /* 0x0007e80000100a00 */
[----:B------:R3:W-:Y:S01]  /*33310*/  LDGSTS.E [R3+0x49d80], desc[UR14][R100.64], !P4 ;  /* 0x49d8000064037fae */ /* 0x0007e2000e12184e */
[----:B------:R-:W-:Y:S01]  /*33320*/  ISETP.GE.U32.AND P6, PT, R108, 0x7ffffed7, PT ;  /* 0x7ffffed76c00780c */ /* 0x000fe20003fc6070 */
[----:B-1----:R-:W1:Y:S01]  /*33330*/  LDC R102, c[0x0][0x230] ;  /* 0x00008c00ff667b82 */ /* 0x002e620000000800 */
[----:B------:R-:W-:Y:S01]  /*33340*/  ISETP.GE.U32.AND P4, PT, R104, 0x7ffffed3, PT ;  /* 0x7ffffed36800780c */ /* 0x000fe20003f86070 */
[----:B------:R-:W-:Y:S01]  /*33350*/  IMAD.WIDE R106, R251, 0x4, R96 ;  /* 0x00000004fb6a7825 */ /* 0x000fe200078e0260 */
[----:B------:R2:W-:Y:S05]  /*33360*/  STL.64 [R1+0x290], R98 ;  /* 0x0002906201007387 */ /* 0x0005ea0000100a00 */
[----:B---3--:R-:W3:Y:S01]  /*33370*/  LDC R101, c[0x0][0x230] ;  /* 0x00008c00ff657b82 */ /* 0x008ee20000000800 */
[----:B------:R-:W-:Y:S01]  /*33380*/  VIADD R100, R117, 0xffffff4e ;  /* 0xffffff4e75647836 */ /* 0x000fe20000000000 */
[----:B------:R2:W-:Y:S01]  /*33390*/  LDGSTS.E [R3+0x4a100], desc[UR14][R98.64], !P3 ;  /* 0x4a10000062037fae */ /* 0x0005e2000d92184e */
[----:B------:R-:W-:-:S03]  /*333a0*/  IADD3 R96, R118, -0xb6, RZ ;  /* 0xffffff4a76607810 */ /* 0x000fc60007ffe0ff */
[----:B------:R-:W-:Y:S04]  /*333b0*/  STL.64 [R1+0x288], R106 ;  /* 0x0002886a01007387 */ /* 0x000fe80000100a00 */
[----:B------:R-:W-:Y:S01]  /*333c0*/  LDGSTS.E [R3+0x4a180], desc[UR14][R106.64], !P3 ;  /* 0x4a1800006a037fae */ /* 0x000fe2000d92184e */
[----:B------:R-:W-:-:S03]  /*333d0*/  ISETP.GE.U32.AND P3, PT, R100, 0x7ffffecf, PT ;  /* 0x7ffffecf6400780c */ /* 0x000fc60003f66070 */
[----:B------:R4:W-:Y:S01]  /*333e0*/  STL.64 [R1+0x280], R94 ;  /* 0x0002805e01007387 */ /* 0x0009e20000100a00 */
[----:B--2---:R-:W-:-:S03]  /*333f0*/  IMAD.WIDE R98, R251, 0x4, R88 ;  /* 0x00000004fb627825 */ /* 0x004fc600078e0258 */
[----:B------:R4:W-:Y:S01]  /*33400*/  LDGSTS.E [R3+0x4a500], desc[UR14][R94.64], !P0 ;  /* 0x4a5000005e037fae */ /* 0x0009e2000c12184e */
[----:B------:R-:W-:-:S03]  /*33410*/  VIADD R88, R110, 0xffffff42 ;  /* 0xffffff426e587836 */ /* 0x000fc60000000000 */
[----:B------:R2:W-:Y:S04]  /*33420*/  STL.64 [R1+0x278], R92 ;  /* 0x0002785c01007387 */ /* 0x0005e80000100a00 */
[----:B------:R2:W-:Y:S01]  /*33430*/  LDGSTS.E [R3+0x4a580], desc[UR14][R92.64], !P0 ;  /* 0x4a5800005c037fae */ /* 0x0005e2000c12184e */
[----:B------:R-:W-:Y:S01]  /*33440*/  ISETP.GE.U32.AND P0, PT, R96, 0x7ffffecb, PT ;  /* 0x7ffffecb6000780c */ /* 0x000fe20003f06070 */
[----:B----4-:R-:W4:Y:S02]  /*33450*/  LDC R94, c[0x0][0x230] ;  /* 0x00008c00ff5e7b82 */ /* 0x010f240000000800 */
[----:B------:R1:W-:Y:S04]  /*33460*/  STL.64 [R1+0x270], R90 ;  /* 0x0002705a01007387 */ /* 0x0003e80000100a00 */
[----:B------:R1:W-:Y:S02]  /*33470*/  LDGSTS.E [R3+0x4a900], desc[UR14][R90.64], !P6 ;  /* 0x4a9000005a037fae */ /* 0x0003e4000f12184e */
[----:B--2---:R-:W2:Y:S01]  /*33480*/  LDC R93, c[0x0][0x230] ;  /* 0x00008c00ff5d7b82 */ /* 0x004ea20000000800 */
[----:B------:R-:W-:Y:S01]  /*33490*/  VIADD R92, R109, 0xffffff46 ;  /* 0xffffff466d5c7836 */ /* 0x000fe20000000000 */
[----:B------:R-:W-:Y:S04]  /*334a0*/  STL.64 [R1+0x268], R98 ;  /* 0x0002686201007387 */ /* 0x000fe80000100a00 */
[----:B------:R-:W-:Y:S01]  /*334b0*/  LDGSTS.E [R3+0x4a980], desc[UR14][R98.64], !P6 ;  /* 0x4a98000062037fae */ /* 0x000fe2000f12184e */
[----:B------:R-:W-:-:S03]  /*334c0*/  ISETP.GE.U32.AND P6, PT, R92, 0x7ffffec7, PT ;  /* 0x7ffffec75c00780c */ /* 0x000fc60003fc6070 */
[----:B------:R3:W-:Y:S04]  /*334d0*/  STL.64 [R1+0x260], R86 ;  /* 0x0002605601007387 */ /* 0x0007e80000100a00 */
[----:B------:R3:W-:Y:S01]  /*334e0*/  LDGSTS.E [R3+0x4ad00], desc[UR14][R86.64], !P4 ;  /* 0x4ad0000056037fae */ /* 0x0007e2000e12184e */
[----:B-1----:R-:W-:-:S03]  /*334f0*/  IMAD.WIDE R90, R251, 0x4, R80 ;  /* 0x00000004fb5a7825 */ /* 0x002fc600078e0250 */
[----:B------:R1:W-:Y:S04]  /*33500*/  STL.64 [R1+0x248], R84 ;  /* 0x0002485401007387 */ /* 0x0003e80000100a00 */
[----:B------:R1:W-:Y:S01]  /*33510*/  LDGSTS.E [R3+0x4ad80], desc[UR14][R84.64], !P4 ;  /* 0x4ad8000054037fae */ /* 0x0003e2000e12184e */
[----:B------:R-:W-:Y:S01]  /*33520*/  ISETP.GE.U32.AND P4, PT, R88, 0x7ffffec3, PT ;  /* 0x7ffffec35800780c */ /* 0x000fe20003f86070 */
[----:B------:R-:W-:Y:S01]  /*33530*/  VIADD R80, R102, 0xffffff3a ;  /* 0xffffff3a66507836 */ /* 0x000fe20000000000 */
[----:B---3--:R-:W3:Y:S01]  /*33540*/  LDC R86, c[0x0][0x230] ;  /* 0x00008c00ff567b82 */ /* 0x008ee20000000800 */
[----:B------:R4:W-:Y:S04]  /*33550*/  STL.64 [R1+0x240], R82 ;  /* 0x0002405201007387 */ /* 0x0009e80000100a00 */
[----:B------:R4:W-:Y:S03]  /*33560*/  LDGSTS.E [R3+0x4b100], desc[UR14][R82.64], !P3 ;  /* 0x4b10000052037fae */ /* 0x0009e6000d92184e */
[----:B-1----:R-:W1:Y:S01]  /*33570*/  LDC R85, c[0x0][0x230] ;  /* 0x00008c00ff557b82 */ /* 0x002e620000000800 */
[----:B------:R-:W-:Y:S01]  /*33580*/  IADD3 R84, R101, -0xc2, RZ ;  /* 0xffffff3e65547810 */ /* 0x000fe20007ffe0ff */
[----:B------:R-:W-:Y:S03]  /*33590*/  LDGSTS.E [R3+0x4b180], desc[UR14][R90.64], !P3 ;  /* 0x4b1800005a037fae */ /* 0x000fe6000d92184e */
[----:B------:R-:W-:Y:S01]  /*335a0*/  ISETP.GE.U32.AND P3, PT, R84, 0x7ffffebf, PT ;  /* 0x7ffffebf5400780c */ /* 0x000fe20003f66070 */
[----:B------:R-:W-:Y:S01]  /*335b0*/  STL.64 [R1+0x238], R90 ;  /* 0x0002385a01007387 */ /* 0x000fe20000100a00 */
[----:B----4-:R-:W-:-:S03]  /*335c0*/  IMAD.WIDE R82, R251, 0x4, R72 ;  /* 0x00000004fb527825 */ /* 0x010fc600078e0248 */
[----:B------:R4:W-:Y:S04]  /*335d0*/  LDGSTS.E [R3+0x4b500], desc[UR14][R78.64], !P0 ;  /* 0x4b5000004e037fae */ /* 0x0009e8000c12184e */
[----:B------:R4:W-:Y:S04]  /*335e0*/  STL.64 [R1+0x230], R78 ;  /* 0x0002304e01007387 */ /* 0x0009e80000100a00 */
[----:B------:R2:W-:Y:S01]  /*335f0*/  LDGSTS.E [R3+0x4b580], desc[UR14][R76.64], !P0 ;  /* 0x4b5800004c037fae */ /* 0x0005e2000c12184e */
[----:B------:R-:W-:-:S03]  /*33600*/  ISETP.GE.U32.AND P0, PT, R80, 0x7ffffebb, PT ;  /* 0x7ffffebb5000780c */ /* 0x000fc60003f06070 */
[----:B------:R2:W-:Y:S04]  /*33610*/  STL.64 [R1+0x228], R76 ;  /* 0x0002284c01007387 */ /* 0x0005e80000100a00 */
[----:B------:R3:W-:Y:S01]  /*33620*/  STL.64 [R1+0x220], R74 ;  /* 0x0002204a01007387 */ /* 0x0007e20000100a00 */
[----:B----4-:R-:W4:Y:S03]  /*33630*/  LDC R78, c[0x0][0x230] ;  /* 0x00008c00ff4e7b82 */ /* 0x010f260000000800 */
[----:B------:R3:W-:Y:S04]  /*33640*/  LDGSTS.E [R3+0x4b900], desc[UR14][R74.64], !P6 ;  /* 0x4b9000004a037fae */ /* 0x0007e8000f12184e */
[----:B------:R-:W-:Y:S01]  /*33650*/  STL.64 [R1+0x1e8], R82 ;  /* 0x0001e85201007387 */ /* 0x000fe20000100a00 */
[----:B--2---:R-:W2:Y:S03]  /*33660*/  LDC R77, c[0x0][0x230] ;  /* 0x00008c00ff4d7b82 */ /* 0x004ea60000000800 */
[----:B------:R-:W-:Y:S04]  /*33670*/  LDGSTS.E [R3+0x4b980], desc[UR14][R82.64], !P6 ;  /* 0x4b98000052037fae */ /* 0x000fe8000f12184e */
[----:B------:R1:W-:Y:S04]  /*33680*/  STL.64 [R1+0x1e0], R70 ;  /* 0x0001e04601007387 */ /* 0x0003e80000100a00 */
[----:B------:R1:W-:Y:S01]  /*33690*/  LDGSTS.E [R3+0x4bd00], desc[UR14][R70.64], !P4 ;  /* 0x4bd0000046037fae */ /* 0x0003e2000e12184e */
[----:B------:R-:W-:-:S03]  /*336a0*/  VIADD R76, R93, 0xffffff36 ;  /* 0xffffff365d4c7836 */ /* 0x000fc60000000000 */
[----:B------:R1:W-:Y:S01]  /*336b0*/  STL.64 [R1+0x1d8], R68 ;  /* 0x0001d84401007387 */ /* 0x0003e20000100a00 */
[----:B---3--:R-:W-:-:S03]  /*336c0*/  IMAD.WIDE R74, R251, 0x4, R64 ;  /* 0x00000004fb4a7825 */ /* 0x008fc600078e0240 */
[----:B------:R3:W-:Y:S01]  /*336d0*/  LDGSTS.E [R3+0x4bd80], desc[UR14][R68.64], !P4 ;  /* 0x4bd8000044037fae */ /* 0x0007e2000e12184e */
[----:B------:R-:W-:Y:S01]  /*336e0*/  IMAD.WIDE R62, R251, 0x4, R62 ;  /* 0x00000004fb3e7825 */ /* 0x000fe200078e023e */
[----:B------:R-:W-:-:S03]  /*336f0*/  IADD3 R72, R94, -0xce, RZ ;  /* 0xffffff325e487810 */ /* 0x000fc60007ffe0ff */
[----:B------:R-:W-:Y:S01]  /*33700*/  IMAD.WIDE R60, R251, 0x4, R60 ;  /* 0x00000004fb3c7825 */ /* 0x000fe200078e023c */
[----:B------:R-:W-:Y:S01]  /*33710*/  STL.64 [R1+0x1d0], R66 ;  /* 0x0001d04201007387 */ /* 0x000fe20000100a00 */
[----:B-1----:R-:W1:Y:S01]  /*33720*/  LDC R70, c[0x0][0x230] ;  /* 0x00008c00ff467b82 */ /* 0x002e620000000800 */
[----:B------:R-:W-:Y:S02]  /*33730*/  ISETP.GE.U32.AND P6, PT, R76, 0x7ffffeb7, PT ;  /* 0x7ffffeb74c00780c */ /* 0x000fe40003fc6070 */
[----:B------:R-:W-:Y:S05]  /*33740*/  LDGSTS.E [R3+0x4c100], desc[UR14][R66.64], !P3 ;  /* 0x4c10000042037fae */ /* 0x000fea000d92184e */
[----:B---3--:R-:W3:Y:S01]  /*33750*/  LDC R69, c[0x0][0x230] ;  /* 0x00008c00ff457b82 */ /* 0x008ee20000000800 */
[----:B------:R-:W-:Y:S01]  /*33760*/  STL.64 [R1+0x1c8], R74 ;  /* 0x0001c84a01007387 */ /* 0x000fe20000100a00 */
[----:B------:R-:W-:Y:S01]  /*33770*/  ISETP.GE.U32.AND P4, PT, R72, 0x7ffffeb3, PT ;  /* 0x7ffffeb34800780c */ /* 0x000fe20003f86070 */
[----:B------:R-:W-:-:S02]  /*33780*/  VIADD R68, R85, 0xffffff2e ;  /* 0xffffff2e55447836 */ /* 0x000fc40000000000 */
[----:B------:R-:W-:Y:S04]  /*33790*/  LDGSTS.E [R3+0x4c180], desc[UR14][R74.64], !P3 ;  /* 0x4c1800004a037fae */ /* 0x000fe8000d92184e */
[----:B------:R4:W-:Y:S04]  /*337a0*/  STL.64 [R1+0x1c0], R62 ;  /* 0x0001c03e01007387 */ /* 0x0009e80000100a00 */
[----:B------:R4:W-:Y:S04]  /*337b0*/  LDGSTS.E [R3+0x4c500], desc[UR14][R62.64], !P0 ;  /* 0x4c5000003e037fae */ /* 0x0009e8000c12184e */
[----:B------:R2:W-:Y:S04]  /*337c0*/  STL.64 [R1+0x1b8], R60 ;  /* 0x0001b83c01007387 */ /* 0x0005e80000100a00 */
[----:B------:R2:W-:Y:S01]  /*337d0*/  LDGSTS.E [R3+0x4c580], desc[UR14][R60.64], !P0 ;  /* 0x4c5800003c037fae */ /* 0x0005e2000c12184e */
[----:B------:R-:W-:Y:S01]  /*337e0*/  VIADD R64, R86, 0xffffff2a ;  /* 0xffffff2a56407836 */ /* 0x000fe20000000000 */
[----:B------:R-:W-:Y:S01]  /*337f0*/  ISETP.GE.U32.AND P3, PT, R68, 0x7ffffeaf, PT ;  /* 0x7ffffeaf4400780c */ /* 0x000fe20003f66070 */
[C---:B------:R-:W-:Y:S01]  /*33800*/  IMAD.WIDE R58, R251.reuse, 0x4, R58 ;  /* 0x00000004fb3a7825 */ /* 0x040fe200078e023a */
[----:B----4-:R-:W4:Y:S08]  /*33810*/  LDC R62, c[0x0][0x230] ;  /* 0x00008c00ff3e7b82 */ /* 0x010f300000000800 */
[----:B--2---:R-:W2:Y:S01]  /*33820*/  LDC R61, c[0x0][0x230] ;  /* 0x00008c00ff3d7b82 */ /* 0x004ea20000000800 */
[----:B------:R-:W-:Y:S01]  /*33830*/  IMAD.WIDE R66, R251, 0x4, R56 ;  /* 0x00000004fb427825 */ /* 0x000fe200078e0238 */
[----:B------:R-:W-:-:S03]  /*33840*/  ISETP.GE.U32.AND P0, PT, R64, 0x7ffffeab, PT ;  /* 0x7ffffeab4000780c */ /* 0x000fc60003f06070 */
[----:B------:R-:W-:Y:S01]  /*33850*/  IMAD.WIDE R54, R251, 0x4, R54 ;  /* 0x00000004fb367825 */ /* 0x000fe200078e0236 */
[----:B------:R-:W-:Y:S01]  /*33860*/  IADD3 R60, R77, -0xda, RZ ;  /* 0xffffff264d3c7810 */ /* 0x000fe20007ffe0ff */
[----:B------:R1:W-:Y:S02]  /*33870*/  STL.64 [R1+0x1b0], R58 ;  /* 0x0001b03a01007387 */ /* 0x0003e40000100a00 */
[C---:B------:R-:W-:Y:S02]  /*33880*/  IMAD.WIDE R52, R251.reuse, 0x4, R52 ;  /* 0x00000004fb347825 */ /* 0x040fe400078e0234 */
[----:B------:R1:W-:Y:S02]  /*33890*/  LDGSTS.E [R3+0x4c900], desc[UR14][R58.64], !P6 ;  /* 0x4c9000003a037fae */ /* 0x0003e4000f12184e */
[----:B------:R-:W-:Y:S02]  /*338a0*/  VIADD R56, R78, 0xffffff22 ;  /* 0xffffff224e387836 */ /* 0x000fe40000000000 */
[----:B------:R-:W-:Y:S01]  /*338b0*/  STL.64 [R1+0x1a8], R66 ;  /* 0x0001a84201007387 */ /* 0x000fe20000100a00 */
[----:B------:R-:W-:-:S03]  /*338c0*/  IMAD.WIDE R50, R251, 0x4, R50 ;  /* 0x00000004fb327825 */ /* 0x000fc600078e0232 */
[----:B------:R-:W-:Y:S01]  /*338d0*/  LDGSTS.E [R3+0x4c980], desc[UR14][R66.64], !P6 ;  /* 0x4c98000042037fae */ /* 0x000fe2000f12184e */
[----:B------:R-:W-:-:S03]  /*338e0*/  ISETP.GE.U32.AND P6, PT, R60, 0x7ffffea7, PT ;  /* 0x7ffffea73c00780c */ /* 0x000fc60003fc6070 */
[----:B------:R3:W-:Y:S01]  /*338f0*/  STL.64 [R1+0x1a0], R54 ;  /* 0x0001a03601007387 */ /* 0x0007e20000100a00 */
[----:B-1----:R-:W-:-:S03]  /*33900*/  IMAD.WIDE R58, R251, 0x4, R48 ;  /* 0x00000004fb3a7825 */ /* 0x002fc600078e0230 */
[----:B------:R3:W-:Y:S04]  /*33910*/  LDGSTS.E [R3+0x4cd00], desc[UR14][R54.64], !P4 ;  /* 0x4cd0000036037fae */ /* 0x0007e8000e12184e */
[----:B------:R1:W-:Y:S04]  /*33920*/  STL.64 [R1+0x198], R52 ;  /* 0x0001983401007387 */ /* 0x0003e80000100a00 */
[----:B------:R1:W-:Y:S01]  /*33930*/  LDGSTS.E [R3+0x4cd80], desc[UR14][R52.64], !P4 ;  /* 0x4cd8000034037fae */ /* 0x0003e2000e12184e */
[----:B------:R-:W-:Y:S01]  /*33940*/  ISETP.GE.U32.AND P4, PT, R56, 0x7ffffea3, PT ;  /* 0x7ffffea33800780c */ /* 0x000fe20003f86070 */
[----:B------:R-:W-:-:S02]  /*33950*/  IMAD.WIDE R46, R251, 0x4, R46 ;  /* 0x00000004fb2e7825 */ /* 0x000fc400078e022e */
[----:B------:R4:W-:Y:S02]  /*33960*/  LDGSTS.E [R3+0x4d100], desc[UR14][R50.64], !P3 ;  /* 0x4d10000032037fae */ /* 0x0009e4000d92184e */
[----:B------:R-:W-:Y:S01]  /*33970*/  IMAD.WIDE R44, R251, 0x4, R44 ;  /* 0x00000004fb2c7825 */ /* 0x000fe200078e022c */
[----:B------:R-:W-:Y:S01]  /*33980*/  IADD3 R48, R70, -0xe6, RZ ;  /* 0xffffff1a46307810 */ /* 0x000fe20007ffe0ff */
[----:B------:R-:W-:Y:S01]  /*33990*/  LDGSTS.E [R3+0x4d180], desc[UR14][R58.64], !P3 ;  /* 0x4d1800003a037fae */ /* 0x000fe2000d92184e */
[----:B---3--:R-:W3:Y:S01]  /*339a0*/  LDC R54, c[0x0][0x230] ;  /* 0x00008c00ff367b82 */ /* 0x008ee20000000800 */
[----:B-1----:R-:W-:Y:S02]  /*339b0*/  VIADD R52, R69, 0xffffff1e ;  /* 0xffffff1e45347836 */ /* 0x002fe40000000000 */
[----:B------:R4:W-:Y:S01]  /*339c0*/  STL.64 [R1+0x190], R50 ;  /* 0x0001903201007387 */ /* 0x0009e20000100a00 */
[C---:B------:R-:W-:Y:S02]  /*339d0*/  IMAD.WIDE R42, R251.reuse, 0x4, R42 ;  /* 0x00000004fb2a7825 */ /* 0x040fe400078e022a */
[----:B------:R-:W-:Y:S01]  /*339e0*/  ISETP.GE.U32.AND P3, PT, R52, 0x7ffffe9f, PT ;  /* 0x7ffffe9f3400780c */ /* 0x000fe20003f66070 */
[----:B------:R-:W-:Y:S01]  /*339f0*/  STL.64 [R1+0x188], R58 ;  /* 0x0001883a01007387 */ /* 0x000fe20000100a00 */
[C---:B------:R-:W-:Y:S01]  /*33a00*/  IMAD.WIDE R38, R251.reuse, 0x4, R38 ;  /* 0x00000004fb267825 */ /* 0x040fe200078e0226 */
[----:B------:R-:W1:Y:S02]  /*33a10*/  LDC R53, c[0x0][0x230] ;  /* 0x00008c00ff357b82 */ /* 0x000e640000000800 */
[----:B------:R2:W-:Y:S01]  /*33a20*/  STL.64 [R1+0x180], R46 ;  /* 0x0001802e01007387 */ /* 0x0005e20000100a00 */
[----:B----4-:R-:W-:-:S03]  /*33a30*/  IMAD.WIDE R50, R251, 0x4, R40 ;  /* 0x00000004fb327825 */ /* 0x010fc600078e0228 */
[----:B------:R2:W-:Y:S04]  /*33a40*/  LDGSTS.E [R3+0x4d500], desc[UR14][R46.64], !P0 ;  /* 0x4d5000002e037fae */ /* 0x0005e8000c12184e */
[----:B------:R4:W-:Y:S01]  /*33a50*/  STL.64 [R1+0x178], R44 ;  /* 0x0001782c01007387 */ /* 0x0009e20000100a00 */
[----:B------:R-:W-:-:S03]  /*33a60*/  IMAD.WIDE R36, R251, 0x4, R36 ;  /* 0x00000004fb247825 */ /* 0x000fc600078e0224 */
[----:B------:R4:W-:Y:S01]  /*33a70*/  LDGSTS.E [R3+0x4d580], desc[UR14][R44.64], !P0 ;  /* 0x4d5800002c037fae */ /* 0x0009e2000c12184e */
[----:B------:R-:W-:Y:S01]  /*33a80*/  ISETP.GE.U32.AND P0, PT, R48, 0x7ffffe9b, PT ;  /* 0x7ffffe9b3000780c */ /* 0x000fe20003f06070 */
[C---:B------:R-:W-:Y:S02]  /*33a90*/  IMAD.WIDE R34, R251.reuse, 0x4, R34 ;  /* 0x00000004fb227825 */ /* 0x040fe400078e0222 */
[----:B------:R3:W-:Y:S01]  /*33aa0*/  LDGSTS.E [R3+0x4d900], desc[UR14][R42.64], !P6 ;  /* 0x4d9000002a037fae */ /* 0x0007e2000f12184e */
[----:B--2---:R-:W2:Y:S01]  /*33ab0*/  LDC R46, c[0x0][0x230] ;  /* 0x00008c00ff2e7b82 */ /* 0x004ea20000000800 */
[----:B------:R-:W-:Y:S02]  /*33ac0*/  IMAD.WIDE R30, R251, 0x4, R30 ;  /* 0x00000004fb1e7825 */ /* 0x000fe400078e021e */
[----:B------:R3:W-:Y:S02]  /*33ad0*/  STL.64 [R1+0x170], R42 ;  /* 0x0001702a01007387 */ /* 0x0007e40000100a00 */
[----:B----4-:R-:W-:-:S02]  /*33ae0*/  VIADD R44, R61, 0xffffff16 ;  /* 0xffffff163d2c7836 */ /* 0x010fc40000000000 */
[----:B------:R-:W-:Y:S01]  /*33af0*/  LDGSTS.E [R3+0x4d980], desc[UR14][R50.64], !P6 ;  /* 0x4d98000032037fae */ /* 0x000fe2000f12184e */
[C---:B------:R-:W-:Y:S01]  /*33b00*/  IMAD.WIDE R28, R251.reuse, 0x4, R28 ;  /* 0x00000004fb1c7825 */ /* 0x040fe200078e021c */
[----:B------:R-:W4:Y:S02]  /*33b10*/  LDC R45, c[0x0][0x230] ;  /* 0x00008c00ff2d7b82 */ /* 0x000f240000000800 */
[----:B------:R-:W-:Y:S01]  /*33b20*/  STL.64 [R1+0x168], R50 ;  /* 0x0001683201007387 */ /* 0x000fe20000100a00 */
[----:B------:R-:W-:Y:S01]  /*33b30*/  ISETP.GE.U32.AND P6, PT, R44, 0x7ffffe97, PT ;  /* 0x7ffffe972c00780c */ /* 0x000fe20003fc6070 */
[C---:B---3--:R-:W-:Y:S02]  /*33b40*/  IMAD.WIDE R42, R251.reuse, 0x4, R32 ;  /* 0x00000004fb2a7825 */ /* 0x048fe400078e0220 */
[----:B------:R3:W-:Y:S04]  /*33b50*/  STL.64 [R1+0x160], R38 ;  /* 0x0001602601007387 */ /* 0x0007e80000100a00 */
[----:B------:R3:W-:Y:S01]  /*33b60*/  LDGSTS.E [R3+0x4dd00], desc[UR14][R38.64], !P4 ;  /* 0x4dd0000026037fae */ /* 0x0007e2000e12184e */
[----:B------:R-:W-:-:S03]  /*33b70*/  IMAD.WIDE R26, R251, 0x4, R26 ;  /* 0x00000004fb1a7825 */ /* 0x000fc600078e021a */
[----:B------:R1:W-:Y:S01]  /*33b80*/  STL.64 [R1+0x158], R36 ;  /* 0x0001582401007387 */ /* 0x0003e20000100a00 */
[----:B------:R-:W-:-:S03]  /*33b90*/  IMAD.WIDE R22, R251, 0x4, R22 ;  /* 0x00000004fb167825 */ /* 0x000fc600078e0216 */
[----:B------:R1:W-:Y:S01]  /*33ba0*/  LDGSTS.E [R3+0x4dd80], desc[UR14][R36.64], !P4 ;  /* 0x4dd8000024037fae */ /* 0x0003e2000e12184e */
[----:B------:R-:W-:-:S03]  /*33bb0*/  IMAD.WIDE R20, R251, 0x4, R20 ;  /* 0x00000004fb147825 */ /* 0x000fc600078e0214 */
[----:B------:R2:W-:Y:S01]  /*33bc0*/  STL.64 [R1+0x150], R34 ;  /* 0x0001502201007387 */ /* 0x0005e20000100a00 */
[C---:B------:R-:W-:Y:S01]  /*33bd0*/  IMAD.WIDE R18, R251.reuse, 0x4, R18 ;  /* 0x00000004fb127825 */ /* 0x040fe200078e0212 */
[----:B---3--:R-:W3:Y:S02]  /*33be0*/  LDC R38, c[0x0][0x230] ;  /* 0x00008c00ff267b82 */ /* 0x008ee40000000800 */
[----:B------:R2:W-:Y:S04]  /*33bf0*/  LDGSTS.E [R3+0x4e100], desc[UR14][R34.64], !P3 ;  /* 0x4e10000022037fae */ /* 0x0005e8000d92184e */
[----:B------:R-:W-:Y:S01]  /*33c00*/  STL.64 [R1+0x148], R42 ;  /* 0x0001482a01007387 */ /* 0x000fe20000100a00 */
[C---:B------:R-:W-:Y:S01]  /*33c10*/  IMAD.WIDE R14, R251.reuse, 0x4, R14 ;  /* 0x00000004fb0e7825 */ /* 0x040fe200078e020e */
[----:B-1----:R-:W1:Y:S02]  /*33c20*/  LDC R37, c[0x0][0x230] ;  /* 0x00008c00ff257b82 */ /* 0x002e640000000800 */
[----:B------:R4:W-:Y:S01]  /*33c30*/  STL.64 [R1+0x140], R30 ;  /* 0x0001401e01007387 */ /* 0x0009e20000100a00 */
[----:B--2---:R-:W-:-:S03]  /*33c40*/  IMAD.WIDE R34, R251, 0x4, R24 ;  /* 0x00000004fb227825 */ /* 0x004fc600078e0218 */
[----:B------:R2:W-:Y:S04]  /*33c50*/  STL.64 [R1+0x138], R28 ;  /* 0x0001381c01007387 */ /* 0x0005e80000100a00 */
[----:B------:R2:W-:Y:S04]  /*33c60*/  STL.64 [R1+0x130], R26 ;  /* 0x0001301a01007387 */ /* 0x0005e80000100a00 */
[----:B------:R-:W-:Y:S04]  /*33c70*/  STL.64 [R1+0x128], R34 ;  /* 0x0001282201007387 */ /* 0x000fe80000100a00 */
[----:B------:R-:W-:Y:S04]  /*33c80*/  LDGSTS.E [R3+0x4e180], desc[UR14][R42.64], !P3 ;  /* 0x4e1800002a037fae */ /* 0x000fe8000d92184e */
[----:B------:R3:W-:Y:S04]  /*33c90*/  STL.64 [R1+0x120], R22 ;  /* 0x0001201601007387 */ /* 0x0007e80000100a00 */
[----:B------:R4:W-:Y:S04]  /*33ca0*/  LDGSTS.E [R3+0x4e500], desc[UR14][R30.64], !P0 ;  /* 0x4e5000001e037fae */ /* 0x0009e8000c12184e */
[----:B------:R-:W-:Y:S04]  /*33cb0*/  STL.64 [R1+0x118], R20 ;  /* 0x0001181401007387 */ /* 0x000fe80000100a00 */
[----:B------:R2:W-:Y:S04]  /*33cc0*/  LDGSTS.E [R3+0x4e580], desc[UR14][R28.64], !P0 ;  /* 0x4e5800001c037fae */ /* 0x0005e8000c12184e */
[----:B------:R-:W3:Y:S01]  /*33cd0*/  LDL.LU.64 R244, [R1+0x30] ;  /* 0x0000300001f47983 */ /* 0x000ee20000300a00 */
[----:B------:R-:W-:Y:S01]  /*33ce0*/  IMAD.WIDE R12, R251, 0x4, R12 ;  /* 0x00000004fb0c7825 */ /* 0x000fe200078e020c */
[----:B------:R-:W-:Y:S01]  /*33cf0*/  IADD3 R36, R53, -0xf2, RZ ;  /* 0xffffff0e35247810 */ /* 0x000fe20007ffe0ff */
[----:B----4-:R-:W4:Y:S01]  /*33d00*/  LDC R30, c[0x0][0x230] ;  /* 0x00008c00ff1e7b82 */ /* 0x010f220000000800 */
[----:B------:R1:W-:Y:S04]  /*33d10*/  LDGSTS.E [R3+0x4e900], desc[UR14][R26.64], !P6 ;  /* 0x4e9000001a037fae */ /* 0x0003e8000f12184e */
[----:B------:R-:W4:Y:S01]  /*33d20*/  LDL.LU.64 R242, [R1+0x28] ;  /* 0x0000280001f27983 */ /* 0x000f220000300a00 */
[----:B------:R-:W-:-:S02]  /*33d30*/  VIADD R40, R62, 0xffffff12 ;  /* 0xffffff123e287836 */ /* 0x000fc40000000000 */
[----:B------:R-:W-:Y:S01]  /*33d40*/  VIADD R32, R54, 0xffffff0a ;  /* 0xffffff0a36207836 */ /* 0x000fe20000000000 */
[----:B------:R3:W-:Y:S01]  /*33d50*/  STL.64 [R1+0x110], R18 ;  /* 0x0001101201007387 */ /* 0x0007e20000100a00 */
[----:B------:R-:W-:Y:S01]  /*33d60*/  IADD3 R24, R46, -0xfe, RZ ;  /* 0xffffff022e187810 */ /* 0x000fe20007ffe0ff */
[C---:B------:R-:W-:Y:S01]  /*33d70*/  IMAD.WIDE R10, R251.reuse, 0x4, R10 ;  /* 0x00000004fb0a7825 */ /* 0x040fe200078e020a */
[----:B--2---:R-:W2:Y:S03]  /*33d80*/  LDC R29, c[0x0][0x230] ;  /* 0x00008c00ff1d7b82 */ /* 0x004ea60000000800 */
[----:B-1----:R-:W-:Y:S01]  /*33d90*/  IMAD.WIDE R26, R251, 0x4, R16 ;  /* 0x00000004fb1a7825 */ /* 0x002fe200078e0210 */
[----:B------:R-:W-:Y:S01]  /*33da0*/  ISETP.GE.U32.AND P3, PT, R36, 0x7ffffe8f, PT ;  /* 0x7ffffe8f2400780c */ /* 0x000fe20003f66070 */
[----:B------:R-:W-:Y:S04]  /*33db0*/  LDGSTS.E [R3+0x4e980], desc[UR14][R34.64], !P6 ;  /* 0x4e98000022037fae */ /* 0x000fe8000f12184e */
[----:B------:R-:W-:Y:S04]  /*33dc0*/  STL.64 [R1+0x108], R26 ;  /* 0x0001081a01007387 */ /* 0x000fe80000100a00 */
[----:B------:R-:W4:Y:S04]  /*33dd0*/  LDL.LU.64 R234, [R1+0x700] ;  /* 0x0007000001ea7983 */ /* 0x000f280000300a00 */
[----:B------:R1:W-:Y:S04]  /*33de0*/  STL.64 [R1+0x100], R14 ;  /* 0x0001000e01007387 */ /* 0x0003e80000100a00 */
[----:B------:R1:W-:Y:S04]  /*33df0*/  STL.64 [R1+0xf8], R12 ;  /* 0x0000f80c01007387 */ /* 0x0003e80000100a00 */
[----:B------:R-:W4:Y:S01]  /*33e00*/  LDL.LU.64 R240, [R1+0x710] ;  /* 0x0007100001f07983 */ /* 0x000f220000300a00 */
[----:B------:R-:W-:Y:S01]  /*33e10*/  ISETP.GE.U32.AND P4, PT, R40, 0x7ffffe93, PT ;  /* 0x7ffffe932800780c */ /* 0x000fe20003f86070 */
[----:B------:R-:W-:Y:S01]  /*33e20*/  VIADD R28, R45, 0xffffff06 ;  /* 0xffffff062d1c7836 */ /* 0x000fe20000000000 */
[----:B------:R-:W-:Y:S01]  /*33e30*/  ISETP.GE.U32.AND P0, PT, R32, 0x7ffffe8b, PT ;  /* 0x7ffffe8b2000780c */ /* 0x000fe20003f06070 */
[----:B------:R-:W4:Y:S03]  /*33e40*/  LDL.LU.64 R224, [R1+0x730] ;  /* 0x0007300001e07983 */ /* 0x000f260000300a00 */
[----:B------:R-:W-:Y:S01]  /*33e50*/  ISETP.GE.U32.AND P6, PT, R28, 0x7ffffe87, PT ;  /* 0x7ffffe871c00780c */ /* 0x000fe20003fc6070 */
[----:B------:R-:W-:Y:S01]  /*33e60*/  IMAD.WIDE R6, R251, 0x4, R6 ;  /* 0x00000004fb067825 */ /* 0x000fe200078e0206 */
[----:B------:R-:W4:Y:S05]  /*33e70*/  LDL.LU.64 R222, [R1+0x738] ;  /* 0x0007380001de7983 */ /* 0x000f2a0000300a00 */
[----:B------:R1:W-:Y:S04]  /*33e80*/  LDGSTS.E [R3+0x4ed00], desc[UR14][R22.64], !P4 ;  /* 0x4ed0000016037fae */ /* 0x0003e8000e12184e */
[----:B------:R-:W-:Y:S01]  /*33e90*/  LDGSTS.E [R3+0x4ed80], desc[UR14][R20.64], !P4 ;  /* 0x4ed8000014037fae */ /* 0x000fe2000e12184e */
[----:B------:R-:W-:-:S03]  /*33ea0*/  ISETP.GE.U32.AND P4, PT, R24, 0x7ffffe83, PT ;  /* 0x7ffffe831800780c */ /* 0x000fc60003f86070 */
[----:B------:R2:W-:Y:S01]  /*33eb0*/  LDGSTS.E [R3+0x4f100], desc[UR14][R18.64], !P3 ;  /* 0x4f10000012037fae */ /* 0x0005e2000d92184e */
[----:B------:R-:W-:-:S03]  /*33ec0*/  IMAD.WIDE R4, R251, 0x4, R4 ;  /* 0x00000004fb047825 */ /* 0x000fc600078e0204 */
[----:B------:R-:W-:Y:S01]  /*33ed0*/  LDGSTS.E [R3+0x4f180], desc[UR14][R26.64], !P3 ;  /* 0x4f1800001a037fae */ /* 0x000fe2000d92184e */
[----:B---3--:R-:W-:Y:S01]  /*33ee0*/  VIADD R16, R38, 0xffffff79 ;  /* 0xffffff7926107836 */ /* 0x008fe20000000000 */
[----:B-1----:R-:W1:Y:S02]  /*33ef0*/  LDC R22, c[0x0][0x230] ;  /* 0x00008c00ff167b82 */ /* 0x002e640000000800 */
[----:B------:R3:W-:Y:S01]  /*33f00*/  LDGSTS.E [R3+0x4f500], desc[UR14][R14.64], !P0 ;  /* 0x4f5000000e037fae */ /* 0x0007e2000c12184e */
[----:B--2---:R-:W-:-:S03]  /*33f10*/  IMAD.WIDE R18, R251, 0x4, R8 ;  /* 0x00000004fb127825 */ /* 0x004fc600078e0208 */
[----:B------:R2:W-:Y:S02]  /*33f20*/  LDGSTS.E [R3+0x4f580], desc[UR14][R12.64], !P0 ;  /* 0x4f5800000c037fae */ /* 0x0005e4000c12184e */
[----:B------:R-:W1:Y:S02]  /*33f30*/  LDC R21, c[0x0][0x230] ;  /* 0x00008c00ff157b82 */ /* 0x000e640000000800 */
[----:B------:R1:W-:Y:S04]  /*33f40*/  STL.64 [R1+0xf0], R10 ;  /* 0x0000f00a01007387 */ /* 0x0003e80000100a00 */
[----:B------:R1:W-:Y:S01]  /*33f50*/  LDGSTS.E [R3+0x4f900], desc[UR14][R10.64], !P6 ;  /* 0x4f9000000a037fae */ /* 0x0003e2000f12184e */
[----:B------:R-:W-:Y:S01]  /*33f60*/  VIADD R20, R37, 0xffffff7d ;  /* 0xffffff7d25147836 */ /* 0x000fe20000000000 */
[----:B---3--:R-:W3:Y:S02]  /*33f70*/  LDC R14, c[0x0][0x230] ;  /* 0x00008c00ff0e7b82 */ /* 0x008ee40000000800 */
[----:B------:R4:W-:Y:S04]  /*33f80*/  STL.64 [R1+0xd8], R18 ;  /* 0x0000d81201007387 */ /* 0x0009e80000100a00 */
[----:B------:R4:W-:Y:S02]  /*33f90*/  LDGSTS.E [R3+0x4f980], desc[UR14][R18.64], !P6 ;  /* 0x4f98000012037fae */ /* 0x0009e4000f12184e */
[----:B--2---:R-:W2:Y:S02]  /*33fa0*/  LDC R13, c[0x0][0x230] ;  /* 0x00008c00ff0d7b82 */ /* 0x004ea40000000800 */
[----:B------:R-:W3:Y:S04]  /*33fb0*/  LDL.LU.64 R226, [R1+0x750] ;  /* 0x0007500001e27983 */ /* 0x000ee80000300a00 */
[----:B------:R2:W-:Y:S01]  /*33fc0*/  STL.64 [R1+0xd0], R6 ;  /* 0x0000d00601007387 */ /* 0x0005e20000100a00 */
[----:B------:R-:W-:Y:S01]  /*33fd0*/  ISETP.GE.U32.AND P0, PT, R16, 0x7ffffefa, PT ;  /* 0x7ffffefa1000780c */ /* 0x000fe20003f06070 */
[----:B------:R-:W-:-:S02]  /*33fe0*/  IMAD.WIDE R24, R251, 0x4, R244 ;  /* 0x00000004fb187825 */ /* 0x000fc400078e02f4 */
[----:B------:R2:W-:Y:S01]  /*33ff0*/  STL.64 [R1+0xc8], R4 ;  /* 0x0000c80401007387 */ /* 0x0005e20000100a00 */
[----:B------:R-:W-:Y:S01]  /*34000*/  IADD3 R12, R29, -0x8b, RZ ;  /* 0xffffff751d0c7810 */ /* 0x000fe20007ffe0ff */
[----:B-1----:R-:W1:Y:S02]  /*34010*/  LDC R10, c[0x0][0x230] ;  /* 0x00008c00ff0a7b82 */ /* 0x002e640000000800 */
[----:B------:R-:W3:Y:S01]  /*34020*/  LDL.LU.64 R230, [R1+0x768] ;  /* 0x0007680001e67983 */ /* 0x000ee20000300a00 */
[----:B----4-:R-:W-:-:S03]  /*34030*/  IMAD.WIDE R18, R251, 0x4, R242 ;  /* 0x00000004fb127825 */ /* 0x010fc600078e02f2 */
[----:B------:R-:W-:Y:S01]  /*34040*/  STL.64 [R1+0xc0], R24 ;  /* 0x0000c01801007387 */ /* 0x000fe20000100a00 */
[----:B------:R-:W-:Y:S01]  /*34050*/  ISETP.NE.U32.AND P5, PT, R208, RZ, PT ;  /* 0x000000ffd000720c */ /* 0x000fe20003fa5070 */
[----:B------:R-:W4:Y:S02]  /*34060*/  LDC R9, c[0x0][0x230] ;  /* 0x00008c00ff097b82 */ /* 0x000f240000000800 */
[----:B------:R1:W-:Y:S04]  /*34070*/  STL.64 [R1+0xb8], R18 ;  /* 0x0000b81201007387 */ /* 0x0003e80000100a00 */
[----:B------:R-:W4:Y:S01]  /*34080*/  LDL.LU.64 R244, [R1+0x780] ;  /* 0x0007800001f47983 */ /* 0x000f220000300a00 */
[----:B------:R-:W-:Y:S01]  /*34090*/  VIADD R8, R30, 0xffffff71 ;  /* 0xffffff711e087836 */ /* 0x000fe20000000000 */
[----:B------:R-:W4:Y:S02]  /*340a0*/  LDC R11, c[0x0][0x230] ;  /* 0x00008c00ff0b7b82 */ /* 0x000f240000000800 */
[----:B------:R-:W4:Y:S04]  /*340b0*/  LDL.LU.64 R242, [R1+0x790] ;  /* 0x0007900001f27983 */ /* 0x000f280000300a00 */
[----:B------:R2:W-:Y:S01]  /*340c0*/  LDGSTS.E [R3+0x4fd00], desc[UR14][R6.64], !P4 ;  /* 0x4fd0000006037fae */ /* 0x0005e2000e12184e */
[----:B------:R-:W-:Y:S01]  /*340d0*/  IMAD.WIDE R16, R251, 0x4, R234 ;  /* 0x00000004fb107825 */ /* 0x000fe200078e02ea */
[----:B------:R-:W-:-:S02]  /*340e0*/  ISETP.GE.U32.AND P3, PT, R20, 0x7ffffefe, PT ;  /* 0x7ffffefe1400780c */ /* 0x000fc40003f66070 */
[----:B------:R1:W-:Y:S04]  /*340f0*/  LDGSTS.E [R3+0x4fd80], desc[UR14][R4.64], !P4 ;  /* 0x4fd8000004037fae */ /* 0x0003e8000e12184e */
[----:B------:R-:W-:Y:S01]  /*34100*/  STL.64 [R1+0xa0], R16 ;  /* 0x0000a01001007387 */ /* 0x000fe20000100a00 */
[----:B--2---:R-:W-:Y:S01]  /*34110*/  IMAD.WIDE R6, R251, 0x4, R240 ;  /* 0x00000004fb067825 */ /* 0x004fe200078e02f0 */
[----:B------:R-:W-:-:S05]  /*34120*/  ISETP.GE.U32.AND P6, PT, R12, 0x7ffffef6, PT ;  /* 0x7ffffef60c00780c */ /* 0x000fca0003fc6070 */
[----:B------:R-:W-:Y:S04]  /*34130*/  LDGSTS.E [R247+0x48200], desc[UR14][R24.64], !P3 ;  /* 0x4820000018f77fae */ /* 0x000fe8000d92184e */
[----:B------:R2:W-:Y:S04]  /*34140*/  STL.64 [R1+0x98], R6 ;  /* 0x0000980601007387 */ /* 0x0005e80000100a00 */
[----:B------:R-:W4:Y:S04]  /*34150*/  LDL.LU.64 R234, [R1+0x7b0] ;  /* 0x0007b00001ea7983 */ /* 0x000f280000300a00 */
[----:B------:R-:W4:Y:S01]  /*34160*/  LDL.LU.64 R240, [R1+0x7c0] ;  /* 0x0007c00001f07983 */ /* 0x000f220000300a00 */
[----:B------:R-:W-:Y:S01]  /*34170*/  ISETP.GE.U32.AND P4, PT, R8, 0x7ffffef2, PT ;  /* 0x7ffffef20800780c */ /* 0x000fe20003f86070 */
[----:B-1----:R-:W-:Y:S01]  /*34180*/  VIADD R5, R21, 0xffffff6d ;  /* 0xffffff6d15057836 */ /* 0x002fe20000000000 */
[----:B------:R-:W-:Y:S01]  /*34190*/  IADD3 R4, R22, -0x97, RZ ;  /* 0xffffff6916047810 */ /* 0x000fe20007ffe0ff */
[----:B------:R1:W-:Y:S01]  /*341a0*/  LDGSTS.E [R247+0x48280], desc[UR14][R18.64], !P3 ;  /* 0x4828000012f77fae */ /* 0x0003e2000d92184e */
[----:B------:R-:W-:Y:S01]  /*341b0*/  IMAD.WIDE R20, R251, 0x4, R224 ;  /* 0x00000004fb147825 */ /* 0x000fe200078e02e0 */
[----:B------:R-:W4:Y:S02]  /*341c0*/  LDC R8, c[0x0][0x230] ;  /* 0x00008c00ff087b82 */ /* 0x000f240000000800 */
[----:B------:R-:W-:Y:S01]  /*341d0*/  LDGSTS.E [R247+0x48600], desc[UR14][R16.64], !P0 ;  /* 0x4860000010f77fae */ /* 0x000fe2000c12184e */
[----:B------:R-:W-:Y:S01]  /*341e0*/  ISETP.GE.U32.AND P3, PT, R5, 0x7ffffeee, PT ;  /* 0x7ffffeee0500780c */ /* 0x000fe20003f66070 */
[----:B------:R-:W-:-:S02]  /*341f0*/  VIADD R5, R13, 0xffffff65 ;  /* 0xffffff650d057836 */ /* 0x000fc40000000000 */
[----:B------:R-:W-:Y:S01]  /*34200*/  STL.64 [R1+0x80], R20 ;  /* 0x0000801401007387 */ /* 0x000fe20000100a00 */
[----:B-1----:R-:W-:-:S03]  /*34210*/  IMAD.WIDE R18, R251, 0x4, R222 ;  /* 0x00000004fb127825 */ /* 0x002fc600078e02de */
[----:B------:R2:W-:Y:S01]  /*34220*/  LDGSTS.E [R247+0x48680], desc[UR14][R6.64], !P0 ;  /* 0x4868000006f77fae */ /* 0x0005e2000c12184e */
[----:B------:R-:W-:-:S03]  /*34230*/  ISETP.GE.U32.AND P0, PT, R4, 0x7ffffeea, PT ;  /* 0x7ffffeea0400780c */ /* 0x000fc60003f06070 */
[----:B------:R-:W-:Y:S01]  /*34240*/  STL.64 [R1+0x78], R18 ;  /* 0x0000781201007387 */ /* 0x000fe20000100a00 */
[----:B---3--:R-:W-:-:S03]  /*34250*/  VIADD R4, R14, 0xffffff61 ;  /* 0xffffff610e047836 */ /* 0x008fc60000000000 */
[----:B------:R-:W3:Y:S04]  /*34260*/  LDL.LU.64 R224, [R1+0x7e0] ;  /* 0x0007e00001e07983 */ /* 0x000ee80000300a00 */
[----:B------:R-:W-:Y:S01]  /*34270*/  LDGSTS.E [R247+0x48a00], desc[UR14][R20.64], !P6 ;  /* 0x48a0000014f77fae */ /* 0x000fe2000f12184e */
[----:B--2---:R-:W1:Y:S03]  /*34280*/  LDC R6, c[0x0][0x230] ;  /* 0x00008c00ff067b82 */ /* 0x004e660000000800 */
[----:B------:R-:W2:Y:S04]  /*34290*/  LDL.LU.64 R222, [R1+0x7e8] ;  /* 0x0007e80001de7983 */ /* 0x000ea80000300a00 */
[----:B------:R-:W-:Y:S01]  /*342a0*/  LDGSTS.E [R247+0x48a80], desc[UR14][R18.64], !P6 ;  /* 0x48a8000012f77fae */ /* 0x000fe2000f12184e */
[----:B------:R-:W1:Y:S01]  /*342b0*/  LDC R7, c[0x0][0x230] ;  /* 0x00008c00ff077b82 */ /* 0x000e620000000800 */
[----:B------:R-:W-:-:S05]  /*342c0*/  IMAD.WIDE R16, R251, 0x4, R226 ;  /* 0x00000004fb107825 */ /* 0x000fca00078e02e2 */
[----:B------:R4:W-:Y:S04]  /*342d0*/  STL.64 [R1+0x50], R16 ;  /* 0x0000501001007387 */ /* 0x0009e80000100a00 */
[----:B------:R4:W-:Y:S01]  /*342e0*/  LDGSTS.E [R247+0x48e00], desc[UR14][R16.64], !P4 ;  /* 0x48e0000010f77fae */ /* 0x0009e2000e12184e */
[----:B------:R-:W-:-:S05]  /*342f0*/  IMAD.WIDE R12, R251, 0x4, R230 ;  /* 0x00000004fb0c7825 */ /* 0x000fca00078e02e6 */
[----:B------:R1:W-:Y:S04]  /*34300*/  STL.64 [R1+0x48], R12 ;  /* 0x0000480c01007387 */ /* 0x0003e80000100a00 */
[----:B------:R-:W2:Y:S01]  /*34310*/  LDL.LU.64 R226, [R1+0x800] ;  /* 0x0008000001e27983 */ /* 0x000ea20000300a00 */
[----:B----4-:R-:W-:-:S03]  /*34320*/  IMAD.WIDE R16, R251, 0x4, R244 ;  /* 0x00000004fb107825 */ /* 0x010fc600078e02f4 */
[----:B------:R-:W4:Y:S01]  /*34330*/  LDL.LU.64 R230, [R1+0x818] ;  /* 0x0008180001e67983 */ /* 0x000f220000300a00 */
[----:B------:R-:W-:-:S03]  /*34340*/  IMAD.WIDE R14, R251, 0x4, R242 ;  /* 0x00000004fb0e7825 */ /* 0x000fc600078e02f2 */
[----:B------:R-:W-:Y:S04]  /*34350*/  STL.64 [R1+0x30], R16 ;  /* 0x0000301001007387 */ /* 0x000fe80000100a00 */
[----:B------:R4:W-:Y:S04]  /*34360*/  STL.64 [R1+0x28], R14 ;  /* 0x0000280e01007387 */ /* 0x0009e80000100a00 */
[----:B------:R-:W4:Y:S04]  /*34370*/  LDL.LU.64 R218, [R1+0x830] ;  /* 0x0008300001da7983 */ /* 0x000f280000300a00 */
[----:B------:R-:W4:Y:S04]  /*34380*/  LDL.LU.64 R242, [R1+0x840] ;  /* 0x0008400001f27983 */ /* 0x000f280000300a00 */
[----:B------:R1:W-:Y:S02]  /*34390*/  LDGSTS.E [R247+0x48e80], desc[UR14][R12.64], !P4 ;  /* 0x48e800000cf77fae */ /* 0x0003e4000e12184e */
[----:B-1----:R-:W-:-:S04]  /*343a0*/  IMAD.WIDE R12, R251, 0x4, R234 ;  /* 0x00000004fb0c7825 */ /* 0x002fc800078e02ea */
[C---:B------:R-:W-:Y:S01]  /*343b0*/  IMAD.WIDE R244, R251.reuse, 0x4, R240 ;  /* 0x00000004fbf47825 */ /* 0x040fe200078e02f0 */
[----:B------:R1:W-:Y:S04]  /*343c0*/  STL.64 [R1+0x10], R12 ;  /* 0x0000100c01007387 */ /* 0x0003e80000100a00 */
[----:B------:R-:W4:Y:S04]  /*343d0*/  LDL.LU.64 R234, [R1+0x860] ;  /* 0x0008600001ea7983 */ /* 0x000f280000300a00 */
[----:B------:R-:W4:Y:S04]  /*343e0*/  LDL.LU.64 R240, [R1+0x870] ;  /* 0x0008700001f07983 */ /* 0x000f280000300a00 */
[----:B------:R-:W4:Y:S04]  /*343f0*/  LDL.LU.64 R220, [R1+0x890] ;  /* 0x0008900001dc7983 */ /* 0x000f280000300a00 */
[----:B------:R-:W4:Y:S01]  /*34400*/  LDL.LU.64 R228, [R1+0x898] ;  /* 0x0008980001e47983 */ /* 0x000f220000300a00 */
[----:B---3--:R-:W-:-:S04]  /*34410*/  IMAD.WIDE R238, R251, 0x4, R224 ;  /* 0x00000004fbee7825 */ /* 0x008fc800078e02e0 */
[----:B--2---:R-:W-:-:S04]  /*34420*/  IMAD.WIDE R236, R251, 0x4, R222 ;  /* 0x00000004fbec7825 */ /* 0x004fc800078e02de */
[C---:B----4-:R-:W-:Y:S01]  /*34430*/  IMAD.WIDE R216, R251.reuse, 0x4, R242 ;  /* 0x00000004fbd87825 */ /* 0x050fe200078e02f2 */
[----:B------:R-:W2:Y:S03]  /*34440*/  LDL.LU.64 R222, [R1+0x8b0] ;  /* 0x0008b00001de7983 */ /* 0x000ea60000300a00 */
[----:B------:R-:W-:Y:S01]  /*34450*/  IMAD.WIDE R224, R251, 0x4, R230 ;  /* 0x00000004fbe07825 */ /* 0x000fe200078e02e6 */
[----:B------:R-:W-:Y:S01]  /*34460*/  ISETP.GE.U32.AND P6, PT, R5, 0x7ffffee6, PT ;  /* 0x7ffffee60500780c */ /* 0x000fe20003fc6070 */
[----:B------:R-:W3:Y:S04]  /*34470*/  LDL.LU.64 R230, [R1+0x8c8] ;  /* 0x0008c80001e67983 */ /* 0x000ee80000300a00 */
[----:B------:R-:W4:Y:S04]  /*34480*/  LDL.LU.64 R214, [R1+0x8e0] ;  /* 0x0008e00001d67983 */ /* 0x000f280000300a00 */
[----:B------:R-:W4:Y:S01]  /*34490*/  LDL.LU.64 R242, [R1+0x8f0] ;  /* 0x0008f00001f27983 */ /* 0x000f220000300a00 */
[----:B------:R-:W-:-:S03]  /*344a0*/  ISETP.GE.U32.AND P4, PT, R4, 0x7ffffee2, PT ;  /* 0x7ffffee20400780c */ /* 0x000fc60003f86070 */
[----:B------:R-:W-:Y:S01]  /*344b0*/  LDGSTS.E [R247+0x49200], desc[UR14][R16.64], !P3 ;  /* 0x4920000010f77fae */ /* 0x000fe2000d92184e */
[----:B------:R-:W-:-:S03]  /*344c0*/  IMAD.WIDE R210, R251, 0x4, R234 ;  /* 0x00000004fbd27825 */ /* 0x000fc600078e02ea */
[----:B------:R1:W-:Y:S01]  /*344d0*/  LDGSTS.E [R247+0x49280], desc[UR14][R14.64], !P3 ;  /* 0x492800000ef77fae */ /* 0x0003e2000d92184e */
[----:B------:R-:W-:-:S03]  /*344e0*/  IMAD.WIDE R208, R251, 0x4, R240 ;  /* 0x00000004fbd07825 */ /* 0x000fc600078e02f0 */
[----:B------:R-:W4:Y:S04]  /*344f0*/  LDL.LU.64 R234, [R1+0x8f8] ;  /* 0x0008f80001ea7983 */ /* 0x000f280000300a00 */
[----:B------:R-:W4:Y:S01]  /*34500*/  LDL.LU.64 R240, [R1+0x900] ;  /* 0x0009000001f07983 */ /* 0x000f220000300a00 */
[----:B------:R-:W-:-:S03]  /*34510*/  IMAD.WIDE R202, R251, 0x4, R220 ;  /* 0x00000004fbca7825 */ /* 0x000fc600078e02dc */
[----:B------:R-:W4:Y:S01]  /*34520*/  LDL.LU.64 R220, [R1+0x908] ;  /* 0x0009080001dc7983 */ /* 0x000f220000300a00 */
[----:B------:R-:W-:-:S04]  /*34530*/  IMAD.WIDE R200, R251, 0x4, R228 ;  /* 0x00000004fbc87825 */ /* 0x000fc800078e02e4 */
[C---:B--2---:R-:W-:Y:S01]  /*34540*/  IMAD.WIDE R194, R251.reuse, 0x4, R222 ;  /* 0x00000004fbc27825 */ /* 0x044fe200078e02de */
[----:B------:R-:W2:Y:S01]  /*34550*/  LDL.LU.64 R228, [R1+0x910] ;  /* 0x0009100001e47983 */ /* 0x000ea20000300a00 */
[----:B------:R-:W-:Y:S01]  /*34560*/  IADD3 R5, R8, -0xa3, RZ ;  /* 0xffffff5d08057810 */ /* 0x000fe20007ffe0ff */
[----:B-1----:R-:W1:Y:S01]  /*34570*/  LDC R15, c[0x0][0x230] ;  /* 0x00008c00ff0f7b82 */ /* 0x002e620000000800 */
[C---:B---3--:R-:W-:Y:S01]  /*34580*/  IMAD.WIDE R192, R251.reuse, 0x4, R230 ;  /* 0x00000004fbc07825 */ /* 0x048fe200078e02e6 */
[----:B------:R-:W3:Y:S03]  /*34590*/  LDL.LU.64 R222, [R1+0x918] ;  /* 0x0009180001de7983 */ /* 0x000ee60000300a00 */
[C---:B----4-:R-:W-:Y:S01]  /*345a0*/  IMAD.WIDE R186, R251.reuse, 0x4, R214 ;  /* 0x00000004fbba7825 */ /* 0x050fe200078e02d6 */
[----:B------:R-:W4:Y:S02]  /*345b0*/  LDL.LU.64 R230, [R1+0x920] ;  /* 0x0009200001e67983 */ /* 0x000f240000300a00 */
[----:B------:R-:W1:Y:S01]  /*345c0*/  LDC R8, c[0x0][0x230] ;  /* 0x00008c00ff087b82 */ /* 0x000e620000000800 */
[C---:B------:R-:W-:Y:S01]  /*345d0*/  IMAD.WIDE R184, R251.reuse, 0x4, R242 ;  /* 0x00000004fbb87825 */ /* 0x040fe200078e02f2 */
[----:B------:R-:W4:Y:S04]  /*345e0*/  LDL.LU.64 R214, [R1+0x928] ;  /* 0x0009280001d67983 */ /* 0x000f280000300a00 */
[----:B------:R-:W4:Y:S01]  /*345f0*/  LDL.LU.64 R242, [R1+0x930] ;  /* 0x0009300001f27983 */ /* 0x000f220000300a00 */
[----:B------:R-:W-:Y:S01]  /*34600*/  VIADD R4, R10, 0xffffff59 ;  /* 0xffffff590a047836 */ /* 0x000fe20000000000 */
[----:B------:R-:W1:Y:S02]  /*34610*/  LDC R14, c[0x0][0x230] ;  /* 0x00008c00ff0e7b82 */ /* 0x000e640000000800 */
[----:B------:R2:W-:Y:S01]  /*34620*/  LDGSTS.E [R247+0x49600], desc[UR14][R12.64], !P0 ;  /* 0x496000000cf77fae */ /* 0x0005e2000c12184e */
[----:B------:R-:W-:-:S05]  /*34630*/  IMAD.WIDE R178, R251, 0x4, R234 ;  /* 0x00000004fbb27825 */ /* 0x000fca00078e02ea */
[----:B------:R-:W1:Y:S01]  /*34640*/  LDC R10, c[0x0][0x230] ;  /* 0x00008c00ff0a7b82 */ /* 0x000e620000000800 */
[----:B------:R-:W4:Y:S01]  /*34650*/  LDL.LU.64 R234, [R1+0x938] ;  /* 0x0009380001ea7983 */ /* 0x000f220000300a00 */
[----:B------:R-:W-:-:S03]  /*34660*/  IMAD.WIDE R176, R251, 0x4, R240 ;  /* 0x00000004fbb07825 */ /* 0x000fc600078e02f0 */
[----:B------:R-:W4:Y:S01]  /*34670*/  LDL.LU.64 R240, [R1+0x940] ;  /* 0x0009400001f07983 */ /* 0x000f220000300a00 */
[----:B------:R-:W-:-:S04]  /*34680*/  IMAD.WIDE R170, R251, 0x4, R220 ;  /* 0x00000004fbaa7825 */ /* 0x000fc800078e02dc */
[----:B--2---:R-:W-:Y:S01]  /*34690*/  IMAD.WIDE R168, R251, 0x4, R228 ;  /* 0x00000004fba87825 */ /* 0x004fe200078e02e4 */
[----:B------:R-:W2:Y:S01]  /*346a0*/  LDL.LU.64 R220, [R1+0x948] ;  /* 0x0009480001dc7983 */ /* 0x000ea20000300a00 */
[----:B------:R-:W-:Y:S01]  /*346b0*/  ISETP.GE.U32.AND P3, PT, R5, 0x7ffffede, PT ;  /* 0x7ffffede0500780c */ /* 0x000fe20003f66070 */
[----:B------:R-:W1:Y:S01]  /*346c0*/  LDC R12, c[0x0][0x230] ;  /* 0x00008c00ff0c7b82 */ /* 0x000e620000000800 */
[C---:B---3--:R-:W-:Y:S01]  /*346d0*/  IMAD.WIDE R162, R251.reuse, 0x4, R222 ;  /* 0x00000004fba27825 */ /* 0x048fe200078e02de */
[----:B------:R-:W3:Y:S03]  /*346e0*/  LDL.LU.64 R228, [R1+0x950] ;  /* 0x0009500001e47983 */ /* 0x000ee60000300a00 */
[C---:B----4-:R-:W-:Y:S01]  /*346f0*/  IMAD.WIDE R160, R251.reuse, 0x4, R230 ;  /* 0x00000004fba07825 */ /* 0x050fe200078e02e6 */
[----:B------:R-:W4:Y:S02]  /*34700*/  LDL.LU.64 R222, [R1+0x958] ;  /* 0x0009580001de7983 */ /* 0x000f240000300a00 */
[----:B------:R-:W1:Y:S01]  /*34710*/  LDC R13, c[0x0][0x230] ;  /* 0x00008c00ff0d7b82 */ /* 0x000e620000000800 */
[C---:B------:R-:W-:Y:S01]  /*34720*/  IMAD.WIDE R154, R251.reuse, 0x4, R214 ;  /* 0x00000004fb9a7825 */ /* 0x040fe200078e02d6 */
[----:B------:R-:W4:Y:S03]  /*34730*/  LDL.LU.64 R230, [R1+0x960] ;  /* 0x0009600001e67983 */ /* 0x000f260000300a00 */
[C---:B------:R-:W-:Y:S01]  /*34740*/  IMAD.WIDE R152, R251.reuse, 0x4, R242 ;  /* 0x00000004fb987825 */ /* 0x040fe200078e02f2 */
[----:B------:R-:W4:Y:S04]  /*34750*/  LDL.LU.64 R214, [R1+0x968] ;  /* 0x0009680001d67983 */ /* 0x000f280000300a00 */
[----:B------:R-:W4:Y:S04]  /*34760*/  LDL.LU.64 R242, [R1+0x970] ;  /* 0x0009700001f27983 */ /* 0x000f280000300a00 */
[----:B------:R-:W-:Y:S01]  /*34770*/  LDGSTS.E [R247+0x49680], desc[UR14][R244.64], !P0 ;  /* 0x49680000f4f77fae */ /* 0x000fe2000c12184e */
[----:B------:R-:W-:-:S04]  /*34780*/  IMAD.WIDE R146, R251, 0x4, R234 ;  /* 0x00000004fb927825 */ /* 0x000fc800078e02ea */
[C---:B------:R-:W-:Y:S01]  /*34790*/  IMAD.WIDE R144, R251.reuse, 0x4, R240 ;  /* 0x00000004fb907825 */ /* 0x040fe200078e02f0 */
[----:B------:R-:W4:Y:S04]  /*347a0*/  LDL.LU.64 R234, [R1+0x978] ;  /* 0x0009780001ea7983 */ /* 0x000f280000300a00 */
[----:B------:R-:W4:Y:S01]  /*347b0*/  LDL.LU.64 R240, [R1+0x980] ;  /* 0x0009800001f07983 */ /* 0x000f220000300a00 */
[----:B--2---:R-:W-:-:S04]  /*347c0*/  IMAD.WIDE R138, R251, 0x4, R220 ;  /* 0x00000004fb8a7825 */ /* 0x004fc800078e02dc */
[C---:B---3--:R-:W-:Y:S01]  /*347d0*/  IMAD.WIDE R136, R251.reuse, 0x4, R228 ;  /* 0x00000004fb887825 */ /* 0x048fe200078e02e4 */
[----:B------:R-:W2:Y:S03]  /*347e0*/  LDL.LU.64 R220, [R1+0x988] ;  /* 0x0009880001dc7983 */ /* 0x000ea60000300a00 */
[C---:B----4-:R-:W-:Y:S01]  /*347f0*/  IMAD.WIDE R106, R251.reuse, 0x4, R222 ;  /* 0x00000004fb6a7825 */ /* 0x050fe200078e02de */
[----:B------:R-:W3:Y:S03]  /*34800*/  LDL.LU.64 R228, [R1+0x990] ;  /* 0x0009900001e47983 */ /* 0x000ee60000300a00 */
[C---:B------:R-:W-:Y:S01]  /*34810*/  IMAD.WIDE R104, R251.reuse, 0x4, R230 ;  /* 0x00000004fb687825 */ /* 0x040fe200078e02e6 */
[----:B------:R-:W4:Y:S03]  /*34820*/  LDL.LU.64 R222, [R1+0x998] ;  /* 0x0009980001de7983 */ /* 0x000f260000300a00 */
[C---:B------:R-:W-:Y:S01]  /*34830*/  IMAD.WIDE R98, R251.reuse, 0x4, R214 ;  /* 0x00000004fb627825 */ /* 0x040fe200078e02d6 */
[----:B------:R-:W4:Y:S03]  /*34840*/  LDL.LU.64 R230, [R1+0x9a0] ;  /* 0x0009a00001e67983 */ /* 0x000f260000300a00 */
[----:B------:R-:W-:Y:S01]  /*34850*/  IMAD.WIDE R96, R251, 0x4, R242 ;  /* 0x00000004fb607825 */ /* 0x000fe200078e02f2 */
[----:B------:R-:W4:Y:S04]  /*34860*/  LDL.LU.64 R214, [R1+0x9a8] ;  /* 0x0009a80001d67983 */ /* 0x000f280000300a00 */
[----:B------:R-:W4:Y:S01]  /*34870*/  LDL.LU.64 R242, [R1+0x9b0] ;  /* 0x0009b00001f27983 */ /* 0x000f220000300a00 */
[----:B------:R-:W-:Y:S01]  /*34880*/  ISETP.GE.U32.AND P0, PT, R4, 0x7ffffeda, PT ;  /* 0x7ffffeda0400780c */ /* 0x000fe20003f06070 */
[----:B------:R-:W-:-:S02]  /*34890*/  VIADD R5, R6, 0xffffff55 ;  /* 0xffffff5506057836 */ /* 0x000fc40000000000 */
[C---:B------:R-:W-:Y:S01]  /*348a0*/  IMAD.WIDE R226, R251.reuse, 0x4, R226 ;  /* 0x00000004fbe27825 */ /* 0x040fe200078e02e2 */
[----:B------:R-:W-:Y:S03]  /*348b0*/  LDGSTS.E [R247+0x49a00], desc[UR14][R238.64], !P6 ;  /* 0x49a00000eef77fae */ /* 0x000fe6000f12184e */
[----:B------:R-:W-:-:S04]  /*348c0*/  IMAD.WIDE R90, R251, 0x4, R234 ;  /* 0x00000004fb5a7825 */ /* 0x000fc800078e02ea */
[C---:B------:R-:W-:Y:S01]  /*348d0*/  IMAD.WIDE R88, R251.reuse, 0x4, R240 ;  /* 0x00000004fb587825 */ /* 0x040fe200078e02f0 */
[----:B------:R-:W4:Y:S03]  /*348e0*/  LDL.LU.64 R234, [R1+0x9b8] ;  /* 0x0009b80001ea7983 */ /* 0x000f260000300a00 */
[C---:B--2---:R-:W-:Y:S01]  /*348f0*/  IMAD.WIDE R82, R251.reuse, 0x4, R220 ;  /* 0x00000004fb527825 */ /* 0x044fe200078e02dc */
[----:B------:R-:W2:Y:S03]  /*34900*/  LDL.LU.64 R240, [R1+0x9c0] ;  /* 0x0009c00001f07983 */ /* 0x000ea60000300a00 */
[C---:B---3--:R-:W-:Y:S01]  /*34910*/  IMAD.WIDE R80, R251.reuse, 0x4, R228 ;  /* 0x00000004fb507825 */ /* 0x048fe200078e02e4 */
[----:B------:R-:W3:Y:S03]  /*34920*/  LDL.LU.64 R220, [R1+0x9c8] ;  /* 0x0009c80001dc7983 */ /* 0x000ee60000300a00 */
[C---:B----4-:R-:W-:Y:S01]  /*34930*/  IMAD.WIDE R74, R251.reuse, 0x4, R222 ;  /* 0x00000004fb4a7825 */ /* 0x050fe200078e02de */
[----:B------:R-:W4:Y:S03]  /*34940*/  LDL.LU.64 R228, [R1+0x9d0] ;  /* 0x0009d00001e47983 */ /* 0x000f260000300a00 */
[C---:B------:R-:W-:Y:S01]  /*34950*/  IMAD.WIDE R72, R251.reuse, 0x4, R230 ;  /* 0x00000004fb487825 */ /* 0x040fe200078e02e6 */
[----:B------:R-:W4:Y:S03]  /*34960*/  LDL.LU.64 R222, [R1+0x9d8] ;  /* 0x0009d80001de7983 */ /* 0x000f260000300a00 */
[C---:B------:R-:W-:Y:S01]  /*34970*/  IMAD.WIDE R66, R251.reuse, 0x4, R214 ;  /* 0x00000004fb427825 */ /* 0x040fe200078e02d6 */
[----:B------:R-:W4:Y:S03]  /*34980*/  LDL.LU.64 R230, [R1+0x9e0] ;  /* 0x0009e00001e67983 */ /* 0x000f260000300a00 */
[----:B------:R-:W-:Y:S01]  /*34990*/  IMAD.WIDE R64, R251, 0x4, R242 ;  /* 0x00000004fb407825 */ /* 0x000fe200078e02f2 */
[----:B------:R-:W4:Y:S01]  /*349a0*/  LDL.LU.64 R214, [R1+0x9e8] ;  /* 0x0009e80001d67983 */ /* 0x000f220000300a00 */
[----:B------:R-:W-:Y:S01]  /*349b0*/  IADD3 R4, R9, -0xaf, RZ ;  /* 0xffffff5109047810 */ /* 0x000fe20007ffe0ff */
[----:B------:R-:W1:Y:S02]  /*349c0*/  LDC R6, c[0x0][0x230] ;  /* 0x00008c00ff067b82 */ /* 0x000e640000000800 */
[----:B------:R-:W4:Y:S01]  /*349d0*/  LDL.LU.64 R242, [R1+0x9f0] ;  /* 0x0009f00001f27983 */ /* 0x000f220000300a00 */
[----:B------:R-:W-:-:S03]  /*349e0*/  IMAD.WIDE R218, R251, 0x4, R218 ;  /* 0x00000004fbda7825 */ /* 0x000fc600078e02da */
[----:B------:R-:W-:Y:S02]  /*349f0*/  LDGSTS.E [R247+0x49a80], desc[UR14][R236.64], !P6 ;  /* 0x49a80000ecf77fae */ /* 0x000fe4000f12184e */
[----:B------:R-:W1:Y:S01]  /*34a00*/  LDC R9, c[0x0][0x230] ;  /* 0x00008c00ff097b82 */ /* 0x000e620000000800 */
[----:B------:R-:W-:-:S04]  /*34a10*/  IMAD.WIDE R58, R251, 0x4, R234 ;  /* 0x00000004fb3a7825 */ /* 0x000fc800078e02ea */
[C---:B--2---:R-:W-:Y:S01]  /*34a20*/  IMAD.WIDE R56, R251.reuse, 0x4, R240 ;  /* 0x00000004fb387825 */ /* 0x044fe200078e02f0 */
[----:B------:R-:W2:Y:S04]  /*34a30*/  LDL.LU.64 R234, [R1+0x9f8] ;  /* 0x0009f80001ea7983 */ /* 0x000ea80000300a00 */
[----:B------:R-:W2:Y:S01]  /*34a40*/  LDL.LU.64 R240, [R1+0xa00] ;  /* 0x000a000001f07983 */ /* 0x000ea20000300a00 */
[----:B---3--:R-:W-:-:S03]  /*34a50*/  IMAD.WIDE R50, R251, 0x4, R220 ;  /* 0x00000004fb327825 */ /* 0x008fc600078e02dc */
[----:B------:R-:W3:Y:S01]  /*34a60*/  LDL.LU.64 R220, [R1+0xa08] ;  /* 0x000a080001dc7983 */ /* 0x000ee20000300a00 */
[----:B----4-:R-:W-:-:S03]  /*34a70*/  IMAD.WIDE R48, R251, 0x4, R228 ;  /* 0x00000004fb307825 */ /* 0x010fc600078e02e4 */
[----:B------:R-:W4:Y:S01]  /*34a80*/  LDL.LU.64 R228, [R1+0xa10] ;  /* 0x000a100001e47983 */ /* 0x000f220000300a00 */
[----:B------:R-:W-:-:S03]  /*34a90*/  IMAD.WIDE R42, R251, 0x4, R222 ;  /* 0x00000004fb2a7825 */ /* 0x000fc600078e02de */
[----:B------:R-:W4:Y:S01]  /*34aa0*/  LDL.LU.64 R222, [R1+0xa18] ;  /* 0x000a180001de7983 */ /* 0x000f220000300a00 */
[----:B------:R-:W-:-:S03]  /*34ab0*/  IMAD.WIDE R40, R251, 0x4, R230 ;  /* 0x00000004fb287825 */ /* 0x000fc600078e02e6 */
[----:B------:R-:W4:Y:S01]  /*34ac0*/  LDL.LU.64 R230, [R1+0xa20] ;  /* 0x000a200001e67983 */ /* 0x000f220000300a00 */
[----:B------:R-:W-:-:S03]  /*34ad0*/  IMAD.WIDE R34, R251, 0x4, R214 ;  /* 0x00000004fb227825 */ /* 0x000fc600078e02d6 */
[----:B------:R-:W4:Y:S01]  /*34ae0*/  LDL.LU.64 R214, [R1+0xa28] ;  /* 0x000a280001d67983 */ /* 0x000f220000300a00 */
[----:B------:R-:W-:-:S03]  /*34af0*/  IMAD.WIDE R32, R251, 0x4, R242 ;  /* 0x00000004fb207825 */ /* 0x000fc600078e02f2 */
[----:B------:R-:W4:Y:S01]  /*34b00*/  LDL.LU.64 R242, [R1+0xa30] ;  /* 0x000a300001f27983 */ /* 0x000f220000300a00 */
[----:B------:R-:W-:-:S03]  /*34b10*/  ISETP.GE.U32.AND P6, PT, R5, 0x7ffffed6, PT ;  /* 0x7ffffed60500780c */ /* 0x000fc60003fc6070 */
[----:B------:R-:W-:Y:S04]  /*34b20*/  LDGSTS.E [R247+0x49e00], desc[UR14][R226.64], !P4 ;  /* 0x49e00000e2f77fae */ /* 0x000fe8000e12184e */
[----:B------:R-:W-:Y:S01]  /*34b30*/  LDGSTS.E [R247+0x49e80], desc[UR14][R224.64], !P4 ;  /* 0x49e80000e0f77fae */ /* 0x000fe2000e12184e */
[----:B------:R-:W-:Y:S01]  /*34b40*/  ISETP.GE.U32.AND P4, PT, R4, 0x7ffffed2, PT ;  /* 0x7ffffed20400780c */ /* 0x000fe20003f86070 */
[----:B------:R-:W-:Y:S02]  /*34b50*/  VIADD R5, R7, 0xffffff4d ;  /* 0xffffff4d07057836 */ /* 0x000fe40000000000 */
[----:B------:R-:W-:Y:S01]  /*34b60*/  VIADD R4, R11, 0xffffff49 ;  /* 0xffffff490b047836 */ /* 0x000fe20000000000 */
[----:B------:R-:W2:Y:S01]  /*34b70*/  LDC R7, c[0x0][0x230] ;  /* 0x00008c00ff077b82 */ /* 0x000ea20000000800 */
[----:B------:R-:W-:Y:S04]  /*34b80*/  LDGSTS.E [R247+0x4a200], desc[UR14][R218.64], !P3 ;  /* 0x4a200000daf77fae */ /* 0x000fe8000d92184e */
[----:B------:R-:W-:Y:S03]  /*34b90*/  LDGSTS.E [R247+0x4a280], desc[UR14][R216.64], !P3 ;  /* 0x4a280000d8f77fae */ /* 0x000fe6000d92184e */
[----:B------:R-:W2:Y:S01]  /*34ba0*/  LDC R11, c[0x0][0x230] ;  /* 0x00008c00ff0b7b82 */ /* 0x000ea20000000800 */
[----:B------:R-:W-:Y:S01]  /*34bb0*/  LDGSTS.E [R247+0x4a600], desc[UR14][R210.64], !P0 ;  /* 0x4a600000d2f77fae */ /* 0x000fe2000c12184e */
[----:B------:R-:W-:-:S03]  /*34bc0*/  ISETP.GE.U32.AND P3, PT, R5, 0x7ffffece, PT ;  /* 0x7ffffece0500780c */ /* 0x000fc60003f66070 */
[----:B------:R-:W-:Y:S01]  /*34bd0*/  LDGSTS.E [R247+0x4a680], desc[UR14][R208.64], !P0 ;  /* 0x4a680000d0f77fae */ /* 0x000fe2000c12184e */
[----:B------:R-:W-:Y:S01]  /*34be0*/  ISETP.GE.U32.AND P0, PT, R4, 0x7ffffeca, PT ;  /* 0x7ffffeca0400780c */ /* 0x000fe20003f06070 */
[----:B-1----:R-:W-:Y:S02]  /*34bf0*/  VIADD R4, R10, 0xffffff41 ;  /* 0xffffff410a047836 */ /* 0x002fe40000000000 */
[----:B------:R-:W-:Y:S01]  /*34c00*/  LDGSTS.E [R247+0x4aa00], desc[UR14][R202.64], !P6 ;  /* 0x4aa00000caf77fae */ /* 0x000fe2000f12184e */
[----:B------:R-:W1:Y:S01]  /*34c10*/  LDC R10, c[0x0][0x230] ;  /* 0x00008c00ff0a7b82 */ /* 0x000e620000000800 */
[----:B------:R-:W-:Y:S02]  /*34c20*/  IADD3 R5, R8, -0xbb, RZ ;  /* 0xffffff4508057810 */ /* 0x000fe40007ffe0ff */
[----:B------:R-:W-:Y:S04]  /*34c30*/  LDGSTS.E [R247+0x4aa80], desc[UR14][R200.64], !P6 ;  /* 0x4aa80000c8f77fae */ /* 0x000fe8000f12184e */
[----:B------:R-:W-:Y:S01]  /*34c40*/  LDGSTS.E [R247+0x4ae00], desc[UR14][R194.64], !P4 ;  /* 0x4ae00000c2f77fae */ /* 0x000fe2000e12184e */
[----:B------:R-:W1:Y:S03]  /*34c50*/  LDC R8, c[0x0][0x230] ;  /* 0x00008c00ff087b82 */ /* 0x000e660000000800 */
[----:B------:R-:W-:Y:S01]  /*34c60*/  LDGSTS.E [R247+0x4ae80], desc[UR14][R192.64], !P4 ;  /* 0x4ae80000c0f77fae */ /* 0x000fe2000e12184e */
[----:B------:R-:W-:-:S02]  /*34c70*/  ISETP.GE.U32.AND P4, PT, R4, 0x7ffffec2, PT ;  /* 0x7ffffec20400780c */ /* 0x000fc40003f86070 */
[----:B------:R-:W-:Y:S01]  /*34c80*/  IADD3 R4, R9, -0xc7, RZ ;  /* 0xffffff3909047810 */ /* 0x000fe20007ffe0ff */
[----:B------:R-:W-:Y:S01]  /*34c90*/  LDGSTS.E [R247+0x4b200], desc[UR14][R186.64], !P3 ;  /* 0x4b200000baf77fae */ /* 0x000fe2000d92184e */
[----:B------:R-:W-:Y:S01]  /*34ca0*/  ISETP.GE.U32.AND P6, PT, R5, 0x7ffffec6, PT ;  /* 0x7ffffec60500780c */ /* 0x000fe20003fc6070 */
[----:B------:R-:W1:Y:S01]  /*34cb0*/  LDC R9, c[0x0][0x230] ;  /* 0x00008c00ff097b82 */ /* 0x000e620000000800 */
[----:B------:R-:W-:Y:S01]  /*34cc0*/  VIADD R5, R6, 0xffffff3d ;  /* 0xffffff3d06057836 */ /* 0x000fe20000000000 */
[----:B------:R-:W-:Y:S06]  /*34cd0*/  LDGSTS.E [R247+0x4b280], desc[UR14][R184.64], !P3 ;  /* 0x4b280000b8f77fae */ /* 0x000fec000d92184e */
[----:B------:R-:W1:Y:S01]  /*34ce0*/  LDC R6, c[0x0][0x230] ;  /* 0x00008c00ff067b82 */ /* 0x000e620000000800 */
[----:B--2---:R-:W-:-:S04]  /*34cf0*/  IMAD.WIDE R26, R251, 0x4, R234 ;  /* 0x00000004fb1a7825 */ /* 0x004fc800078e02ea */
[----:B------:R-:W-:Y:S01]  /*34d00*/  IMAD.WIDE R24, R251, 0x4, R240 ;  /* 0x00000004fb187825 */ /* 0x000fe200078e02f0 */
[----:B------:R-:W2:Y:S04]  /*34d10*/  LDL.LU.64 R234, [R1+0xa38] ;  /* 0x000a380001ea7983 */ /* 0x000ea80000300a00 */
[----:B------:R-:W2:Y:S01]  /*34d20*/  LDL.LU.64 R240, [R1+0xa40] ;  /* 0x000a400001f07983 */ /* 0x000ea20000300a00 */
[----:B------:R-:W-:-:S03]  /*34d30*/  ISETP.GE.U32.AND P3, PT, R5, 0x7ffffebe, PT ;  /* 0x7ffffebe0500780c */ /* 0x000fc60003f66070 */
[----:B------:R-:W-:Y:S04]  /*34d40*/  LDGSTS.E [R247+0x4b600], desc[UR14][R178.64], !P0 ;  /* 0x4b600000b2f77fae */ /* 0x000fe8000c12184e */
[----:B------:R-:W-:Y:S01]  /*34d50*/  LDGSTS.E [R247+0x4b680], desc[UR14][R176.64], !P0 ;  /* 0x4b680000b0f77fae */ /* 0x000fe2000c12184e */
[----:B------:R-:W-:Y:S01]  /*34d60*/  ISETP.GE.U32.AND P0, PT, R4, 0x7ffffeba, PT ;  /* 0x7ffffeba0400780c */ /* 0x000fe20003f06070 */
[----:B------:R-:W-:Y:S02]  /*34d70*/  VIADD R5, R7, 0xffffff35 ;  /* 0xffffff3507057836 */ /* 0x000fe40000000000 */
[----:B------:R-:W-:Y:S01]  /*34d80*/  VIADD R4, R11, 0xffffff31 ;  /* 0xffffff310b047836 */ /* 0x000fe20000000000 */
[----:B------:R-:W3:Y:S01]  /*34d90*/  LDC R7, c[0x0][0x230] ;  /* 0x00008c00ff077b82 */ /* 0x000ee20000000800 */
[----:B------:R-:W-:Y:S04]  /*34da0*/  LDGSTS.E [R247+0x4ba00], desc[UR14][R170.64], !P6 ;  /* 0x4ba00000aaf77fae */ /* 0x000fe8000f12184e */
[----:B------:R-:W-:Y:S03]  /*34db0*/  LDGSTS.E [R247+0x4ba80], desc[UR14][R168.64], !P6 ;  /* 0x4ba80000a8f77fae */ /* 0x000fe6000f12184e */
[----:B------:R-:W4:Y:S01]  /*34dc0*/  LDC R11, c[0x0][0x230] ;  /* 0x00008c00ff0b7b82 */ /* 0x000f220000000800 */
        /* <DEDUP_REMOVED lines=20> */
[----:B------:R-:W-:Y:S01]  /*34f10*/  ISETP.GE.U32.AND P6, PT, R5, 0x7ffffea6, PT ;  /* 0x7ffffea60500780c */ /* 0x000fe20003fc6070 */
[----:B------:R-:W-:Y:S04]  /*34f20*/  LDGSTS.E [R247+0x4ce00], desc[UR14][R106.64], !P4 ;  /* 0x4ce000006af77fae */ /* 0x000fe8000e12184e */
[----:B------:R-:W-:Y:S01]  /*34f30*/  LDGSTS.E [R247+0x4ce80], desc[UR14][R104.64], !P4 ;  /* 0x4ce8000068f77fae */ /* 0x000fe2000e12184e */
[----:B------:R-:W-:Y:S01]  /*34f40*/  ISETP.GE.U32.AND P4, PT, R4, 0x7ffffea2, PT ;  /* 0x7ffffea20400780c */ /* 0x000fe20003f86070 */
[----:B---3--:R-:W-:-:S02]  /*34f50*/  VIADD R5, R7, 0xffffff1d ;  /* 0xffffff1d07057836 */ /* 0x008fc40000000000 */
[----:B----4-:R-:W-:Y:S01]  /*34f60*/  VIADD R4, R11, 0xffffff19 ;  /* 0xffffff190b047836 */ /* 0x010fe20000000000 */
[----:B------:R-:W-:Y:S01]  /*34f70*/  LDGSTS.E [R247+0x4d200], desc[UR14][R98.64], !P3 ;  /* 0x4d20000062f77fae */ /* 0x000fe2000d92184e */
[----:B------:R-:W3:Y:S03]  /*34f80*/  LDC R11, c[0x0][0x230] ;  /* 0x00008c00ff0b7b82 */ /* 0x000ee60000000800 */
[----:B------:R-:W-:Y:S01]  /*34f90*/  LDGSTS.E [R247+0x4d280], desc[UR14][R96.64], !P3 ;  /* 0x4d28000060f77fae */ /* 0x000fe2000d92184e */
[----:B------:R-:W-:-:S03]  /*34fa0*/  ISETP.GE.U32.AND P3, PT, R5, 0x7ffffe9e, PT ;  /* 0x7ffffe9e0500780c */ /* 0x000fc60003f66070 */
[----:B------:R-:W-:Y:S01]  /*34fb0*/  LDGSTS.E [R247+0x4d600], desc[UR14][R90.64], !P0 ;  /* 0x4d6000005af77fae */ /* 0x000fe2000c12184e */
[----:B------:R-:W4:Y:S03]  /*34fc0*/  LDC R7, c[0x0][0x230] ;  /* 0x00008c00ff077b82 */ /* 0x000f260000000800 */
[----:B------:R-:W-:Y:S01]  /*34fd0*/  LDGSTS.E [R247+0x4d680], desc[UR14][R88.64], !P0 ;  /* 0x4d68000058f77fae */ /* 0x000fe2000c12184e */
[----:B------:R-:W-:Y:S01]  /*34fe0*/  ISETP.GE.U32.AND P0, PT, R4, 0x7ffffe9a, PT ;  /* 0x7ffffe9a0400780c */ /* 0x000fe20003f06070 */
[----:B-1----:R-:W-:Y:S02]  /*34ff0*/  VIADD R4, R10, 0xffffff11 ;  /* 0xffffff110a047836 */ /* 0x002fe40000000000 */
[----:B------:R-:W-:Y:S01]  /*35000*/  LDGSTS.E [R247+0x4da00], desc[UR14][R82.64], !P6 ;  /* 0x4da0000052f77fae */ /* 0x000fe2000f12184e */
[----:B------:R-:W1:Y:S01]  /*35010*/  LDC R10, c[0x0][0x230] ;  /* 0x00008c00ff0a7b82 */ /* 0x000e620000000800 */
[----:B------:R-:W-:-:S02]  /*35020*/  IADD3 R5, R8, -0xeb, RZ ;  /* 0xffffff1508057810 */ /* 0x000fc40007ffe0ff */
[----:B------:R-:W-:Y:S04]  /*35030*/  LDGSTS.E [R247+0x4da80], desc[UR14][R80.64], !P6 ;  /* 0x4da8000050f77fae */ /* 0x000fe8000f12184e */
[----:B------:R-:W-:Y:S01]  /*35040*/  LDGSTS.E [R247+0x4de00], desc[UR14][R74.64], !P4 ;  /* 0x4de000004af77fae */ /* 0x000fe2000e12184e */
[----:B------:R-:W-:Y:S01]  /*35050*/  ISETP.GE.U32.AND P6, PT, R5, 0x7ffffe96, PT ;  /* 0x7ffffe960500780c */ /* 0x000fe20003fc6070 */
[----:B------:R-:W1:Y:S02]  /*35060*/  LDC R8, c[0x0][0x230] ;  /* 0x00008c00ff087b82 */ /* 0x000e640000000800 */
[----:B------:R-:W-:Y:S01]  /*35070*/  LDGSTS.E [R247+0x4de80], desc[UR14][R72.64], !P4 ;  /* 0x4de8000048f77fae */ /* 0x000fe2000e12184e */
[----:B------:R-:W-:Y:S02]  /*35080*/  ISETP.GE.U32.AND P4, PT, R4, 0x7ffffe92, PT ;  /* 0x7ffffe920400780c */ /* 0x000fe40003f86070 */
[----:B------:R-:W-:Y:S01]  /*35090*/  IADD3 R4, R9, -0xf7, RZ ;  /* 0xffffff0909047810 */ /* 0x000fe20007ffe0ff */
[----:B------:R-:W-:Y:S01]  /*350a0*/  VIADD R5, R6, 0xffffff0d ;  /* 0xffffff0d06057836 */ /* 0x000fe20000000000 */
[----:B------:R-:W-:Y:S01]  /*350b0*/  LDGSTS.E [R247+0x4e200], desc[UR14][R66.64], !P3 ;  /* 0x4e20000042f77fae */ /* 0x000fe2000d92184e */
[----:B------:R-:W1:Y:S03]  /*350c0*/  LDC R9, c[0x0][0x230] ;  /* 0x00008c00ff097b82 */ /* 0x000e660000000800 */
[----:B------:R-:W-:Y:S01]  /*350d0*/  LDGSTS.E [R247+0x4e280], desc[UR14][R64.64], !P3 ;  /* 0x4e28000040f77fae */ /* 0x000fe2000d92184e */
[----:B------:R-:W-:-:S03]  /*350e0*/  ISETP.GE.U32.AND P3, PT, R5, 0x7ffffe8e, PT ;  /* 0x7ffffe8e0500780c */ /* 0x000fc60003f66070 */
[----:B------:R-:W-:Y:S01]  /*350f0*/  LDGSTS.E [R247+0x4e600], desc[UR14][R58.64], !P0 ;  /* 0x4e6000003af77fae */ /* 0x000fe2000c12184e */
[----:B------:R-:W-:Y:S01]  /*35100*/  IMAD.WIDE R18, R251, 0x4, R220 ;  /* 0x00000004fb127825 */ /* 0x000fe200078e02dc */
[----:B------:R-:W2:Y:S02]  /*35110*/  LDC R6, c[0x0][0x230] ;  /* 0x00008c00ff067b82 */ /* 0x000ea40000000800 */
[----:B------:R-:W-:Y:S01]  /*35120*/  LDGSTS.E [R247+0x4e680], desc[UR14][R56.64], !P0 ;  /* 0x4e68000038f77fae */ /* 0x000fe2000c12184e */
[----:B------:R-:W-:Y:S01]  /*35130*/  ISETP.GE.U32.AND P0, PT, R4, 0x7ffffe8a, PT ;  /* 0x7ffffe8a0400780c */ /* 0x000fe20003f06070 */
[----:B---3--:R-:W-:Y:S02]  /*35140*/  VIADD R4, R11, 0xffffff01 ;  /* 0xffffff010b047836 */ /* 0x008fe40000000000 */
[----:B------:R-:W-:Y:S04]  /*35150*/  LDGSTS.E [R247+0x4ea00], desc[UR14][R50.64], !P6 ;  /* 0x4ea0000032f77fae */ /* 0x000fe8000f12184e */
[----:B------:R-:W-:Y:S01]  /*35160*/  LDGSTS.E [R247+0x4ea80], desc[UR14][R48.64], !P6 ;  /* 0x4ea8000030f77fae */ /* 0x000fe2000f12184e */
[----:B----4-:R-:W-:-:S02]  /*35170*/  VIADD R5, R7, 0xffffff05 ;  /* 0xffffff0507057836 */ /* 0x010fc40000000000 */
[----:B------:R-:W-:Y:S01]  /*35180*/  IMAD.WIDE R16, R251, 0x4, R228 ;  /* 0x00000004fb107825 */ /* 0x000fe200078e02e4 */
[----:B------:R-:W-:Y:S01]  /*35190*/  LDGSTS.E [R247+0x4ee00], desc[UR14][R42.64], !P4 ;  /* 0x4ee000002af77fae */ /* 0x000fe2000e12184e */
[----:B------:R-:W3:Y:S03]  /*351a0*/  LDC R7, c[0x0][0x230] ;  /* 0x00008c00ff077b82 */ /* 0x000ee60000000800 */
[----:B------:R-:W-:Y:S01]  /*351b0*/  LDGSTS.E [R247+0x4ee80], desc[UR14][R40.64], !P4 ;  /* 0x4ee8000028f77fae */ /* 0x000fe2000e12184e */
[----:B------:R-:W-:Y:S01]  /*351c0*/  ISETP.GE.U32.AND P4, PT, R4, 0x7ffffe82, PT ;  /* 0x7ffffe820400780c */ /* 0x000fe20003f86070 */
[----:B-1----:R-:W-:Y:S02]  /*351d0*/  VIADD R4, R10, 0xffffff78 ;  /* 0xffffff780a047836 */ /* 0x002fe40000000000 */
[----:B------:R-:W-:Y:S01]  /*351e0*/  LDGSTS.E [R247+0x4f200], desc[UR14][R34.64], !P3 ;  /* 0x4f20000022f77fae */ /* 0x000fe2000d92184e */
[----:B------:R-:W-:-:S03]  /*351f0*/  ISETP.GE.U32.AND P6, PT, R5, 0x7ffffe86, PT ;  /* 0x7ffffe860500780c */ /* 0x000fc60003fc6070 */
[----:B------:R-:W-:Y:S01]  /*35200*/  LDGSTS.E [R247+0x4f280], desc[UR14][R32.64], !P3 ;  /* 0x4f28000020f77fae */ /* 0x000fe2000d92184e */
[----:B------:R-:W-:-:S03]  /*35210*/  IADD3 R5, R8, -0x84, RZ ;  /* 0xffffff7c08057810 */ /* 0x000fc60007ffe0ff */
[----:B------:R-:W-:Y:S01]  /*35220*/  LDGSTS.E [R247+0x4f600], desc[UR14][R26.64], !P0 ;  /* 0x4f6000001af77fae */ /* 0x000fe2000c12184e */
[----:B------:R-:W-:-:S03]  /*35230*/  IMAD.WIDE R10, R251, 0x4, R222 ;  /* 0x00000004fb0a7825 */ /* 0x000fc600078e02de */
[----:B------:R-:W4:Y:S01]  /*35240*/  LDL.LU.64 R220, [R1+0xa48] ;  /* 0x000a480001dc7983 */ /* 0x000f220000300a00 */
[----:B------:R-:W-:-:S03]  /*35250*/  IMAD.WIDE R30, R251, 0x4, R214 ;  /* 0x00000004fb1e7825 */ /* 0x000fc600078e02d6 */
[----:B------:R-:W-:Y:S01]  /*35260*/  LDGSTS.E [R247+0x4f680], desc[UR14][R24.64], !P0 ;  /* 0x4f68000018f77fae */ /* 0x000fe2000c12184e */
[----:B------:R-:W-:-:S03]  /*35270*/  ISETP.GE.U32.AND P0, PT, R4, 0x7ffffef9, PT ;  /* 0x7ffffef90400780c */ /* 0x000fc60003f06070 */
[----:B------:R-:W3:Y:S01]  /*35280*/  LDL.LU.64 R228, [R1+0xa50] ;  /* 0x000a500001e47983 */ /* 0x000ee20000300a00 */
[----:B------:R-:W-:Y:S01]  /*35290*/  IADD3 R4, R9, -0x90, RZ ;  /* 0xffffff7009047810 */ /* 0x000fe20007ffe0ff */
[C---:B------:R-:W-:Y:S02]  /*352a0*/  IMAD.WIDE R8, R251.reuse, 0x4, R230 ;  /* 0x00000004fb087825 */ /* 0x040fe400078e02e6 */
[----:B------:R-:W3:Y:S02]  /*352b0*/  LDL.LU.64 R222, [R1+0xa58] ;  /* 0x000a580001de7983 */ /* 0x000ee40000300a00 */
[C---:B------:R-:W-:Y:S02]  /*352c0*/  IMAD.WIDE R28, R251.reuse, 0x4, R242 ;  /* 0x00000004fb1c7825 */ /* 0x040fe400078e02f2 */
[----:B------:R-:W3:Y:S04]  /*352d0*/  LDL.LU.64 R230, [R1+0xa60] ;  /* 0x000a600001e67983 */ /* 0x000ee80000300a00 */
[----:B------:R4:W-:Y:S04]  /*352e0*/  STL.64 [R1+0xb0], R30 ;  /* 0x0000b01e01007387 */ /* 0x0009e80000100a00 */
[----:B------:R3:W-:Y:S04]  /*352f0*/  STL.64 [R1+0xa8], R28 ;  /* 0x0000a81c01007387 */ /* 0x0007e80000100a00 */
[----:B------:R-:W3:Y:S04]  /*35300*/  LDL.LU.64 R214, [R1+0xa68] ;  /* 0x000a680001d67983 */ /* 0x000ee80000300a00 */
[----:B------:R-:W3:Y:S01]  /*35310*/  LDL.LU.64 R242, [R1+0xa70] ;  /* 0x000a700001f27983 */ /* 0x000ee20000300a00 */
[----:B--2---:R-:W-:-:S04]  /*35320*/  IMAD.WIDE R22, R251, 0x4, R234 ;  /* 0x00000004fb167825 */ /* 0x004fc800078e02ea */
[----:B------:R-:W-:Y:S01]  /*35330*/  IMAD.WIDE R20, R251, 0x4, R240 ;  /* 0x00000004fb147825 */ /* 0x000fe200078e02f0 */
[----:B------:R1:W-:Y:S04]  /*35340*/  STL.64 [R1+0x90], R22 ;  /* 0x0000901601007387 */ /* 0x0003e80000100a00 */
[----:B------:R2:W-:Y:S04]  /*35350*/  STL.64 [R1+0x88], R20 ;  /* 0x0000881401007387 */ /* 0x0005e80000100a00 */
[----:B------:R-:W2:Y:S01]  /*35360*/  LDL.LU.64 R234, [R1+0xa78] ;  /* 0x000a780001ea7983 */ /* 0x000ea20000300a00 */
[----:B------:R-:W-:Y:S01]  /*35370*/  ISETP.GE.U32.AND P3, PT, R5, 0x7ffffefd, PT ;  /* 0x7ffffefd0500780c */ /* 0x000fe20003f66070 */
[----:B------:R-:W-:-:S02]  /*35380*/  VIADD R5, R6, 0xffffff74 ;  /* 0xffffff7406057836 */ /* 0x000fc40000000000 */
[----:B------:R-:W-:Y:S01]  /*35390*/  LDGSTS.E [R247+0x4fa00], desc[UR14][R18.64], !P6 ;  /* 0x4fa0000012f77fae */ /* 0x000fe2000f12184e */
[----:B------:R-:W2:Y:S03]  /*353a0*/  LDC R6, c[0x0][0x230] ;  /* 0x00008c00ff067b82 */ /* 0x000ea60000000800 */
[----:B------:R-:W-:Y:S01]  /*353b0*/  LDGSTS.E [R247+0x4fa80], desc[UR14][R16.64], !P6 ;  /* 0x4fa8000010f77fae */ /* 0x000fe2000f12184e */
[----:B------:R-:W-:-:S03]  /*353c0*/  ISETP.GE.U32.AND P6, PT, R5, 0x7ffffef5, PT ;  /* 0x7ffffef50500780c */ /* 0x000fc60003fc6070 */
[----:B------:R-:W-:Y:S04]  /*353d0*/  LDGSTS.E [R247+0x4fe00], desc[UR14][R10.64], !P4 ;  /* 0x4fe000000af77fae */ /* 0x000fe8000e12184e */
[----:B------:R-:W-:Y:S01]  /*353e0*/  LDGSTS.E [R247+0x4fe80], desc[UR14][R8.64], !P4 ;  /* 0x4fe8000008f77fae */ /* 0x000fe2000e12184e */
[----:B------:R-:W-:-:S03]  /*353f0*/  ISETP.GE.U32.AND P4, PT, R4, 0x7ffffef1, PT ;  /* 0x7ffffef10400780c */ /* 0x000fc60003f86070 */
[----:B------:R4:W-:Y:S04]  /*35400*/  LDGSTS.E [R248+0x48300], desc[UR14][R30.64], !P3 ;  /* 0x483000001ef87fae */ /* 0x0009e8000d92184e */
[----:B------:R3:W-:Y:S04]  /*35410*/  LDGSTS.E [R248+0x48380], desc[UR14][R28.64], !P3 ;  /* 0x483800001cf87fae */ /* 0x0007e8000d92184e */
[----:B------:R1:W-:Y:S04]  /*35420*/  LDGSTS.E [R248+0x48700], desc[UR14][R22.64], !P0 ;  /* 0x4870000016f87fae */ /* 0x0003e8000c12184e */
[----:B------:R-:W2:Y:S04]  /*35430*/  LDL.LU.64 R240, [R1+0xa80] ;  /* 0x000a800001f07983 */ /* 0x000ea80000300a00 */
[----:B------:R2:W-:Y:S01]  /*35440*/  LDGSTS.E [R248+0x48780], desc[UR14][R20.64], !P0 ;  /* 0x4878000014f87fae */ /* 0x0005e2000c12184e */
[----:B----4-:R-:W-:-:S04]  /*35450*/  IMAD.WIDE R30, R251, 0x4, R220 ;  /* 0x00000004fb1e7825 */ /* 0x010fc800078e02dc */
[C---:B---3--:R-:W-:Y:S01]  /*35460*/  IMAD.WIDE R28, R251.reuse, 0x4, R228 ;  /* 0x00000004fb1c7825 */ /* 0x048fe200078e02e4 */
[----:B------:R-:W-:Y:S03]  /*35470*/  STL.64 [R1+0x70], R30 ;  /* 0x0000701e01007387 */ /* 0x000fe60000100a00 */
[C---:B-1----:R-:W-:Y:S01]  /*35480*/  IMAD.WIDE R22, R251.reuse, 0x4, R222 ;  /* 0x00000004fb167825 */ /* 0x042fe200078e02de */
[----:B------:R-:W-:Y:S03]  /*35490*/  STL.64 [R1+0x58], R28 ;  /* 0x0000581c01007387 */ /* 0x000fe60000100a00 */
[C---:B--2---:R-:W-:Y:S01]  /*354a0*/  IMAD.WIDE R20, R251.reuse, 0x4, R230 ;  /* 0x00000004fb147825 */ /* 0x044fe200078e02e6 */
[----:B------:R-:W-:Y:S04]  /*354b0*/  LDGSTS.E [R248+0x48b00], desc[UR14][R30.64], !P6 ;  /* 0x48b000001ef87fae */ /* 0x000fe8000f12184e */
[----:B------:R-:W2:Y:S04]  /*354c0*/  LDL.LU.64 R230, [R1+0xa88] ;  /* 0x000a880001e67983 */ /* 0x000ea80000300a00 */
[----:B------:R-:W3:Y:S04]  /*354d0*/  LDL.LU.64 R228, [R1+0xa90] ;  /* 0x000a900001e47983 */ /* 0x000ee80000300a00 */
[----:B------:R-:W-:Y:S04]  /*354e0*/  LDGSTS.E [R248+0x48b80], desc[UR14][R28.64], !P6 ;  /* 0x48b800001cf87fae */ /* 0x000fe8000f12184e */
[----:B------:R1:W-:Y:S04]  /*354f0*/  STL.64 [R1+0x40], R22 ;  /* 0x0000401601007387 */ /* 0x0003e80000100a00 */
[----:B------:R1:W-:Y:S04]  /*35500*/  LDGSTS.E [R248+0x48f00], desc[UR14][R22.64], !P4 ;  /* 0x48f0000016f87fae */ /* 0x0003e8000e12184e */
[----:B------:R4:W-:Y:S04]  /*35510*/  STL.64 [R1+0x38], R20 ;  /* 0x0000381401007387 */ /* 0x0009e80000100a00 */
[----:B------:R4:W-:Y:S01]  /*35520*/  LDGSTS.E [R248+0x48f80], desc[UR14][R20.64], !P4 ;  /* 0x48f8000014f87fae */ /* 0x0009e2000e12184e */
[----:B-1----:R-:W-:-:S03]  /*35530*/  IMAD.WIDE R22, R251, 0x4, R214 ;  /* 0x00000004fb167825 */ /* 0x002fc600078e02d6 */
[----:B------:R-:W3:Y:S04]  /*35540*/  LDL.LU.64 R222, [R1+0xa98] ;  /* 0x000a980001de7983 */ /* 0x000ee80000300a00 */
[----:B------:R-:W3:Y:S01]  /*35550*/  LDL.LU.64 R220, [R1+0xaa0] ;  /* 0x000aa00001dc7983 */ /* 0x000ee20000300a00 */
[----:B----4-:R-:W-:-:S03]  /*35560*/  IMAD.WIDE R20, R251, 0x4, R242 ;  /* 0x00000004fb147825 */ /* 0x010fc600078e02f2 */
[----:B------:R-:W-:Y:S04]  /*35570*/  STL.64 [R1+0x20], R22 ;  /* 0x0000201601007387 */ /* 0x000fe80000100a00 */
[----:B------:R1:W-:Y:S04]  /*35580*/  STL.64 [R1+0x18], R20 ;  /* 0x0000181401007387 */ /* 0x0003e80000100a00 */
[----:B------:R-:W4:Y:S04]  /*35590*/  LDL.LU.64 R214, [R1+0xab0] ;  /* 0x000ab00001d67983 */ /* 0x000f280000300a00 */
[----:B------:R-:W2:Y:S04]  /*355a0*/  LDL.LU.64 R204, [R1+0xab8] ;  /* 0x000ab80001cc7983 */ /* 0x000ea80000300a00 */
[----:B------:R-:W4:Y:S01]  /*355b0*/  LDL.LU.64 R206, [R1+0xac0] ;  /* 0x000ac00001ce7983 */ /* 0x000f220000300a00 */
[----:B------:R-:W-:-:S03]  /*355c0*/  IMAD.WIDE R242, R251, 0x4, R234 ;  /* 0x00000004fbf27825 */ /* 0x000fc600078e02ea */
[----:B------:R-:W3:Y:S04]  /*355d0*/  LDL.LU.64 R234, [R1+0xad0] ;  /* 0x000ad00001ea7983 */ /* 0x000ee80000300a00 */
[----:B------:R-:W4:Y:S04]  /*355e0*/  LDL.LU.64 R198, [R1+0xad8] ;  /* 0x000ad80001c67983 */ /* 0x000f280000300a00 */
[----:B------:R-:W4:Y:S04]  /*355f0*/  LDL.LU.64 R196, [R1+0xae0] ;  /* 0x000ae00001c47983 */ /* 0x000f280000300a00 */
[----:B------:R-:W4:Y:S04]  /*35600*/  LDL.LU.64 R190, [R1+0xae8] ;  /* 0x000ae80001be7983 */ /* 0x000f280000300a00 */
[----:B------:R-:W4:Y:S04]  /*35610*/  LDL.LU.64 R188, [R1+0xaf0] ;  /* 0x000af00001bc7983 */ /* 0x000f280000300a00 */
[----:B------:R-:W4:Y:S04]  /*35620*/  LDL.LU.64 R182, [R1+0xb00] ;  /* 0x000b000001b67983 */ /* 0x000f280000300a00 */
[----:B------:R-:W4:Y:S04]  /*35630*/  LDL.LU.64 R180, [R1+0xb08] ;  /* 0x000b080001b47983 */ /* 0x000f280000300a00 */
[----:B------:R-:W4:Y:S01]  /*35640*/  LDL.LU.64 R172, [R1+0xb10] ;  /* 0x000b100001ac7983 */ /* 0x000f220000300a00 */
[----:B--2---:R-:W-:-:S04]  /*35650*/  IMAD.WIDE R212, R251, 0x4, R204 ;  /* 0x00000004fbd47825 */ /* 0x004fc800078e02cc */
[C---:B---3--:R-:W-:Y:S02]  /*35660*/  IMAD.WIDE R204, R251.reuse, 0x4, R234 ;  /* 0x00000004fbcc7825 */ /* 0x048fe400078e02ea */
[----:B------:R-:W2:Y:S04]  /*35670*/  LDL.LU.64 R234, [R1+0xb20] ;  /* 0x000b200001ea7983 */ /* 0x000ea80000300a00 */
[----:B------:R-:W3:Y:S04]  /*35680*/  LDL.LU.64 R166, [R1+0xb28] ;  /* 0x000b280001a67983 */ /* 0x000ee80000300a00 */
[----:B------:R-:W3:Y:S04]  /*35690*/  LDL.LU.64 R164, [R1+0xb38] ;  /* 0x000b380001a47983 */ /* 0x000ee80000300a00 */
[----:B------:R-:W3:Y:S04]  /*356a0*/  LDL.LU.64 R158, [R1+0xb40] ;  /* 0x000b4000019e7983 */ /* 0x000ee80000300a00 */
[----:B------:R-:W3:Y:S04]  /*356b0*/  LDL.LU.64 R156, [R1+0xb48] ;  /* 0x000b4800019c7983 */ /* 0x000ee80000300a00 */
[----:B------:R-:W3:Y:S04]  /*356c0*/  LDL.LU.64 R150, [R1+0xb58] ;  /* 0x000b580001967983 */ /* 0x000ee80000300a00 */
[----:B------:R-:W3:Y:S01]  /*356d0*/  LDL.LU.64 R148, [R1+0xb60] ;  /* 0x000b600001947983 */ /* 0x000ee20000300a00 */
[----:B----4-:R-:W-:-:S03]  /*356e0*/  IMAD.WIDE R174, R251, 0x4, R172 ;  /* 0x00000004fbae7825 */ /* 0x010fc600078e02ac */
[----:B------:R-:W4:Y:S01]  /*356f0*/  LDL.LU.64 R130, [R1+0xc28] ;  /* 0x000c280001827983 */ /* 0x000f220000300a00 */
[----:B--2---:R-:W-:-:S03]  /*35700*/  IMAD.WIDE R172, R251, 0x4, R234 ;  /* 0x00000004fbac7825 */ /* 0x004fc600078e02ea */
        /* <DEDUP_REMOVED lines=10> */
[----:B------:R-:W2:Y:S01]  /*357b0*/  LDL.LU.64 R234, [R1+0xc70] ;  /* 0x000c700001ea7983 */ /* 0x000ea20000300a00 */
[----:B---3--:R-:W-:-:S03]  /*357c0*/  IMAD.WIDE R110, R251, 0x4, R128 ;  /* 0x00000004fb6e7825 */ /* 0x008fc600078e0280 */
[----:B------:R-:W3:Y:S01]  /*357d0*/  LDL.LU.64 R128, [R1+0xc78] ;  /* 0x000c780001807983 */ /* 0x000ee20000300a00 */
[----:B------:R-:W-:-:S03]  /*357e0*/  IMAD.WIDE R108, R251, 0x4, R114 ;  /* 0x00000004fb6c7825 */ /* 0x000fc600078e0272 */
        /* <DEDUP_REMOVED lines=9> */
[----:B----4-:R-:W-:-:S03]  /*35880*/  IMAD.WIDE R86, R251, 0x4, R130 ;  /* 0x00000004fb567825 */ /* 0x010fc600078e0282 */
[----:B------:R-:W4:Y:S01]  /*35890*/  LDL.LU.64 R130, [R1+0xcb0] ;  /* 0x000cb00001827983 */ /* 0x000f220000300a00 */
[----:B--2---:R-:W-:-:S03]  /*358a0*/  IMAD.WIDE R84, R251, 0x4, R234 ;  /* 0x00000004fb547825 */ /* 0x004fc600078e02ea */
[----:B------:R-:W2:Y:S04]  /*358b0*/  LDL.LU.64 R234, [R1+0xcb8] ;  /* 0x000cb80001ea7983 */ /* 0x000ea80000300a00 */
        /* <DEDUP_REMOVED lines=14> */
[----:B------:R-:W4:Y:S04]  /*359a0*/  LDL.LU.64 R134, [R1+0xd00] ;  /* 0x000d000001867983 */ /* 0x000f280000300a00 */
[----:B------:R-:W4:Y:S04]  /*359b0*/  LDL.LU.64 R122, [R1+0xcf8] ;  /* 0x000cf800017a7983 */ /* 0x000f280000300a00 */
[----:B------:R-:W4:Y:S04]  /*359c0*/  LDL.LU.64 R132, [R1+0xd08] ;  /* 0x000d080001847983 */ /* 0x000f280000300a00 */
[----:B------:R-:W4:Y:S01]  /*359d0*/  LDL.LU.64 R130, [R1+0xd10] ;  /* 0x000d100001827983 */ /* 0x000f220000300a00 */
[----:B------:R-:W-:-:S02]  /*359e0*/  VIADD R5, R7, 0xffffff6c ;  /* 0xffffff6c07057836 */ /* 0x000fc40000000000 */
[----:B------:R-:W-:Y:S01]  /*359f0*/  VIADD R4, R15, 0xffffff68 ;  /* 0xffffff680f047836 */ /* 0x000fe20000000000 */
[----:B------:R-:W1:Y:S02]  /*35a00*/  LDC R7, c[0x0][0x230] ;  /* 0x00008c00ff077b82 */ /* 0x000e640000000800 */
[----:B------:R-:W-:Y:S02]  /*35a10*/  ISETP.GE.U32.AND P3, PT, R5, 0x7ffffeed, PT ;  /* 0x7ffffeed0500780c */ /* 0x000fe40003f66070 */
[----:B------:R-:W-:-:S04]  /*35a20*/  ISETP.GE.U32.AND P0, PT, R4, 0x7ffffee9, PT ;  /* 0x7ffffee90400780c */ /* 0x000fc80003f06070 */
[----:B------:R-:W1:Y:S01]  /*35a30*/  LDC R15, c[0x0][0x230] ;  /* 0x00008c00ff0f7b82 */ /* 0x000e620000000800 */
[----:B------:R-:W-:Y:S01]  /*35a40*/  IADD3 R5, R12, -0x9c, RZ ;  /* 0xffffff640c057810 */ /* 0x000fe20007ffe0ff */
[----:B------:R-:W-:-:S03]  /*35a50*/  VIADD R4, R14, 0xffffff60 ;  /* 0xffffff600e047836 */ /* 0x000fc60000000000 */
[----:B------:R-:W-:Y:S01]  /*35a60*/  ISETP.GE.U32.AND P6, PT, R5, 0x7ffffee5, PT ;  /* 0x7ffffee50500780c */ /* 0x000fe20003fc6070 */
[----:B------:R-:W-:Y:S01]  /*35a70*/  IMAD.WIDE R240, R251, 0x4, R240 ;  /* 0x00000004fbf07825 */ /* 0x000fe200078e02f0 */
[----:B------:R-:W-:Y:S01]  /*35a80*/  LDGSTS.E [R248+0x49300], desc[UR14][R22.64], !P3 ;  /* 0x4930000016f87fae */ /* 0x000fe2000d92184e */
[----:B------:R-:W1:Y:S02]  /*35a90*/  LDC R12, c[0x0][0x230] ;  /* 0x00008c00ff0c7b82 */ /* 0x000e640000000800 */
[----:B------:R-:W-:-:S06]  /*35aa0*/  VIADD R5, R6, 0xffffff5c ;  /* 0xffffff5c06057836 */ /* 0x000fcc0000000000 */
[----:B------:R-:W1:Y:S01]  /*35ab0*/  LDC R14, c[0x0][0x230] ;  /* 0x00008c00ff0e7b82 */ /* 0x000e620000000800 */
[----:B------:R-:W-:Y:S01]  /*35ac0*/  ISETP.GE.U32.AND P4, PT, R4, 0x7ffffee1, PT ;  /* 0x7ffffee10400780c */ /* 0x000fe20003f86070 */
[----:B------:R1:W-:Y:S06]  /*35ad0*/  LDGSTS.E [R248+0x49380], desc[UR14][R20.64], !P3 ;  /* 0x4938000014f87fae */ /* 0x0003ec000d92184e */
[----:B------:R-:W1:Y:S01]  /*35ae0*/  LDC R6, c[0x0][0x230] ;  /* 0x00008c00ff067b82 */ /* 0x000e620000000800 */
[----:B------:R-:W-:Y:S01]  /*35af0*/  IADD3 R4, R13, -0xa8, RZ ;  /* 0xffffff580d047810 */ /* 0x000fe20007ffe0ff */
[----:B------:R-:W-:Y:S01]  /*35b00*/  IMAD.WIDE R230, R251, 0x4, R230 ;  /* 0x00000004fbe67825 */ /* 0x000fe200078e02e6 */
[----:B------:R-:W-:Y:S01]  /*35b10*/  ISETP.GE.U32.AND P3, PT, R5, 0x7ffffedd, PT ;  /* 0x7ffffedd0500780c */ /* 0x000fe20003f66070 */
[----:B------:R-:W-:Y:S02]  /*35b20*/  LDGSTS.E [R248+0x49700], desc[UR14][R242.64], !P0 ;  /* 0x49700000f2f87fae */ /* 0x000fe4000c12184e */
[----:B------:R-:W-:-:S02]  /*35b30*/  IMAD.WIDE R228, R251, 0x4, R228 ;  /* 0x00000004fbe47825 */ /* 0x000fc400078e02e4 */
[----:B------:R-:W1:Y:S01]  /*35b40*/  LDC R13, c[0x0][0x230] ;  /* 0x00008c00ff0d7b82 */ /* 0x000e620000000800 */
[----:B------:R-:W-:Y:S01]  /*35b50*/  LDGSTS.E [R248+0x49780], desc[UR14][R240.64], !P0 ;  /* 0x49780000f0f87fae */ /* 0x000fe2000c12184e */
[C---:B------:R-:W-:Y:S01]  /*35b60*/  IMAD.WIDE R222, R251.reuse, 0x4, R222 ;  /* 0x00000004fbde7825 */ /* 0x040fe200078e02de */
[----:B------:R-:W-:Y:S02]  /*35b70*/  ISETP.GE.U32.AND P0, PT, R4, 0x7ffffed9, PT ;  /* 0x7ffffed90400780c */ /* 0x000fe40003f06070 */
[----:B------:R-:W-:Y:S01]  /*35b80*/  LDGSTS.E [R248+0x49b00], desc[UR14][R230.64], !P6 ;  /* 0x49b00000e6f87fae */ /* 0x000fe2000f12184e */
[----:B--2---:R-:W-:-:S03]  /*35b90*/  IMAD.WIDE R52, R251, 0x4, R234 ;  /* 0x00000004fb347825 */ /* 0x004fc600078e02ea */
[----:B------:R-:W-:Y:S01]  /*35ba0*/  LDGSTS.E [R248+0x49b80], desc[UR14][R228.64], !P6 ;  /* 0x49b80000e4f87fae */ /* 0x000fe2000f12184e */
[----:B-1----:R-:W1:Y:S03]  /*35bb0*/  LDC R20, c[0x0][0x230] ;  /* 0x00008c00ff147b82 */ /* 0x002e660000000800 */
[----:B------:R-:W2:Y:S01]  /*35bc0*/  LDL.LU.64 R234, [R1+0xd18] ;  /* 0x000d180001ea7983 */ /* 0x000ea20000300a00 */
[----:B------:R-:W-:Y:S02]  /*35bd0*/  VIADD R5, R7, 0xffffff54 ;  /* 0xffffff5407057836 */ /* 0x000fe40000000000 */
[----:B------:R-:W-:Y:S01]  /*35be0*/  IMAD.WIDE R220, R251, 0x4, R220 ;  /* 0x00000004fbdc7825 */ /* 0x000fe200078e02dc */
[----:B------:R-:W-:Y:S01]  /*35bf0*/  LDGSTS.E [R248+0x49f00], desc[UR14][R222.64], !P4 ;  /* 0x49f00000def87fae */ /* 0x000fe2000e12184e */
[----:B------:R-:W3:Y:S02]  /*35c00*/  LDC R7, c[0x0][0x230] ;  /* 0x00008c00ff077b82 */ /* 0x000ee40000000800 */
[----:B------:R-:W-:Y:S01]  /*35c10*/  VIADD R4, R15, 0xffffff50 ;  /* 0xffffff500f047836 */ /* 0x000fe20000000000 */
[----:B------:R-:W-:Y:S01]  /*35c20*/  LDGSTS.E [R248+0x49f80], desc[UR14][R220.64], !P4 ;  /* 0x49f80000dcf87fae */ /* 0x000fe2000e12184e */
[----:B------:R-:W-:-:S04]  /*35c30*/  IMAD.WIDE R214, R251, 0x4, R214 ;  /* 0x00000004fbd67825 */ /* 0x000fc800078e02d6 */
[----:B------:R-:W4:Y:S01]  /*35c40*/  LDC R15, c[0x0][0x230] ;  /* 0x00008c00ff0f7b82 */ /* 0x000f220000000800 */
[----:B------:R-:W-:Y:S01]  /*35c50*/  ISETP.GE.U32.AND P6, PT, R5, 0x7ffffed5, PT ;  /* 0x7ffffed50500780c */ /* 0x000fe20003fc6070 */
[----:B------:R-:W-:Y:S01]  /*35c60*/  IMAD.WIDE R206, R251, 0x4, R206 ;  /* 0x00000004fbce7825 */ /* 0x000fe200078e02ce */
[----:B------:R-:W-:Y:S01]  /*35c70*/  ISETP.GE.U32.AND P4, PT, R4, 0x7ffffed1, PT ;  /* 0x7ffffed10400780c */ /* 0x000fe20003f86070 */
[----:B------:R-:W-:Y:S01]  /*35c80*/  LDGSTS.E [R248+0x4a300], desc[UR14][R214.64], !P3 ;  /* 0x4a300000d6f87fae */ /* 0x000fe2000d92184e */
[----:B------:R-:W-:Y:S01]  /*35c90*/  IADD3 R5, R12, -0xb4, RZ ;  /* 0xffffff4c0c057810 */ /* 0x000fe20007ffe0ff */
[----:B------:R-:W-:Y:S02]  /*35ca0*/  VIADD R4, R14, 0xffffff48 ;  /* 0xffffff480e047836 */ /* 0x000fe40000000000 */
[----:B------:R-:W1:Y:S01]  /*35cb0*/  LDC R12, c[0x0][0x230] ;  /* 0x00008c00ff0c7b82 */ /* 0x000e620000000800 */
[----:B------:R-:W-:Y:S01]  /*35cc0*/  LDGSTS.E [R248+0x4a380], desc[UR14][R212.64], !P3 ;  /* 0x4a380000d4f87fae */ /* 0x000fe2000d92184e */
[----:B------:R-:W-:Y:S01]  /*35cd0*/  ISETP.GE.U32.AND P3, PT, R5, 0x7ffffecd, PT ;  /* 0x7ffffecd0500780c */ /* 0x000fe20003f66070 */
[----:B------:R-:W-:-:S02]  /*35ce0*/  VIADD R5, R6, 0xffffff44 ;  /* 0xffffff4406057836 */ /* 0x000fc40000000000 */
[----:B------:R-:W-:Y:S03]  /*35cf0*/  LDGSTS.E [R248+0x4a700], desc[UR14][R206.64], !P0 ;  /* 0x4a700000cef87fae */ /* 0x000fe6000c12184e */
[----:B------:R-:W1:Y:S01]  /*35d00*/  LDC R14, c[0x0][0x230] ;  /* 0x00008c00ff0e7b82 */ /* 0x000e620000000800 */
[C---:B------:R-:W-:Y:S01]  /*35d10*/  IMAD.WIDE R198, R251.reuse, 0x4, R198 ;  /* 0x00000004fbc67825 */ /* 0x040fe200078e02c6 */
[----:B------:R-:W-:Y:S01]  /*35d20*/  LDGSTS.E [R248+0x4a780], desc[UR14][R204.64], !P0 ;  /* 0x4a780000ccf87fae */ /* 0x000fe2000c12184e */
[----:B------:R-:W-:Y:S02]  /*35d30*/  ISETP.GE.U32.AND P0, PT, R4, 0x7ffffec9, PT ;  /* 0x7ffffec90400780c */ /* 0x000fe40003f06070 */
[C---:B------:R-:W-:Y:S01]  /*35d40*/  IMAD.WIDE R196, R251.reuse, 0x4, R196 ;  /* 0x00000004fbc47825 */ /* 0x040fe200078e02c4 */
[----:B------:R-:W-:Y:S02]  /*35d50*/  LDGSTS.E [R248+0x4ab00], desc[UR14][R198.64], !P6 ;  /* 0x4ab00000c6f87fae */ /* 0x000fe4000f12184e */
[----:B------:R-:W1:Y:S01]  /*35d60*/  LDC R6, c[0x0][0x230] ;  /* 0x00008c00ff067b82 */ /* 0x000e620000000800 */
[----:B------:R-:W-:Y:S01]  /*35d70*/  IMAD.WIDE R190, R251, 0x4, R190 ;  /* 0x00000004fbbe7825 */ /* 0x000fe200078e02be */
[----:B------:R-:W-:Y:S01]  /*35d80*/  LDGSTS.E [R248+0x4ab80], desc[UR14][R196.64], !P6 ;  /* 0x4ab80000c4f87fae */ /* 0x000fe2000f12184e */
[----:B------:R-:W-:-:S02]  /*35d90*/  IADD3 R4, R13, -0xc0, RZ ;  /* 0xffffff400d047810 */ /* 0x000fc40007ffe0ff */
[----:B------:R-:W-:Y:S01]  /*35da0*/  IMAD.WIDE R188, R251, 0x4, R188 ;  /* 0x00000004fbbc7825 */ /* 0x000fe200078e02bc */
[----:B------:R-:W-:Y:S01]  /*35db0*/  ISETP.GE.U32.AND P6, PT, R5, 0x7ffffec5, PT ;  /* 0x7ffffec50500780c */ /* 0x000fe20003fc6070 */
[----:B------:R-:W-:Y:S01]  /*35dc0*/  LDGSTS.E [R248+0x4af00], desc[UR14][R190.64], !P4 ;  /* 0x4af00000bef87fae */ /* 0x000fe2000e12184e */
[----:B------:R-:W1:Y:S01]  /*35dd0*/  LDC R13, c[0x0][0x230] ;  /* 0x00008c00ff0d7b82 */ /* 0x000e620000000800 */
[C---:B------:R-:W-:Y:S02]  /*35de0*/  IMAD.WIDE R182, R251.reuse, 0x4, R182 ;  /* 0x00000004fbb67825 */ /* 0x040fe400078e02b6 */
[----:B------:R-:W-:Y:S02]  /*35df0*/  LDGSTS.E [R248+0x4af80], desc[UR14][R188.64], !P4 ;  /* 0x4af80000bcf87fae */ /* 0x000fe4000e12184e */
[----:B------:R-:W-:Y:S01]  /*35e00*/  IMAD.WIDE R180, R251, 0x4, R180 ;  /* 0x00000004fbb47825 */ /* 0x000fe200078e02b4 */
[----:B------:R-:W-:Y:S01]  /*35e10*/  ISETP.GE.U32.AND P4, PT, R4, 0x7ffffec1, PT ;  /* 0x7ffffec10400780c */ /* 0x000fe20003f86070 */
[----:B------:R-:W-:Y:S02]  /*35e20*/  LDGSTS.E [R248+0x4b300], desc[UR14][R182.64], !P3 ;  /* 0x4b300000b6f87fae */ /* 0x000fe4000d92184e */
[----:B---3--:R-:W-:-:S02]  /*35e30*/  VIADD R5, R7, 0xffffff3c ;  /* 0xffffff3c07057836 */ /* 0x008fc40000000000 */
[----:B----4-:R-:W-:Y:S01]  /*35e40*/  VIADD R4, R15, 0xffffff38 ;  /* 0xffffff380f047836 */ /* 0x010fe20000000000 */
[----:B------:R-:W3:Y:S01]  /*35e50*/  LDC R7, c[0x0][0x230] ;  /* 0x00008c00ff077b82 */ /* 0x000ee20000000800 */
[----:B------:R-:W-:Y:S01]  /*35e60*/  LDGSTS.E [R248+0x4b380], desc[UR14][R180.64], !P3 ;  /* 0x4b380000b4f87fae */ /* 0x000fe2000d92184e */
[----:B------:R-:W-:Y:S01]  /*35e70*/  IMAD.WIDE R166, R251, 0x4, R166 ;  /* 0x00000004fba67825 */ /* 0x000fe200078e02a6 */
[----:B------:R-:W-:Y:S02]  /*35e80*/  ISETP.GE.U32.AND P3, PT, R5, 0x7ffffebd, PT ;  /* 0x7ffffebd0500780c */ /* 0x000fe40003f66070 */
[----:B------:R-:W-:Y:S01]  /*35e90*/  LDGSTS.E [R248+0x4b700], desc[UR14][R174.64], !P0 ;  /* 0x4b700000aef87fae */ /* 0x000fe2000c12184e */
[----:B------:R-:W-:Y:S01]  /*35ea0*/  IMAD.WIDE R164, R251, 0x4, R164 ;  /* 0x00000004fba47825 */ /* 0x000fe200078e02a4 */
[----:B-1----:R-:W-:Y:S01]  /*35eb0*/  IADD3 R5, R12, -0xcc, RZ ;  /* 0xffffff340c057810 */ /* 0x002fe20007ffe0ff */
[----:B------:R-:W1:Y:S01]  /*35ec0*/  LDC R15, c[0x0][0x230] ;  /* 0x00008c00ff0f7b82 */ /* 0x000e620000000800 */
[----:B------:R-:W-:Y:S01]  /*35ed0*/  LDGSTS.E [R248+0x4b780], desc[UR14][R172.64], !P0 ;  /* 0x4b780000acf87fae */ /* 0x000fe2000c12184e */
[----:B------:R-:W-:Y:S01]  /*35ee0*/  ISETP.GE.U32.AND P0, PT, R4, 0x7ffffeb9, PT ;  /* 0x7ffffeb90400780c */ /* 0x000fe20003f06070 */
[----:B------:R-:W-:-:S02]  /*35ef0*/  VIADD R4, R14, 0xffffff30 ;  /* 0xffffff300e047836 */ /* 0x000fc40000000000 */
[C---:B------:R-:W-:Y:S01]  /*35f00*/  IMAD.WIDE R158, R251.reuse, 0x4, R158 ;  /* 0x00000004fb9e7825 */ /* 0x040fe200078e029e */
[----:B------:R-:W-:Y:S02]  /*35f10*/  LDGSTS.E [R248+0x4bb00], desc[UR14][R166.64], !P6 ;  /* 0x4bb00000a6f87fae */ /* 0x000fe4000f12184e */
[----:B------:R-:W4:Y:S01]  /*35f20*/  LDC R14, c[0x0][0x230] ;  /* 0x00008c00ff0e7b82 */ /* 0x000f220000000800 */
[----:B------:R-:W-:Y:S01]  /*35f30*/  IMAD.WIDE R156, R251, 0x4, R156 ;  /* 0x00000004fb9c7825 */ /* 0x000fe200078e029c */
[----:B------:R-:W-:Y:S01]  /*35f40*/  LDGSTS.E [R248+0x4bb80], desc[UR14][R164.64], !P6 ;  /* 0x4bb80000a4f87fae */ /* 0x000fe2000f12184e */
[----:B------:R-:W-:Y:S02]  /*35f50*/  ISETP.GE.U32.AND P6, PT, R5, 0x7ffffeb5, PT ;  /* 0x7ffffeb50500780c */ /* 0x000fe40003fc6070 */
[----:B------:R-:W-:Y:S01]  /*35f60*/  VIADD R5, R6, 0xffffff2c ;  /* 0xffffff2c06057836 */ /* 0x000fe20000000000 */
[----:B------:R-:W-:Y:S01]  /*35f70*/  LDGSTS.E [R248+0x4bf00], desc[UR14][R158.64], !P4 ;  /* 0x4bf000009ef87fae */ /* 0x000fe2000e12184e */
[C---:B------:R-:W-:Y:S01]  /*35f80*/  IMAD.WIDE R150, R251.reuse, 0x4, R150 ;  /* 0x00000004fb967825 */ /* 0x040fe200078e0296 */
[----:B------:R-:W1:Y:S02]  /*35f90*/  LDC R6, c[0x0][0x230] ;  /* 0x00008c00ff067b82 */ /* 0x000e640000000800 */
[----:B------:R-:W-:Y:S01]  /*35fa0*/  LDGSTS.E [R248+0x4bf80], desc[UR14][R156.64], !P4 ;  /* 0x4bf800009cf87fae */ /* 0x000fe2000e12184e */
[----:B------:R-:W-:Y:S01]  /*35fb0*/  IMAD.WIDE R148, R251, 0x4, R148 ;  /* 0x00000004fb947825 */ /* 0x000fe200078e0294 */
[----:B------:R-:W-:-:S02]  /*35fc0*/  ISETP.GE.U32.AND P4, PT, R4, 0x7ffffeb1, PT ;  /* 0x7ffffeb10400780c */ /* 0x000fc40003f86070 */
[----:B------:R-:W-:Y:S01]  /*35fd0*/  LDGSTS.E [R248+0x4c300], desc[UR14][R150.64], !P3 ;  /* 0x4c30000096f87fae */ /* 0x000fe2000d92184e */
[----:B------:R-:W-:Y:S01]  /*35fe0*/  IADD3 R4, R13, -0xd8, RZ ;  /* 0xffffff280d047810 */ /* 0x000fe20007ffe0ff */
[----:B------:R-:W1:Y:S02]  /*35ff0*/  LDC R12, c[0x0][0x230] ;  /* 0x00008c00ff0c7b82 */ /* 0x000e640000000800 */
[----:B------:R-:W-:Y:S01]  /*36000*/  LDGSTS.E [R248+0x4c380], desc[UR14][R148.64], !P3 ;  /* 0x4c38000094f87fae */ /* 0x000fe2000d92184e */
[----:B------:R-:W-:Y:S01]  /*36010*/  ISETP.GE.U32.AND P3, PT, R5, 0x7ffffead, PT ;  /* 0x7ffffead0500780c */ /* 0x000fe20003f66070 */
[----:B---3--:R-:W-:Y:S02]  /*36020*/  VIADD R5, R7, 0xffffff24 ;  /* 0xffffff2407057836 */ /* 0x008fe40000000000 */
[----:B------:R-:W-:Y:S02]  /*36030*/  LDGSTS.E [R248+0x4c700], desc[UR14][R142.64], !P0 ;  /* 0x4c7000008ef87fae */ /* 0x000fe4000c12184e */
[----:B------:R-:W3:Y:S02]  /*36040*/  LDC R13, c[0x0][0x230] ;  /* 0x00008c00ff0d7b82 */ /* 0x000ee40000000800 */
[----:B------:R-:W-:Y:S01]  /*36050*/  LDGSTS.E [R248+0x4c780], desc[UR14][R140.64], !P0 ;  /* 0x4c7800008cf87fae */ /* 0x000fe2000c12184e */
[----:B------:R-:W-:Y:S01]  /*36060*/  ISETP.GE.U32.AND P0, PT, R4, 0x7ffffea9, PT ;  /* 0x7ffffea90400780c */ /* 0x000fe20003f06070 */
[----:B------:R-:W-:-:S02]  /*36070*/  VIADD R4, R20, 0xffffff20 ;  /* 0xffffff2014047836 */ /* 0x000fc40000000000 */
[----:B------:R-:W-:Y:S02]  /*36080*/  LDGSTS.E [R248+0x4cb00], desc[UR14][R110.64], !P6 ;  /* 0x4cb000006ef87fae */ /* 0x000fe4000f12184e */
[----:B------:R-:W3:Y:S02]  /*36090*/  LDC R7, c[0x0][0x230] ;  /* 0x00008c00ff077b82 */ /* 0x000ee40000000800 */
[----:B------:R-:W-:Y:S01]  /*360a0*/  LDGSTS.E [R248+0x4cb80], desc[UR14][R108.64], !P6 ;  /* 0x4cb800006cf87fae */ /* 0x000fe2000f12184e */
[----:B------:R-:W-:-:S03]  /*360b0*/  ISETP.GE.U32.AND P6, PT, R5, 0x7ffffea5, PT ;  /* 0x7ffffea50500780c */ /* 0x000fc60003fc6070 */
[----:B------:R-:W-:Y:S04]  /*360c0*/  LDGSTS.E [R248+0x4cf00], desc[UR14][R102.64], !P4 ;  /* 0x4cf0000066f87fae */ /* 0x000fe8000e12184e */
[----:B------:R-:W-:Y:S01]  /*360d0*/  LDGSTS.E [R248+0x4cf80], desc[UR14][R100.64], !P4 ;  /* 0x4cf8000064f87fae */ /* 0x000fe2000e12184e */
[----:B------:R-:W-:Y:S02]  /*360e0*/  ISETP.GE.U32.AND P4, PT, R4, 0x7ffffea1, PT ;  /* 0x7ffffea10400780c */ /* 0x000fe40003f86070 */
[----:B----4-:R-:W-:Y:S01]  /*360f0*/  IADD3 R4, R14, -0xe4, RZ ;  /* 0xffffff1c0e047810 */ /* 0x010fe20007ffe0ff */
[----:B------:R-:W-:Y:S04]  /*36100*/  LDGSTS.E [R248+0x4d300], desc[UR14][R94.64], !P3 ;  /* 0x4d3000005ef87fae */ /* 0x000fe8000d92184e */
[----:B------:R-:W-:Y:S01]  /*36110*/  LDGSTS.E [R248+0x4d380], desc[UR14][R92.64], !P3 ;  /* 0x4d3800005cf87fae */ /* 0x000fe2000d92184e */
[----:B------:R-:W-:Y:S01]  /*36120*/  ISETP.GE.U32.AND P3, PT, R4, 0x7ffffe9d, PT ;  /* 0x7ffffe9d0400780c */ /* 0x000fe20003f66070 */
[----:B-1----:R-:W-:-:S02]  /*36130*/  VIADD R4, R6, 0xffffff18 ;  /* 0xffffff1806047836 */ /* 0x002fc40000000000 */
[----:B------:R-:W1:Y:S01]  /*36140*/  LDC R6, c[0x0][0x230] ;  /* 0x00008c00ff067b82 */ /* 0x000e620000000800 */
[----:B------:R-:W-:Y:S01]  /*36150*/  LDGSTS.E [R248+0x4d700], desc[UR14][R86.64], !P0 ;  /* 0x4d70000056f87fae */ /* 0x000fe2000c12184e */
[----:B------:R-:W-:-:S03]  /*36160*/  VIADD R5, R12, 0xffffff14 ;  /* 0xffffff140c057836 */ /* 0x000fc60000000000 */
[----:B------:R-:W-:Y:S01]  /*36170*/  LDGSTS.E [R248+0x4d780], desc[UR14][R84.64], !P0 ;  /* 0x4d78000054f87fae */ /* 0x000fe2000c12184e */
[----:B------:R-:W-:Y:S02]  /*36180*/  ISETP.GE.U32.AND P0, PT, R4, 0x7ffffe99, PT ;  /* 0x7ffffe990400780c */ /* 0x000fe40003f06070 */
[----:B------:R-:W-:Y:S01]  /*36190*/  IADD3 R4, R15, -0xf0, RZ ;  /* 0xffffff100f047810 */ /* 0x000fe20007ffe0ff */
[----:B------:R-:W-:Y:S04]  /*361a0*/  LDGSTS.E [R248+0x4db00], desc[UR14][R78.64], !P6 ;  /* 0x4db000004ef87fae */ /* 0x000fe8000f12184e */
[----:B------:R-:W-:Y:S04]  /*361b0*/  LDGSTS.E [R248+0x4db80], desc[UR14][R76.64], !P6 ;  /* 0x4db800004cf87fae */ /* 0x000fe8000f12184e */
[----:B------:R-:W-:Y:S01]  /*361c0*/  LDGSTS.E [R248+0x4df00], desc[UR14][R70.64], !P4 ;  /* 0x4df0000046f87fae */ /* 0x000fe2000e12184e */
[----:B------:R-:W-:-:S03]  /*361d0*/  ISETP.GE.U32.AND P6, PT, R5, 0x7ffffe95, PT ;  /* 0x7ffffe950500780c */ /* 0x000fc60003fc6070 */
[----:B------:R-:W-:Y:S01]  /*361e0*/  LDGSTS.E [R248+0x4df80], desc[UR14][R68.64], !P4 ;  /* 0x4df8000044f87fae */ /* 0x000fe2000e12184e */
[----:B------:R-:W-:Y:S01]  /*361f0*/  ISETP.GE.U32.AND P4, PT, R4, 0x7ffffe91, PT ;  /* 0x7ffffe910400780c */ /* 0x000fe20003f86070 */
[----:B---3--:R-:W-:Y:S02]  /*36200*/  VIADD R4, R13, 0xffffff0c ;  /* 0xffffff0c0d047836 */ /* 0x008fe40000000000 */
[----:B------:R-:W-:Y:S04]  /*36210*/  LDGSTS.E [R248+0x4e300], desc[UR14][R62.64], !P3 ;  /* 0x4e3000003ef87fae */ /* 0x000fe8000d92184e */
[----:B------:R-:W-:Y:S01]  /*36220*/  LDGSTS.E [R248+0x4e380], desc[UR14][R60.64], !P3 ;  /* 0x4e3800003cf87fae */ /* 0x000fe2000d92184e */
[----:B------:R-:W-:Y:S01]  /*36230*/  ISETP.GE.U32.AND P3, PT, R4, 0x7ffffe8d, PT ;  /* 0x7ffffe8d0400780c */ /* 0x000fe20003f66070 */
[----:B------:R-:W-:Y:S01]  /*36240*/  VIADD R4, R7, 0xffffff08 ;  /* 0xffffff0807047836 */ /* 0x000fe20000000000 */
[----:B------:R-:W-:Y:S01]  /*36250*/  UIADD3 UR6, UR6, -0x100, URZ ;  /* 0xffffff0006067890 */ /* 0x000fe2000fffe03f */
[C---:B------:R-:W-:Y:S01]  /*36260*/  IMAD.WIDE R46, R251.reuse, 0x4, R116 ;  /* 0x00000004fb2e7825 */ /* 0x040fe200078e0274 */
[----:B------:R-:W-:Y:S03]  /*36270*/  LDGSTS.E [R248+0x4e700], desc[UR14][R54.64], !P0 ;  /* 0x4e70000036f87fae */ /* 0x000fe6000c12184e */
[C---:B------:R-:W-:Y:S01]  /*36280*/  IMAD.WIDE R44, R251.reuse, 0x4, R126 ;  /* 0x00000004fb2c7825 */ /* 0x040fe200078e027e */
[----:B------:R-:W-:Y:S03]  /*36290*/  LDGSTS.E [R248+0x4e780], desc[UR14][R52.64], !P0 ;  /* 0x4e78000034f87fae */ /* 0x000fe6000c12184e */
[C---:B------:R-:W-:Y:S01]  /*362a0*/  IMAD.WIDE R38, R251.reuse, 0x4, R124 ;  /* 0x00000004fb267825 */ /* 0x040fe200078e027c */
[----:B------:R-:W-:Y:S01]  /*362b0*/  ISETP.GE.U32.AND P0, PT, R4, 0x7ffffe89, PT ;  /* 0x7ffffe890400780c */ /* 0x000fe20003f06070 */
[----:B------:R-:W-:Y:S01]  /*362c0*/  UISETP.GE.U32.AND UP0, UPT, UR6, 0x7ffffe81, UPT ;  /* 0x7ffffe810600788c */ /* 0x000fe2000bf06070 */
[----:B------:R-:W-:Y:S01]  /*362d0*/  LDGSTS.E [R248+0x4eb00], desc[UR14][R46.64], !P6 ;  /* 0x4eb000002ef87fae */ /* 0x000fe2000f12184e */
[----:B------:R-:W-:Y:S01]  /*362e0*/  IMAD.WIDE R36, R251, 0x4, R112 ;  /* 0x00000004fb247825 */ /* 0x000fe200078e0270 */
[----:B-1----:R-:W-:-:S02]  /*362f0*/  IADD3 R4, R6, -0xfc, RZ ;  /* 0xffffff0406047810 */ /* 0x002fc40007ffe0ff */
[----:B------:R-:W-:Y:S01]  /*36300*/  LDGSTS.E [R248+0x4eb80], desc[UR14][R44.64], !P6 ;  /* 0x4eb800002cf87fae */ /* 0x000fe2000f12184e */
[----:B------:R-:W-:-:S03]  /*36310*/  IMAD.WIDE R30, R251, 0x4, R128 ;  /* 0x00000004fb1e7825 */ /* 0x000fc600078e0280 */
[----:B------:R-:W-:Y:S01]  /*36320*/  LDGSTS.E [R248+0x4ef00], desc[UR14][R38.64], !P4 ;  /* 0x4ef0000026f87fae */ /* 0x000fe2000e12184e */
[C---:B------:R-:W-:Y:S01]  /*36330*/  IMAD.WIDE R28, R251.reuse, 0x4, R114 ;  /* 0x00000004fb1c7825 */ /* 0x040fe200078e0272 */
[----:B------:R-:W-:Y:S02]  /*36340*/  ISETP.GE.U32.AND P6, PT, R4, 0x7ffffe85, PT ;  /* 0x7ffffe850400780c */ /* 0x000fe40003fc6070 */
[----:B------:R-:W-:Y:S01]  /*36350*/  LDGSTS.E [R248+0x4ef80], desc[UR14][R36.64], !P4 ;  /* 0x4ef8000024f87fae */ /* 0x000fe2000e12184e */
[----:B------:R-:W-:Y:S01]  /*36360*/  PLOP3.LUT P4, PT, PT, PT, UP0, 0x80, 0x0 ;  /* 0x000000000000781c */ /* 0x000fe20003f8f008 */
[C---:B------:R-:W-:Y:S02]  /*36370*/  IMAD.WIDE R22, R251.reuse, 0x4, R120 ;  /* 0x00000004fb167825 */ /* 0x040fe400078e0278 */
[----:B------:R-:W-:Y:S02]  /*36380*/  LDGSTS.E [R248+0x4f300], desc[UR14][R30.64], !P3 ;  /* 0x4f3000001ef87fae */ /* 0x000fe4000d92184e */
[----:B------:R-:W-:-:S02]  /*36390*/  IMAD.WIDE R20, R251, 0x4, R134 ;  /* 0x00000004fb147825 */ /* 0x000fc400078e0286 */
[----:B------:R-:W-:Y:S01]  /*363a0*/  LDGSTS.E [R248+0x4f380], desc[UR14][R28.64], !P3 ;  /* 0x4f3800001cf87fae */ /* 0x000fe2000d92184e */
[----:B------:R-:W-:Y:S01]  /*363b0*/  ISETP.NE.U32.AND P3, PT, R232, RZ, PT ;  /* 0x000000ffe800720c */ /* 0x000fe20003f65070 */
[----:B------:R-:W-:-:S04]  /*363c0*/  IMAD.WIDE R14, R251, 0x4, R122 ;  /* 0x00000004fb0e7825 */ /* 0x000fc800078e027a */
[----:B------:R-:W-:-:S04]  /*363d0*/  IMAD.WIDE R12, R251, 0x4, R132 ;  /* 0x00000004fb0c7825 */ /* 0x000fc800078e0284 */
[----:B------:R-:W-:-:S04]  /*363e0*/  IMAD.WIDE R6, R251, 0x4, R130 ;  /* 0x00000004fb067825 */ /* 0x000fc800078e0282 */
[----:B--2---:R-:W-:Y:S01]  /*363f0*/  IMAD.WIDE R4, R251, 0x4, R234 ;  /* 0x00000004fb047825 */ /* 0x004fe200078e02ea */
[----:B------:R-:W2:Y:S04]  /*36400*/  LDL.64 R232, [R1+0x1378] ;  /* 0x0013780001e87983 */ /* 0x000ea80000100a00 */
[----:B------:R-:W3:Y:S04]  /*36410*/  LDL.64 R118, [R1+0x1be0] ;  /* 0x001be00001767983 */ /* 0x000ee80000100a00 */
        /* <DEDUP_REMOVED lines=12> */
[----:B------:R1:W-:Y:S04]  /*364e0*/  STL.64 [R1+0x40a8], R48 ;  /* 0x0040a83001007387 */ /* 0x0003e80000100a00 */
[----:B------:R-:W-:Y:S04]  /*364f0*/  LDGSTS.E [R248+0x4f700], desc[UR14][R22.64], !P0 ;  /* 0x4f70000016f87fae */ /* 0x000fe8000c12184e */
[----:B------:R-:W-:Y:S04]  /*36500*/  LDGSTS.E [R248+0x4f780], desc[UR14][R20.64], !P0 ;  /* 0x4f78000014f87fae */ /* 0x000fe8000c12184e */
[----:B-1----:R-:W2:Y:S04]  /*36510*/  LDL.64 R48, [R1+0x1930] ;  /* 0x0019300001307983 */ /* 0x002ea80000100a00 */
[----:B------:R1:W-:Y:S04]  /*36520*/  STL.64 [R1+0x40a0], R46 ;  /* 0x0040a02e01007387 */ /* 0x0003e80000100a00 */
[----:B------:R-:W-:Y:S04]  /*36530*/  LDGSTS.E [R248+0x4fb00], desc[UR14][R14.64], !P6 ;  /* 0x4fb000000ef87fae */ /* 0x000fe8000f12184e */
[----:B------:R-:W-:Y:S04]  /*36540*/  LDGSTS.E [R248+0x4fb80], desc[UR14][R12.64], !P6 ;  /* 0x4fb800000cf87fae */ /* 0x000fe8000f12184e */
[----:B-1----:R-:W3:Y:S04]  /*36550*/  LDL.64 R46, [R1+0x1bd0] ;  /* 0x001bd000012e7983 */ /* 0x002ee80000100a00 */
[----:B------:R1:W-:Y:S04]  /*36560*/  STL.64 [R1+0x4098], R44 ;  /* 0x0040982c01007387 */ /* 0x0003e80000100a00 */
[----:B------:R-:W-:Y:S04]  /*36570*/  LDGSTS.E [R248+0x4ff00], desc[UR14][R6.64], !P4 ;  /* 0x4ff0000006f87fae */ /* 0x000fe8000e12184e */
[----:B------:R-:W-:Y:S04]  /*36580*/  LDGSTS.E [R248+0x4ff80], desc[UR14][R4.64], !P4 ;  /* 0x4ff8000004f87fae */ /* 0x000fe8000e12184e */
[----:B-1----:R-:W4:Y:S04]  /*36590*/  LDL.64 R44, [R1+0x1b10] ;  /* 0x001b1000012c7983 */ /* 0x002f280000100a00 */
[----:B------:R1:W-:Y:S04]  /*365a0*/  STL.64 [R1+0x4090], R42 ;  /* 0x0040902a01007387 */ /* 0x0003e80000100a00 */
[----:B------:R-:W0:Y:S04]  /*365b0*/  LDGDEPBAR ;  /* 0x00000000000079af */ /* 0x000e280000000000 */
[----:B-1----:R-:W2:Y:S04]  /*365c0*/  LDL.64 R42, [R1+0x13b8] ;  /* 0x0013b800012a7983 */ /* 0x002ea80000100a00 */
[----:B------:R1:W-:Y:S04]  /*365d0*/  STL.64 [R1+0x4088], R40 ;  /* 0x0040882801007387 */ /* 0x0003e80000100a00 */
[----:B-1----:R-:W3:Y:S04]  /*365e0*/  LDL.64 R40, [R1+0x1970] ;  /* 0x0019700001287983 */ /* 0x002ee80000100a00 */
[----:B------:R1:W-:Y:S04]  /*365f0*/  STL.64 [R1+0x4080], R38 ;  /* 0x0040802601007387 */ /* 0x0003e80000100a00 */
[----:B-1----:R-:W4:Y:S04]  /*36600*/  LDL.64 R38, [R1+0x1b00] ;  /* 0x001b000001267983 */ /* 0x002f280000100a00 */
[----:B------:R1:W-:Y:S04]  /*36610*/  STL.64 [R1+0x4078], R36 ;  /* 0x0040782401007387 */ /* 0x0003e80000100a00 */
        /* <DEDUP_REMOVED lines=16> */
[----:B------:R1:W-:Y:S04]  /*36720*/  STL.64 [R1+0x4030], R10 ;  /* 0x0040300a01007387 */ /* 0x0003e80000100a00 */
[----:B------:R1:W-:Y:S04]  /*36730*/  STL.64 [R1+0x4028], R8 ;  /* 0x0040280801007387 */ /* 0x0003e80000100a00 */
[----:B-1----:R-:W4:Y:S04]  /*36740*/  LDL.64 R16, [R1+0x1278] ;  /* 0x0012780001107983 */ /* 0x002f280000100a00 */
[----:B------:R-:W4:Y:S04]  /*36750*/  LDL.64 R10, [R1+0x1948] ;  /* 0x00194800010a7983 */ /* 0x000f280000100a00 */
[----:B------:R-:W4:Y:S04]  /*36760*/  LDL.64 R8, [R1+0x1ad8] ;  /* 0x001ad80001087983 */ /* 0x000f280000100a00 */
[----:B---3--:R-:W-:Y:S04]  /*36770*/  LDGSTS.E [R2+0x20000], desc[UR14][R18.64], P5 ;  /* 0x2000000012027fae */ /* 0x008fe8000a92184e */
[----:B--2---:R-:W-:Y:S04]  /*36780*/  LDGSTS.E [R2+0x20080], desc[UR14][R24.64], P1 ;  /* 0x2008000018027fae */ /* 0x004fe8000892184e */
        /* <DEDUP_REMOVED lines=22> */
[----:B------:R-:W-:Y:S04]  /*368f0*/  LDGSTS.E [R2+0x25180], desc[UR14][R132.64], P3 ;  /* 0x2518000084027fae */ /* 0x000fe8000992184e */
[----:B------:R-:W3:Y:S04]  /*36900*/  LDL.64 R18, [R1+0x23c0] ;  /* 0x0023c00001127983 */ /* 0x000ee80000100a00 */
[----:B------:R-:W4:Y:S04]  /*36910*/  LDL.64 R24, [R1+0x24a8] ;  /* 0x0024a80001187983 */ /* 0x000f280000100a00 */
        /* <DEDUP_REMOVED lines=30> */
[----:B------:R-:W2:Y:S04]  /*36b00*/  LDL.64 R234, [R1+0x10a8] ;  /* 0x0010a80001ea7983 */ /* 0x000ea80000100a00 */
[----:B---3--:R-:W-:Y:S04]  /*36b10*/  LDGSTS.E [R2+0x27080], desc[UR14][R132.64], P1 ;  /* 0x2708000084027fae */ /* 0x008fe8000892184e */
[----:B------:R-:W-:Y:S04]  /*36b20*/  LDGSTS.E [R2+0x27100], desc[UR14][R16.64], P2 ;  /* 0x2710000010027fae */ /* 0x000fe8000912184e */
[----:B------:R-:W-:Y:S04]  /*36b30*/  LDGSTS.E [R2+0x27180], desc[UR14][R18.64], P3 ;  /* 0x2718000012027fae */ /* 0x000fe8000992184e */
[----:B------:R-:W3:Y:S04]  /*36b40*/  LDL.64 R132, [R1+0x2ab8] ;  /* 0x002ab80001847983 */ /* 0x000ee80000100a00 */
        /* <DEDUP_REMOVED lines=19> */
[----:B------:R-:W-:Y:S04]  /*36c80*/  LDGSTS.E [R2+0x2c100], desc[UR14][R130.64], P2 ;  /* 0x2c10000082027fae */ /* 0x000fe8000912184e */
[----:B------:R-:W-:Y:S04]  /*36c90*/  LDGSTS.E [R2+0x2c180], desc[UR14][R112.64], P3 ;  /* 0x2c18000070027fae */ /* 0x000fe8000992184e */
        /* <DEDUP_REMOVED lines=26> */
[----:B------:R-:W-:Y:S04]  /*36e40*/  LDGSTS.E [R2+0x2d180], desc[UR14][R120.64], P3 ;  /* 0x2d18000078027fae */ /* 0x000fe8000992184e */
[----:B------:R-:W-:Y:S04]  /*36e50*/  LDGSTS.E [R2+0x2e000], desc[UR14][R134.64], P5 ;  /* 0x2e00000086027fae */ /* 0x000fe8000a92184e */
[----:B------:R-:W2:Y:S04]  /*36e60*/  LDL.64 R234, [R1+0x2b20] ;  /* 0x002b200001ea7983 */ /* 0x000ea80000100a00 */
[----:B------:R-:W-:Y:S04]  /*36e70*/  LDGSTS.E [R2+0x2e080], desc[UR14][R122.64], P1 ;  /* 0x2e0800007a027fae */ /* 0x000fe8000892184e */
[----:B---3--:R-:W-:Y:S04]  /*36e80*/  LDGSTS.E [R2+0x2e100], desc[UR14][R132.64], P2 ;  /* 0x2e10000084027fae */ /* 0x008fe8000912184e */
[----:B------:R-:W3:Y:S04]  /*36e90*/  LDL.64 R120, [R1+0x3f88] ;  /* 0x003f880001787983 */ /* 0x000ee80000100a00 */
[----:B------:R-:W3:Y:S04]  /*36ea0*/  LDL.64 R134, [R1+0x3f80] ;  /* 0x003f800001867983 */ /* 0x000ee80000100a00 */
[----:B------:R-:W3:Y:S04]  /*36eb0*/  LDL.64 R132, [R1+0x3fb0] ;  /* 0x003fb00001847983 */ /* 0x000ee80000100a00 */
[----:B------:R-:W3:Y:S04]  /*36ec0*/  LDL.64 R122, [R1+0x3f78] ;  /* 0x003f7800017a7983 */ /* 0x000ee80000100a00 */
[----:B----4-:R-:W-:Y:S04]  /*36ed0*/  LDGSTS.E [R2+0x2e180], desc[UR14][R130.64], P3 ;  /* 0x2e18000082027fae */ /* 0x010fe8000992184e */
[----:B------:R-:W4:Y:S04]  /*36ee0*/  LDL.64 R130, [R1+0x3f90] ;  /* 0x003f900001827983 */ /* 0x000f280000100a00 */
[----:B--2---:R-:W-:Y:S04]  /*36ef0*/  LDGSTS.E [R2+0x2f000], desc[UR14][R234.64], P5 ;  /* 0x2f000000ea027fae */ /* 0x004fe8000a92184e */
[----:B------:R-:W-:Y:S04]  /*36f00*/  LDGSTS.E [R2+0x2f080], desc[UR14][R16.64], P1 ;  /* 0x2f08000010027fae */ /* 0x000fe8000892184e */
[----:B------:R-:W-:Y:S04]  /*36f10*/  LDGSTS.E [R2+0x2f100], desc[UR14][R18.64], P2 ;  /* 0x2f10000012027fae */ /* 0x000fe8000912184e */
[----:B------:R-:W2:Y:S04]  /*36f20*/  LDL.64 R234, [R1+0x3f70] ;  /* 0x003f700001ea7983 */ /* 0x000ea80000100a00 */
        /* <DEDUP_REMOVED lines=18> */
[----:B---3--:R-:W-:Y:S04]  /*37050*/  LDGSTS.E [R2+0x34080], desc[UR14][R132.64], P1 ;  /* 0x3408000084027fae */ /* 0x008fe8000892184e */
[----:B------:R-:W-:Y:S04]  /*37060*/  LDGSTS.E [R2+0x34100], desc[UR14][R112.64], P2 ;  /* 0x3410000070027fae */ /* 0x000fe8000912184e */
[----:B------:R-:W-:Y:S04]  /*37070*/  LDGSTS.E [R2+0x34180], desc[UR14][R128.64], P3 ;  /* 0x3418000080027fae */ /* 0x000fe8000992184e */
[----:B------:R-:W3:Y:S04]  /*37080*/  LDL.64 R132, [R1+0x3f68] ;  /* 0x003f680001847983 */ /* 0x000ee80000100a00 */
[----:B------:R-:W-:Y:S04]  /*37090*/  LDGSTS.E [R2+0x35000], desc[UR14][R114.64], P5 ;  /* 0x3500000072027fae */ /* 0x000fe8000a92184e */
[----:B------:R-:W3:Y:S04]  /*370a0*/  LDL.64 R16, [R1+0x3f58] ;  /* 0x003f580001107983 */ /* 0x000ee80000100a00 */
[----:B----4-:R-:W-:Y:S04]  /*370b0*/  LDGSTS.E [R2+0x35080], desc[UR14][R130.64], P1 ;  /* 0x3508000082027fae */ /* 0x010fe8000892184e */
        /* <DEDUP_REMOVED lines=32> */
[----:B------:R-:W3:Y:S04]  /*372c0*/  LDL.64 R132, [R1+0x3e98] ;  /* 0x003e980001847983 */ /* 0x000ee80000100a00 */
[----:B----4-:R-:W-:Y:S04]  /*372d0*/  LDGSTS.E [R2+0x36180], desc[UR14][R130.64], P3 ;  /* 0x3618000082027fae */ /* 0x010fe8000992184e */
[----:B------:R-:W-:Y:S04]  /*372e0*/  LDGSTS.E [R2+0x37000], desc[UR14][R16.64], P5 ;  /* 0x3700000010027fae */ /* 0x000fe8000a92184e */
[----:B------:R-:W-:Y:S04]  /*372f0*/  LDGSTS.E [R2+0x37080], desc[UR14][R18.64], P1 ;  /* 0x3708000012027fae */ /* 0x000fe8000892184e */
        /* <DEDUP_REMOVED lines=44> */
[----:B------:R-:W2:Y:S04]  /*375c0*/  LDL.64 R112, [R1+0x20c8] ;  /* 0x0020c80001707983 */ /* 0x000ea80000100a00 */
[----:B------:R-:W2:Y:S04]  /*375d0*/  LDL.64 R128, [R1+0x18e8] ;  /* 0x0018e80001807983 */ /* 0x000ea80000100a00 */
[----:B------:R-:W2:Y:S04]  /*375e0*/  LDL.64 R114, [R1+0x1330] ;  /* 0x0013300001727983 */ /* 0x000ea80000100a00 */
        /* <DEDUP_REMOVED lines=194> */
[----:B----4-:R-:W-:Y:S04]  /*38210*/  LDGSTS.E [R246+0x35280], desc[UR14][R130.64], P1 ;  /* 0x3528000082f67fae */ /* 0x010fe8000892184e */
        /* <DEDUP_REMOVED lines=854> */
[----:B----4-:R-:W-:Y:S04]  /*3b780*/  LDGSTS.E [R250+0x20b80], desc[UR14][R130.64], P3 ;  /* 0x20b8000082fa7fae */ /* 0x010fe8000992184e */
[----:B------:R-:W4:Y:S04]  /*3b790*/  LDL.64 R126, [R1+0x2448] ;  /* 0x00244800017e7983 */ /* 0x000f280000100a00 */
[----:B------:R-:W4:Y:S04]  /*3b7a0*/  LDL.64 R124, [R1+0x1808] ;  /* 0x00180800017c7983 */ /* 0x000f280000100a00 */
[----:B------:R-:W4:Y:S04]  /*3b7b0*/  LDL.64 R130, [R1+0x1b70] ;  /* 0x001b700001827983 */ /* 0x000f280000100a00 */
[----:B------:R-:W-:Y:S04]  /*3b7c0*/  LDGSTS.E [R250+0x21a00], desc[UR14][R134.64], P5 ;  /* 0x21a0000086fa7fae */ /* 0x000fe8000a92184e */
[----:B------:R-:W4:Y:S04]  /*3b7d0*/  LDL.64 R112, [R1+0x1250] ;  /* 0x0012500001707983 */ /* 0x000f280000100a00 */
[----:B------:R-:W-:Y:S04]  /*3b7e0*/  LDGSTS.E [R250+0x21a80], desc[UR14][R122.64], P1 ;  /* 0x21a800007afa7fae */ /* 0x000fe8000892184e */
[----:B------:R-:W4:Y:S04]  /*3b7f0*/  LDL.64 R128, [R1+0x2460] ;  /* 0x0024600001807983 */ /* 0x000f280000100a00 */
[----:B---3--:R-:W-:Y:S04]  /*3b800*/  LDGSTS.E [R250+0x21b00], desc[UR14][R132.64], P2 ;  /* 0x21b0000084fa7fae */ /* 0x008fe8000912184e */
[----:B------:R-:W3:Y:S04]  /*3b810*/  LDL.64 R114, [R1+0x2548] ;  /* 0x0025480001727983 */ /* 0x000ee80000100a00 */
[----:B------:R-:W3:Y:S04]  /*3b820*/  LDL.64 R120, [R1+0x17c8] ;  /* 0x0017c80001787983 */ /* 0x000ee80000100a00 */
[----:B------:R-:W3:Y:S04]  /*3b830*/  LDL.64 R134, [R1+0x2560] ;  /* 0x0025600001867983 */ /* 0x000ee80000100a00 */
[----:B------:R-:W3:Y:S04]  /*3b840*/  LDL.64 R122, [R1+0x2648] ;  /* 0x00264800017a7983 */ /* 0x000ee80000100a00 */
[----:B------:R-:W3:Y:S04]  /*3b850*/  LDL.64 R132, [R1+0x1788] ;  /* 0x0017880001847983 */ /* 0x000ee80000100a00 */
[----:B------:R-:W3:Y:S04]  /*3b860*/  LDL.64 R246, [R1+0x1c90] ;  /* 0x001c900001f67983 */ /* 0x000ee80000100a00 */
[----:B--2---:R-:W-:Y:S04]  /*3b870*/  LDGSTS.E [R250+0x21b80], desc[UR14][R234.64], P3 ;  /* 0x21b80000eafa7fae */ /* 0x004fe8000992184e */
[----:B------:R-:W2:Y:S04]  /*3b880*/  LDL.64 R234, [R1+0x1210] ;  /* 0x0012100001ea7983 */ /* 0x000ea80000100a00 */
        /* <DEDUP_REMOVED lines=36> */
[----:B------:R-:W2:Y:S04]  /*3bad0*/  LDL.64 R34, [R1+0x2948] ;  /* 0x0029480001227983 */ /* 0x000ea80000100a00 */
[----:B------:R-:W3:Y:S04]  /*3bae0*/  LDL.64 R234, [R1+0x2660] ;  /* 0x0026600001ea7983 */ /* 0x000ee80000100a00 */
        /* <DEDUP_REMOVED lines=12> */
[----:B------:R-:W-:Y:S04]  /*3bbb0*/  LDGSTS.E [R250+0x28b80], desc[UR14][R134.64], P3 ;  /* 0x28b8000086fa7fae */ /* 0x000fe8000992184e */
[----:B------:R-:W2:Y:S04]  /*3bbc0*/  LDL.64 R112, [R1+0x1048] ;  /* 0x0010480001707983 */ /* 0x000ea80000100a00 */
        /* <DEDUP_REMOVED lines=8> */
[----:B----4-:R-:W-:Y:S04]  /*3bc50*/  LDGSTS.E [R250+0x29b00], desc[UR14][R130.64], P2 ;  /* 0x29b0000082fa7fae */ /* 0x010fe8000912184e */
[----:B------:R-:W4:Y:S04]  /*3bc60*/  LDL.64 R130, [R1+0x3a18] ;  /* 0x003a180001827983 */ /* 0x000f280000100a00 */
        /* <DEDUP_REMOVED lines=47> */
[----:B------:R-:W2:Y:S04]  /*3bf60*/  LDL.64 R130, [R1+0x15b0] ;  /* 0x0015b00001827983 */ /* 0x000ea80000100a00 */
        /* <DEDUP_REMOVED lines=12> */
[----:B---3--:R-:W-:Y:S04]  /*3c030*/  LDGSTS.E [R250+0x31a80], desc[UR14][R234.64], P1 ;  /* 0x31a80000eafa7fae */ /* 0x008fe8000892184e */
[----:B------:R-:W3:Y:S04]  /*3c040*/  LDL.64 R234, [R1+0x35c8] ;  /* 0x0035c80001ea7983 */ /* 0x000ee80000100a00 */
        /* <DEDUP_REMOVED lines=34> */
[----:B---3--:R-:W-:Y:S04]  /*3c270*/  LDGSTS.E [R250+0x38a00], desc[UR14][R234.64], P5 ;  /* 0x38a00000eafa7fae */ /* 0x008fe8000a92184e */
[----:B------:R-:W3:Y:S04]  /*3c280*/  LDL.64 R32, [R1+0xf38] ;  /* 0x000f380001207983 */ /* 0x000ee80000100a00 */
[----:B------:R-:W3:Y:S04]  /*3c290*/  LDL.64 R34, [R1+0xf30] ;  /* 0x000f300001227983 */ /* 0x000ee80000100a00 */
[----:B------:R-:W4:Y:S04]  /*3c2a0*/  LDL.64 R234, [R1+0xf78] ;  /* 0x000f780001ea7983 */ /* 0x000f280000100a00 */
        /* <DEDUP_REMOVED lines=18> */
[----:B------:R-:W3:Y:S04]  /*3c3d0*/  LDL.64 R134, [R1+0xea8] ;  /* 0x000ea80001867983 */ /* 0x000ee80000100a00 */
[----:B------:R-:W-:Y:S04]  /*3c3e0*/  LDGSTS.E [R250+0x38b80], desc[UR14][R132.64], P3 ;  /* 0x38b8000084fa7fae */ /* 0x000fe8000992184e */
        /* <DEDUP_REMOVED lines=19> */
[----:B---3--:R-:W-:Y:S04]  /*3c520*/  LDGSTS.E [R250+0x3ba80], desc[UR14][R32.64], P1 ;  /* 0x3ba8000020fa7fae */ /* 0x008fe8000892184e */
[----:B------:R-:W3:Y:S04]  /*3c530*/  LDL.64 R30, [R1+0x1bb0] ;  /* 0x001bb000011e7983 */ /* 0x000ee80000100a00 */
[----:B------:R-:W-:Y:S04]  /*3c540*/  LDGSTS.E [R250+0x3bb00], desc[UR14][R34.64], P2 ;  /* 0x3bb0000022fa7fae */ /* 0x000fe8000912184e */
        /* <DEDUP_REMOVED lines=233> */
[----:B------:R-:W-:Y:S04]  /*3d3e0*/  LDGSTS.E [R248+0x38d80], desc[UR14][R16.64], P3 ;  /* 0x38d8000010f87fae */ /* 0x000fe8000992184e */
[----:B------:R-:W-:Y:S04]  /*3d3f0*/  LDGSTS.E [R248+0x39c00], desc[UR14][R18.64], P5 ;  /* 0x39c0000012f87fae */ /* 0x000fe8000a92184e */
        /* <DEDUP_REMOVED lines=25> */
[----:B--2---:R-:W-:Y:S04]  /*3d590*/  LDGSTS.E [R248+0x3fd00], desc[UR14][R130.64], P2 ;  /* 0x3fd0000082f87fae */ /* 0x004fe8000912184e */
[----:B------:R-:W2:Y:S04]  /*3d5a0*/  LDL.64 R130, [R1+0x1a20] ;  /* 0x001a200001827983 */ /* 0x000ea80000100a00 */
[----:B----4-:R-:W-:Y:S04]  /*3d5b0*/  LDGSTS.E [R248+0x3fd80], desc[UR14][R234.64], P3 ;  /* 0x3fd80000eaf87fae */ /* 0x010fe8000992184e */
[----:B------:R-:W3:Y:S04]  /*3d5c0*/  LDL.64 R248, [R1+0x34c0] ;  /* 0x0034c00001f87983 */ /* 0x000ee80000100a00 */
[----:B------:R1:W-:Y:S04]  /*3d5d0*/  STL [R1+0x460], RZ ;  /* 0x000460ff01007387 */ /* 0x0003e80000100800 */
[----:B------:R1:W-:Y:S04]  /*3d5e0*/  STL [R1+0x464], RZ ;  /* 0x000464ff01007387 */ /* 0x0003e80000100800 */
        /* <DEDUP_REMOVED lines=89> */
[----:B------:R-:W4:Y:S04]  /*3db80*/  LDL.64 R132, [R1+0xf60] ;  /* 0x000f600001847983 */ /* 0x000f280000100a00 */
[----:B--2---:R-:W-:Y:S04]  /*3db90*/  LDGSTS.E [R0+0x27f00], desc[UR14][R130.64], P2 ;  /* 0x27f0000082007fae */ /* 0x004fe8000912184e */
[----:B------:R-:W2:Y:S04]  /*3dba0*/  LDL.64 R130, [R1+0x1078] ;  /* 0x0010780001827983 */ /* 0x000ea80000100a00 */
[----:B---3--:R-:W-:Y:S04]  /*3dbb0*/  LDGSTS.E [R0+0x27f80], desc[UR14][R234.64], P3 ;  /* 0x27f80000ea007fae */ /* 0x008fe8000992184e */
[----:B------:R-:W-:Y:S04]  /*3dbc0*/  LDGSTS.E [R0+0x28e00], desc[UR14][R10.64], P5 ;  /* 0x28e000000a007fae */ /* 0x000fe8000a92184e */
[----:B----4-:R-:W-:Y:S04]  /*3dbd0*/  LDGSTS.E [R0+0x28e80], desc[UR14][R16.64], P1 ;  /* 0x28e8000010007fae */ /* 0x010fe8000892184e */
[----:B------:R-:W3:Y:S04]  /*3dbe0*/  LDL.64 R234, [R1+0xff0] ;  /* 0x000ff00001ea7983 */ /* 0x000ee80000100a00 */
        /* <DEDUP_REMOVED lines=59> */
[----:B----4-:R-:W-:Y:S04]  /*3dfa0*/  LDGSTS.E [R0+0x30e00], desc[UR14][R10.64], P5 ;  /* 0x30e000000a007fae */ /* 0x010fe8000a92184e */
[----:B------:R-:W-:Y:S04]  /*3dfb0*/  LDGSTS.E [R0+0x30e80], desc[UR14][R16.64], P1 ;  /* 0x30e8000010007fae */ /* 0x000fe8000892184e */
[----:B------:R-:W3:Y:S04]  /*3dfc0*/  LDL.64 R234, [R1+0xfb8] ;  /* 0x000fb80001ea7983 */ /* 0x000ee80000100a00 */
        /* <DEDUP_REMOVED lines=58> */
[----:B------:R-:W3:Y:S04]  /*3e370*/  LDL.64 R234, [R1+0x34c8] ;  /* 0x0034c80001ea7983 */ /* 0x000ee80000100a00 */
[----:B----4-:R-:W-:Y:S04]  /*3e380*/  LDGSTS.E [R0+0x37f00], desc[UR14][R48.64], P2 ;  /* 0x37f0000030007fae */ /* 0x010fe8000912184e */
[----:B------:R-:W-:Y:S04]  /*3e390*/  LDGSTS.E [R0+0x37f80], desc[UR14][R46.64], P3 ;  /* 0x37f800002e007fae */ /* 0x000fe8000992184e */
[----:B------:R-:W-:Y:S04]  /*3e3a0*/  LDGSTS.E [R0+0x38e00], desc[UR14][R44.64], P5 ;  /* 0x38e000002c007fae */ /* 0x000fe8000a92184e */
[----:B------:R-:W5:Y:S04]  /*3e3b0*/  LDL.LU.64 R48, [R1+0x40a8] ;  /* 0x0040a80001307983 */ /* 0x000f680000300a00 */
[----:B------:R-:W5:Y:S04]  /*3e3c0*/  LDL.LU.64 R46, [R1+0x40a0] ;  /* 0x0040a000012e7983 */ /* 0x000f680000300a00 */
[----:B------:R-:W5:Y:S04]  /*3e3d0*/  LDL.LU.64 R44, [R1+0x4098] ;  /* 0x00409800012c7983 */ /* 0x000f680000300a00 */
[----:B------:R-:W-:Y:S04]  /*3e3e0*/  LDGSTS.E [R0+0x38e80], desc[UR14][R42.64], P1 ;  /* 0x38e800002a007fae */ /* 0x000fe8000892184e */
        /* <DEDUP_REMOVED lines=24> */
[----:B------:R-:W-:Y:S01]  /*3e570*/  LDGSTS.E [R0+0x3bf00], desc[UR14][R8.64], P2 ;  /* 0x3bf0000008007fae */ /* 0x000fe2000912184e */
[----:B------:R-:W-:-:S03]  /*3e580*/  UISETP.GE.AND UP0, UPT, UR8, 0x80, UPT ;  /* 0x000000800800788c */ /* 0x000fc6000bf06270 */
[----:B--2---:R2:W-:Y:S04]  /*3e590*/  LDGSTS.E [R0+0x3bf80], desc[UR14][R232.64], P3 ;  /* 0x3bf80000e8007fae */ /* 0x0045e8000992184e */
[----:B------:R-:W5:Y:S04]  /*3e5a0*/  LDL.LU.64 R10, [R1+0x4030] ;  /* 0x00403000010a7983 */ /* 0x000f680000300a00 */
[----:B------:R-:W5:Y:S04]  /*3e5b0*/  LDL.LU.64 R8, [R1+0x4028] ;  /* 0x0040280001087983 */ /* 0x000f680000300a00 */
[----:B------:R1:W-:Y:S04]  /*3e5c0*/  STL [R1+0x468], RZ ;  /* 0x000468ff01007387 */ /* 0x0003e80000100800 */
        /* <DEDUP_REMOVED lines=477> */
[----:B------:R1:W-:Y:S04]  /*403a0*/  STL [R1], RZ ;  /* 0x000000ff01007387 */ /* 0x0003e80000100800 */
[----:B------:R1:W-:Y:S04]  /*403b0*/  STL [R1+0x4], RZ ;  /* 0x000004ff01007387 */ /* 0x0003e80000100800 */
[----:B------:R1:W-:Y:S04]  /*403c0*/  STL [R1+0x8], RZ ;  /* 0x000008ff01007387 */ /* 0x0003e80000100800 */
[----:B------:R1:W-:Y:S04]  /*403d0*/  STL [R1+0xc], RZ ;  /* 0x00000cff01007387 */ /* 0x0003e80000100800 */
[----:B------:R-:W-:Y:S01]  /*403e0*/  LDGSTS.E [R0+0x3ce00], desc[UR14][R118.64], P5 ;  /* 0x3ce0000076007fae */ /* 0x000fe2000a92184e */
[----:B------:R-:W-:-:S03]  /*403f0*/  PLOP3.LUT P0, PT, PT, PT, UP0, 0x80, 0x0 ;  /* 0x000000000000781c */ /* 0x000fc60003f0f008 */
        /* <DEDUP_REMOVED lines=11> */
[----:B---3--:R3:W-:Y:S04]  /*404b0*/  LDGSTS.E [R0+0x3fe00], desc[UR14][R234.64], P5 ;  /* 0x3fe00000ea007fae */ /* 0x0087e8000a92184e */
[----:B------:R1:W-:Y:S04]  /*404c0*/  LDGSTS.E [R0+0x3fe80], desc[UR14][R248.64], P1 ;  /* 0x3fe80000f8007fae */ /* 0x0003e8000892184e */
[----:B------:R1:W-:Y:S04]  /*404d0*/  LDGSTS.E [R0+0x3ff00], desc[UR14][R250.64], P2 ;  /* 0x3ff00000fa007fae */ /* 0x0003e8000912184e */
[----:B------:R1:W-:Y:S01]  /*404e0*/  LDGSTS.E [R0+0x3ff80], desc[UR14][R246.64], P3 ;  /* 0x3ff80000f6007fae */ /* 0x0003e2000992184e */
[----:B--2---:R-:W-:-:S03]  /*404f0*/  CS2R R232, SRZ ;  /* 0x0000000000e87805 */ /* 0x004fc6000001ff00 */
[----:B------:R-:W0:Y:S01]  /*40500*/  LDGDEPBAR ;  /* 0x00000000000079af */ /* 0x000e220000000000 */
[----:B---3--:R-:W-:Y:S02]  /*40510*/  CS2R R234, SRZ ;  /* 0x0000000000ea7805 */ /* 0x008fe4000001ff00 */
[----:B------:R-:W-:Y:S02]  /*40520*/  CS2R R112, SRZ ;  /* 0x0000000000707805 */ /* 0x000fe4000001ff00 */
[----:B------:R-:W-:Y:S02]  /*40530*/  CS2R R114, SRZ ;  /* 0x0000000000727805 */ /* 0x000fe4000001ff00 */
[----:B------:R-:W-:Y:S02]  /*40540*/  CS2R R116, SRZ ;  /* 0x0000000000747805 */ /* 0x000fe4000001ff00 */
[----:B------:R-:W-:Y:S02]  /*40550*/  CS2R R118, SRZ ;  /* 0x0000000000767805 */ /* 0x000fe4000001ff00 */
[----:B------:R-:W-:-:S02]  /*40560*/  CS2R R120, SRZ ;  /* 0x0000000000787805 */ /* 0x000fc4000001ff00 */
[----:B------:R-:W-:Y:S02]  /*40570*/  CS2R R122, SRZ ;  /* 0x00000000007a7805 */ /* 0x000fe4000001ff00 */
[----:B------:R-:W-:Y:S02]  /*40580*/  CS2R R124, SRZ ;  /* 0x00000000007c7805 */ /* 0x000fe4000001ff00 */
[----:B------:R-:W-:Y:S02]  /*40590*/  CS2R R126, SRZ ;  /* 0x00000000007e7805 */ /* 0x000fe4000001ff00 */
[----:B------:R-:W-:Y:S02]  /*405a0*/  CS2R R128, SRZ ;  /* 0x0000000000807805 */ /* 0x000fe4000001ff00 */
[----:B------:R-:W-:Y:S02]  /*405b0*/  CS2R R130, SRZ ;  /* 0x0000000000827805 */ /* 0x000fe4000001ff00 */
[----:B------:R-:W-:-:S02]  /*405c0*/  CS2R R132, SRZ ;  /* 0x0000000000847805 */ /* 0x000fc4000001ff00 */
[----:B------:R-:W-:Y:S01]  /*405d0*/  CS2R R134, SRZ ;  /* 0x0000000000867805 */ /* 0x000fe2000001ff00 */
[----:B-1----:R-:W-:Y:S06]  /*405e0*/  @!P0 BRA `(.L_x_0) ;  /* 0x0000080000188947 */ /* 0x002fec0003800000 */
        /* <DEDUP_REMOVED lines=11> */
[----:B--2---:R-:W-:-:S03]  /*406a0*/  IMAD.MOV.U32 R0, RZ, RZ, R127 ;  /* 0x000000ffff007224 */ /* 0x004fc600078e007f */
[----:B------:R1:W-:Y:S04]  /*406b0*/  STL [R1+0x34b4], R126 ;  /* 0x0034b47e01007387 */ /* 0x0003e80000100800 */
[----:B---3--:R-:W-:Y:S04]  /*406c0*/  STL [R1+0x34b0], R118 ;  /* 0x0034b07601007387 */ /* 0x008fe80000100800 */
[----:B------:R2:W-:Y:S04]  /*406d0*/  STL [R1+0x34ac], R0 ;  /* 0x0034ac0001007387 */ /* 0x0005e80000100800 */
[----:B-1----:R-:W3:Y:S04]  /*406e0*/  LDL.LU.64 R126, [R1+0x2f8] ;  /* 0x0002f800017e7983 */ /* 0x002ee80000300a00 */
[----:B------:R-:W3:Y:S01]  /*406f0*/  LDL.LU.64 R112, [R1+0xa0] ;  /* 0x0000a00001707983 */ /* 0x000ee20000300a00 */
[----:B--2---:R-:W-:-:S05]  /*40700*/  IMAD.MOV.U32 R0, RZ, RZ, R119 ;  /* 0x000000ffff007224 */ /* 0x004fca00078e0077 */
[----:B------:R1:W-:Y:S04]  /*40710*/  STL [R1+0x34a4], R0 ;  /* 0x0034a40001007387 */ /* 0x0003e80000100800 */
[----:B----4-:R2:W-:Y:S01]  /*40720*/  STL [R1+0x34a8], R128 ;  /* 0x0034a88001007387 */ /* 0x0105e20000100800 */
[----:B-1----:R-:W-:-:S03]  /*40730*/  MOV R0, R129 ;  /* 0x0000008100007202 */ /* 0x002fc60000000f00 */
[----:B--2---:R-:W2:Y:S04]  /*40740*/  LDL.LU.64 R128, [R1+0x98] ;  /* 0x0000980001807983 */ /* 0x004ea80000300a00 */
[----:B------:R1:W-:Y:S04]  /*40750*/  STL [R1+0x349c], R0 ;  /* 0x00349c0001007387 */ /* 0x0003e80000100800 */
[----:B------:R4:W-:Y:S01]  /*40760*/  STL [R1+0x34a0], R130 ;  /* 0x0034a08201007387 */ /* 0x0009e20000100800 */
[----:B-1----:R-:W-:-:S03]  /*40770*/  IMAD.MOV.U32 R0, RZ, RZ, R131 ;  /* 0x000000ffff007224 */ /* 0x002fc600078e0083 */
[----:B----4-:R-:W4:Y:S04]  /*40780*/  LDL.LU.64 R130, [R1+0x90] ;  /* 0x0000900001827983 */ /* 0x010f280000300a00 */
[----:B------:R1:W-:Y:S04]  /*40790*/  STL [R1+0x3494], R0 ;  /* 0x0034940001007387 */ /* 0x0003e80000100800 */
[----:B------:R-:W-:Y:S04]  /*407a0*/  STL [R1+0x3498], R114 ;  /* 0x0034987201007387 */ /* 0x000fe80000100800 */
[----:B------:R-:W4:Y:S01]  /*407b0*/  LDL.LU.64 R118, [R1+0x88] ;  /* 0x0000880001767983 */ /* 0x000f220000300a00 */
[----:B-1----:R-:W-:-:S03]  /*407c0*/  IMAD.MOV.U32 R0, RZ, RZ, R115 ;  /* 0x000000ffff007224 */ /* 0x002fc600078e0073 */
[----:B------:R-:W-:Y:S04]  /*407d0*/  STL [R1+0x3490], R122 ;  /* 0x0034907a01007387 */ /* 0x000fe80000100800 */
[----:B------:R1:W-:Y:S02]  /*407e0*/  STL [R1+0x348c], R0 ;  /* 0x00348c0001007387 */ /* 0x0003e40000100800 */
[----:B-1----:R-:W-:Y:S02]  /*407f0*/  MOV R0, R123 ;  /* 0x0000007b00007202 */ /* 0x002fe40000000f00 */
[----:B------:R-:W4:Y:S04]  /*40800*/  LDL.LU.64 R122, [R1+0xc00] ;  /* 0x000c0000017a7983 */ /* 0x000f280000300a00 */
[----:B------:R1:W-:Y:S04]  /*40810*/  STL [R1+0x3484], R0 ;  /* 0x0034840001007387 */ /* 0x0003e80000100800 */
[----:B------:R1:W-:Y:S02]  /*40820*/  STL [R1+0x3488], R124 ;  /* 0x0034887c01007387 */ /* 0x0003e40000100800 */
[----:B-1----:R-:W-:-:S02]  /*40830*/  IMAD.MOV.U32 R0, RZ, RZ, R125 ;  /* 0x000000ffff007224 */ /* 0x002fc400078e007d */
[----:B------:R-:W4:Y:S04]  /*40840*/  LDL.LU.64 R124, [R1+0xbf8] ;  /* 0x000bf800017c7983 */ /* 0x000f280000300a00 */
[----:B------:R1:W-:Y:S04]  /*40850*/  STL [R1+0x347c], R0 ;  /* 0x00347c0001007387 */ /* 0x0003e80000100800 */
[----:B------:R1:W-:Y:S02]  /*40860*/  STL [R1+0x3480], R132 ;  /* 0x0034808401007387 */ /* 0x0003e40000100800 */
[----:B-1----:R-:W-:-:S02]  /*40870*/  IMAD.MOV.U32 R0, RZ, RZ, R133 ;  /* 0x000000ffff007224 */ /* 0x002fc400078e0085 */
[----:B------:R-:W4:Y:S04]  /*40880*/  LDL.LU.64 R132, [R1+0x2f0] ;  /* 0x0002f00001847983 */ /* 0x000f280000300a00 */
[----:B------:R1:W-:Y:S04]  /*40890*/  STL [R1+0x3474], R0 ;  /* 0x0034740001007387 */ /* 0x0003e80000100800 */
[----:B------:R1:W-:Y:S04]  /*408a0*/  STL [R1+0x3478], R134 ;  /* 0x0034788601007387 */ /* 0x0003e80000100800 */
[----:B------:R-:W4:Y:S01]  /*408b0*/  LDL.LU.64 R114, [R1+0x2e8] ;  /* 0x0002e80001727983 */ /* 0x000f220000300a00 */
[----:B-1----:R-:W-:-:S03]  /*408c0*/  MOV R0, R135 ;  /* 0x0000008700007202 */ /* 0x002fc60000000f00 */
[----:B------:R-:W-:Y:S04]  /*408d0*/  STL [R1+0x3470], R116 ;  /* 0x0034707401007387 */ /* 0x000fe80000100800 */
[----:B------:R1:W-:Y:S04]  /*408e0*/  STL [R1+0x346c], R0 ;  /* 0x00346c0001007387 */ /* 0x0003e80000100800 */
[----:B------:R-:W4:Y:S01]  /*408f0*/  LDL.LU.64 R134, [R1+0x80] ;  /* 0x0000800001867983 */ /* 0x000f220000300a00 */
[----:B-1----:R-:W-:-:S03]  /*40900*/  IMAD.MOV.U32 R0, RZ, RZ, R117 ;  /* 0x000000ffff007224 */ /* 0x002fc600078e0075 */
[----:B------:R-:W-:Y:S04]  /*40910*/  STL [R1+0x3468], R120 ;  /* 0x0034687801007387 */ /* 0x000fe80000100800 */
[----:B------:R1:W-:Y:S04]  /*40920*/  STL [R1+0x3464], R0 ;  /* 0x0034640001007387 */ /* 0x0003e80000100800 */
[----:B------:R-:W4:Y:S01]  /*40930*/  LDL.LU.64 R116, [R1+0x78] ;  /* 0x0000780001747983 */ /* 0x000f220000300a00 */
[----:B-1----:R-:W-:-:S03]  /*40940*/  IMAD.MOV.U32 R0, RZ, RZ, R121 ;  /* 0x000000ffff007224 */ /* 0x002fc600078e0079 */
[----:B------:R-:W4:Y:S04]  /*40950*/  LDL.LU.64 R120, [R1+0x70] ;  /* 0x0000700001787983 */ /* 0x000f280000300a00 */
[----:B------:R3:W-:Y:S02]  /*40960*/  STL [R1+0x345c], R0 ;  /* 0x00345c0001007387 */ /* 0x0007e40000100800 */
[----:B---3--:R-:W-:Y:S02]  /*40970*/  MOV R0, R127 ;  /* 0x0000007f00007202 */ /* 0x008fe40000000f00 */
[----:B------:R1:W-:Y:S04]  /*40980*/  STL [R1+0x3460], R126 ;  /* 0x0034607e01007387 */ /* 0x0003e80000100800 */
[----:B------:R-:W-:Y:S04]  /*40990*/  STL [R1+0x3458], R112 ;  /* 0x0034587001007387 */ /* 0x000fe80000100800 */
[----:B------:R3:W-:Y:S04]  /*409a0*/  STL [R1+0x3454], R0 ;  /* 0x0034540001007387 */ /* 0x0007e80000100800 */
[----:B-1----:R-:W4:Y:S01]  /*409b0*/  LDL.LU.64 R126, [R1+0x58] ;  /* 0x00005800017e7983 */ /* 0x002f220000300a00 */
[----:B---3--:R-:W-:-:S03]  /*409c0*/  IMAD.MOV.U32 R0, RZ, RZ, R113 ;  /* 0x000000ffff007224 */ /* 0x008fc600078e0071 */
[----:B--2---:R-:W-:Y:S04]  /*409d0*/  STL [R1+0x3450], R128 ;  /* 0x0034508001007387 */ /* 0x004fe80000100800 */
[----:B------:R1:W-:Y:S02]  /*409e0*/  STL [R1+0x344c], R0 ;  /* 0x00344c0001007387 */ /* 0x0003e40000100800 */
[----:B-1----:R-:W-:Y:S02]  /*409f0*/  IMAD.MOV.U32 R0, RZ, RZ, R129 ;  /* 0x000000ffff007224 */ /* 0x002fe400078e0081 */
[----:B------:R-:W2:Y:S04]  /*40a00*/  LDL.LU.64 R128, [R1+0xbf0] ;  /* 0x000bf00001807983 */ /* 0x000ea80000300a00 */
[----:B------:R1:W-:Y:S04]  /*40a10*/  STL [R1+0x3444], R0 ;  /* 0x0034440001007387 */ /* 0x0003e80000100800 */
[----:B----4-:R3:W-:Y:S01]  /*40a20*/  STL [R1+0x3448], R130 ;  /* 0x0034488201007387 */ /* 0x0107e20000100800 */
[----:B-1----:R-:W-:-:S03]  /*40a30*/  MOV R0, R131 ;  /* 0x0000008300007202 */ /* 0x002fc60000000f00 */
[----:B------:R-:W-:Y:S04]  /*40a40*/  STL [R1+0x3440], R118 ;  /* 0x0034407601007387 */ /* 0x000fe80000100800 */
[----:B------:R1:W-:Y:S04]  /*40a50*/  STL [R1+0x343c], R0 ;  /* 0x00343c0001007387 */ /* 0x0003e80000100800 */
[----:B---3--:R-:W3:Y:S01]  /*40a60*/  LDL.LU.64 R130, [R1+0xbe8] ;  /* 0x000be80001827983 */ /* 0x008ee20000300a00 */
[----:B-1----:R-:W-:-:S03]  /*40a70*/  IMAD.MOV.U32 R0, RZ, RZ, R119 ;  /* 0x000000ffff007224 */ /* 0x002fc600078e0077 */
[----:B------:R-:W4:Y:S04]  /*40a80*/  LDL.LU.64 R118, [R1+0x2e0] ;  /* 0x0002e00001767983 */ /* 0x000f280000300a00 */
[----:B------:R1:W-:Y:S04]  /*40a90*/  STL [R1+0x3434], R0 ;  /* 0x0034340001007387 */ /* 0x0003e80000100800 */
[----:B------:R1:W-:Y:S02]  /*40aa0*/  STL [R1+0x3438], R122 ;  /* 0x0034387a01007387 */ /* 0x0003e40000100800 */
[----:B-1----:R-:W-:-:S02]  /*40ab0*/  IMAD.MOV.U32 R0, RZ, RZ, R123 ;  /* 0x000000ffff007224 */ /* 0x002fc400078e007b */
[----:B------:R-:W4:Y:S04]  /*40ac0*/  LDL.LU.64 R122, [R1+0x2d8] ;  /* 0x0002d800017a7983 */ /* 0x000f280000300a00 */
[----:B------:R1:W-:Y:S04]  /*40ad0*/  STL [R1+0x342c], R0 ;  /* 0x00342c0001007387 */ /* 0x0003e80000100800 */
[----:B------:R1:W-:Y:S02]  /*40ae0*/  STL [R1+0x3430], R124 ;  /* 0x0034307c01007387 */ /* 0x0003e40000100800 */
[----:B-1----:R-:W-:-:S02]  /*40af0*/  MOV R0, R125 ;  /* 0x0000007d00007202 */ /* 0x002fc40000000f00 */
[----:B------:R-:W4:Y:S04]  /*40b00*/  LDL.LU.64 R124, [R1+0x50] ;  /* 0x00005000017c7983 */ /* 0x000f280000300a00 */
[----:B------:R1:W-:Y:S04]  /*40b10*/  STL [R1+0x3424], R0 ;  /* 0x0034240001007387 */ /* 0x0003e80000100800 */
[----:B------:R1:W-:Y:S02]  /*40b20*/  STL [R1+0x3428], R132 ;  /* 0x0034288401007387 */ /* 0x0003e40000100800 */
[----:B-1----:R-:W-:-:S02]  /*40b30*/  IMAD.MOV.U32 R0, RZ, RZ, R133 ;  /* 0x000000ffff007224 */ /* 0x002fc400078e0085 */
[----:B------:R-:W-:Y:S04]  /*40b40*/  STL [R1+0x3420], R114 ;  /* 0x0034207201007387 */ /* 0x000fe80000100800 */
[----:B------:R1:W-:Y:S04]  /*40b50*/  STL [R1+0x341c], R0 ;  /* 0x00341c0001007387 */ /* 0x0003e80000100800 */
[----:B------:R-:W4:Y:S01]  /*40b60*/  LDL.LU.64 R132, [R1+0x48] ;  /* 0x0000480001847983 */ /* 0x000f220000300a00 */
[----:B-1----:R-:W-:-:S03]  /*40b70*/  IMAD.MOV.U32 R0, RZ, RZ, R115 ;  /* 0x000000ffff007224 */ /* 0x002fc600078e0073 */
[----:B------:R-:W-:Y:S04]  /*40b80*/  STL [R1+0x3418], R134 ;  /* 0x0034188601007387 */ /* 0x000fe80000100800 */
[----:B------:R1:W-:Y:S02]  /*40b90*/  STL [R1+0x3414], R0 ;  /* 0x0034140001007387 */ /* 0x0003e40000100800 */
[----:B-1----:R-:W-:Y:S02]  /*40ba0*/  MOV R0, R135 ;  /* 0x0000008700007202 */ /* 0x002fe40000000f00 */
[----:B------:R-:W4:Y:S04]  /*40bb0*/  LDL.LU.64 R134, [R1+0x40] ;  /* 0x0000400001867983 */ /* 0x000f280000300a00 */
[----:B------:R1:W-:Y:S04]  /*40bc0*/  STL [R1+0x340c], R0 ;  /* 0x00340c0001007387 */ /* 0x0003e80000100800 */
[----:B------:R-:W-:Y:S01]  /*40bd0*/  STL [R1+0x3410], R116 ;  /* 0x0034107401007387 */ /* 0x000fe20000100800 */
[----:B-1----:R-:W-:-:S03]  /*40be0*/  IMAD.MOV.U32 R0, RZ, RZ, R117 ;  /* 0x000000ffff007224 */ /* 0x002fc600078e0075 */
[----:B------:R-:W-:Y:S04]  /*40bf0*/  STL [R1+0x3408], R120 ;  /* 0x0034087801007387 */ /* 0x000fe80000100800 */
[----:B------:R1:W-:Y:S04]  /*40c00*/  STL [R1+0x3404], R0 ;  /* 0x0034040001007387 */ /* 0x0003e80000100800 */
[----:B------:R-:W4:Y:S04]  /*40c10*/  LDL.LU.64 R232, [R1+0x38] ;  /* 0x0000380001e87983 */ /* 0x000f280000300a00 */
[----:B------:R-:W4:Y:S01]  /*40c20*/  LDL.LU.64 R234, [R1+0xbe0] ;  /* 0x000be00001ea7983 */ /* 0x000f220000300a00 */
[----:B-1----:R-:W-:-:S05]  /*40c30*/  IMAD.MOV.U32 R0, RZ, RZ, R121 ;  /* 0x000000ffff007224 */ /* 0x002fca00078e0079 */
[----:B------:R1:W-:Y:S04]  /*40c40*/  STL [R1+0x33fc], R0 ;  /* 0x0033fc0001007387 */ /* 0x0003e80000100800 */
[----:B------:R2:W-:Y:S04]  /*40c50*/  STL [R1+0x3400], R126 ;  /* 0x0034007e01007387 */ /* 0x0005e80000100800 */
[----:B------:R-:W4:Y:S01]  /*40c60*/  LDL.LU.64 R112, [R1+0xbd8] ;  /* 0x000bd80001707983 */ /* 0x000f220000300a00 */
[----:B-1----:R-:W-:-:S03]  /*40c70*/  MOV R0, R127 ;  /* 0x0000007f00007202 */ /* 0x002fc60000000f00 */
[----:B------:R-:W4:Y:S04]  /*40c80*/  LDL.LU.64 R120, [R1+0x2d0] ;  /* 0x0002d00001787983 */ /* 0x000f280000300a00 */
[----:B------:R1:W-:Y:S04]  /*40c90*/  STL [R1+0x33f4], R0 ;  /* 0x0033f40001007387 */ /* 0x0003e80000100800 */
[----:B--2---:R2:W-:Y:S04]  /*40ca0*/  STL [R1+0x33f8], R128 ;  /* 0x0033f88001007387 */ /* 0x0045e80000100800 */
[----:B------:R-:W4:Y:S01]  /*40cb0*/  LDL.LU.64 R126, [R1+0x2c8] ;  /* 0x0002c800017e7983 */ /* 0x000f220000300a00 */
[----:B-1----:R-:W-:-:S03]  /*40cc0*/  IMAD.MOV.U32 R0, RZ, RZ, R129 ;  /* 0x000000ffff007224 */ /* 0x002fc600078e0081 */
[----:B--2---:R-:W2:Y:S04]  /*40cd0*/  LDL.LU.64 R128, [R1+0x30] ;  /* 0x0000300001807983 */ /* 0x004ea80000300a00 */
[----:B------:R3:W-:Y:S02]  /*40ce0*/  STL [R1+0x33ec], R0 ;  /* 0x0033ec0001007387 */ /* 0x0007e40000100800 */
[----:B---3--:R-:W-:Y:S02]  /*40cf0*/  IMAD.MOV.U32 R0, RZ, RZ, R131 ;  /* 0x000000ffff007224 */ /* 0x008fe400078e0083 */
[----:B------:R1:W-:Y:S04]  /*40d00*/  STL [R1+0x33f0], R130 ;  /* 0x0033f08201007387 */ /* 0x0003e80000100800 */
[----:B----4-:R-:W-:Y:S04]  /*40d10*/  STL [R1+0x33e8], R118 ;  /* 0x0033e87601007387 */ /* 0x010fe80000100800 */
[----:B------:R3:W-:Y:S04]  /*40d20*/  STL [R1+0x33e4], R0 ;  /* 0x0033e40001007387 */ /* 0x0007e80000100800 */
[----:B-1----:R-:W4:Y:S01]  /*40d30*/  LDL.LU.64 R130, [R1+0x28] ;  /* 0x0000280001827983 */ /* 0x002f220000300a00 */
[----:B---3--:R-:W-:-:S03]  /*40d40*/  MOV R0, R119 ;  /* 0x0000007700007202 */ /* 0x008fc60000000f00 */
[----:B------:R-:W-:Y:S04]  /*40d50*/  STL [R1+0x33e0], R122 ;  /* 0x0033e07a01007387 */ /* 0x000fe80000100800 */
[----:B------:R1:W-:Y:S04]  /*40d60*/  STL [R1+0x33dc], R0 ;  /* 0x0033dc0001007387 */ /* 0x0003e80000100800 */
[----:B------:R-:W3:Y:S01]  /*40d70*/  LDL.LU.64 R114, [R1+0x20] ;  /* 0x0000200001727983 */ /* 0x000ee20000300a00 */
[----:B-1----:R-:W-:-:S05]  /*40d80*/  IMAD.MOV.U32 R0, RZ, RZ, R123 ;  /* 0x000000ffff007224 */ /* 0x002fca00078e007b */
[----:B------:R1:W-:Y:S04]  /*40d90*/  STL [R1+0x33d4], R0 ;  /* 0x0033d40001007387 */ /* 0x0003e80000100800 */
[----:B------:R-:W-:Y:S04]  /*40da0*/  STL [R1+0x33d8], R124 ;  /* 0x0033d87c01007387 */ /* 0x000fe80000100800 */
[----:B------:R-:W3:Y:S01]  /*40db0*/  LDL.LU.64 R116, [R1+0x18] ;  /* 0x0000180001747983 */ /* 0x000ee20000300a00 */
[----:B-1----:R-:W-:-:S03]  /*40dc0*/  IMAD.MOV.U32 R0, RZ, RZ, R125 ;  /* 0x000000ffff007224 */ /* 0x002fc600078e007d */
[----:B------:R-:W3:Y:S04]  /*40dd0*/  LDL.LU.64 R118, [R1+0xbd0] ;  /* 0x000bd00001767983 */ /* 0x000ee80000300a00 */
[----:B------:R1:W-:Y:S04]  /*40de0*/  STL [R1+0x33cc], R0 ;  /* 0x0033cc0001007387 */ /* 0x0003e80000100800 */
[----:B------:R1:W-:Y:S04]  /*40df0*/  STL [R1+0x33d0], R132 ;  /* 0x0033d08401007387 */ /* 0x0003e80000100800 */
[----:B------:R-:W3:Y:S01]  /*40e00*/  LDL.LU.64 R122, [R1+0xbc8] ;  /* 0x000bc800017a7983 */ /* 0x000ee20000300a00 */
[----:B-1----:R-:W-:-:S03]  /*40e10*/  MOV R0, R133 ;  /* 0x0000008500007202 */ /* 0x002fc60000000f00 */
[----:B------:R-:W3:Y:S04]  /*40e20*/  LDL.LU.64 R124, [R1+0x2c0] ;  /* 0x0002c000017c7983 */ /* 0x000ee80000300a00 */
[----:B------:R1:W-:Y:S04]  /*40e30*/  STL [R1+0x33c4], R0 ;  /* 0x0033c40001007387 */ /* 0x0003e80000100800 */
[----:B------:R1:W-:Y:S04]  /*40e40*/  STL [R1+0x33c8], R134 ;  /* 0x0033c88601007387 */ /* 0x0003e80000100800 */
[----:B------:R-:W3:Y:S01]  /*40e50*/  LDL.LU.64 R132, [R1+0x2b8] ;  /* 0x0002b80001847983 */ /* 0x000ee20000300a00 */
[----:B-1----:R-:W-:-:S03]  /*40e60*/  IMAD.MOV.U32 R0, RZ, RZ, R135 ;  /* 0x000000ffff007224 */ /* 0x002fc600078e0087 */
[----:B------:R-:W3:Y:S04]  /*40e70*/  LDL.LU.64 R134, [R1+0x10] ;  /* 0x0000100001867983 */ /* 0x000ee80000300a00 */
[----:B------:R1:W-:Y:S04]  /*40e80*/  STL [R1+0x33bc], R0 ;  /* 0x0033bc0001007387 */ /* 0x0003e80000100800 */
[----:B------:R-:W-:Y:S01]  /*40e90*/  STL [R1+0x33c0], R232 ;  /* 0x0033c0e801007387 */ /* 0x000fe20000100800 */
[----:B-1----:R-:W-:-:S03]  /*40ea0*/  IMAD.MOV.U32 R0, RZ, RZ, R233 ;  /* 0x000000ffff007224 */ /* 0x002fc600078e00e9 */
[----:B------:R-:W-:Y:S04]  /*40eb0*/  STL [R1+0x33b8], R234 ;  /* 0x0033b8ea01007387 */ /* 0x000fe80000100800 */
[----:B------:R1:W-:Y:S02]  /*40ec0*/  STL [R1+0x33b4], R0 ;  /* 0x0033b40001007387 */ /* 0x0003e40000100800 */
[----:B-1----:R-:W-:Y:S02]  /*40ed0*/  MOV R0, R235 ;  /* 0x000000eb00007202 */ /* 0x002fe40000000f00 */
[----:B------:R-:W-:Y:S04]  /*40ee0*/  STL [R1+0x33b0], R112 ;  /* 0x0033b07001007387 */ /* 0x000fe80000100800 */
[----:B------:R1:W-:Y:S04]  /*40ef0*/  STL [R1+0x33ac], R0 ;  /* 0x0033ac0001007387 */ /* 0x0003e80000100800 */
[----:B------:R-:W-:Y:S01]  /*40f00*/  STL [R1+0x33a8], R120 ;  /* 0x0033a87801007387 */ /* 0x000fe20000100800 */
[----:B-1----:R-:W-:-:S05]  /*40f10*/  IMAD.MOV.U32 R0, RZ, RZ, R113 ;  /* 0x000000ffff007224 */ /* 0x002fca00078e0071 */
[----:B------:R1:W-:Y:S02]  /*40f20*/  STL [R1+0x33a4], R0 ;  /* 0x0033a40001007387 */ /* 0x0003e40000100800 */
[----:B-1----:R-:W-:Y:S02]  /*40f30*/  IMAD.MOV.U32 R0, RZ, RZ, R121 ;  /* 0x000000ffff007224 */ /* 0x002fe400078e0079 */
[----:B------:R-:W-:Y:S04]  /*40f40*/  STL [R1+0x33a0], R126 ;  /* 0x0033a07e01007387 */ /* 0x000fe80000100800 */
[----:B------:R1:W-:Y:S04]  /*40f50*/  STL [R1+0x339c], R0 ;  /* 0x00339c0001007387 */ /* 0x0003e80000100800 */
[----:B--2---:R-:W-:Y:S01]  /*40f60*/  STL [R1+0x3398], R128 ;  /* 0x0033988001007387 */ /* 0x004fe20000100800 */
[----:B-1----:R-:W-:-:S05]  /*40f70*/  MOV R0, R127 ;  /* 0x0000007f00007202 */ /* 0x002fca0000000f00 */
[----:B------:R1:W-:Y:S04]  /*40f80*/  STL [R1+0x3394], R0 ;  /* 0x0033940001007387 */ /* 0x0003e80000100800 */
[----:B------:R-:W2:Y:S04]  /*40f90*/  LDL.LU.64 R120, [R1+0xbc0] ;  /* 0x000bc00001787983 */ /* 0x000ea80000300a00 */
[----:B------:R-:W2:Y:S01]  /*40fa0*/  LDL.LU.64 R126, [R1+0xbb8] ;  /* 0x000bb800017e7983 */ /* 0x000ea20000300a00 */
[----:B-1----:R-:W-:-:S05]  /*40fb0*/  IMAD.MOV.U32 R0, RZ, RZ, R129 ;  /* 0x000000ffff007224 */ /* 0x002fca00078e0081 */
[----:B------:R1:W-:Y:S04]  /*40fc0*/  STL [R1+0x338c], R0 ;  /* 0x00338c0001007387 */ /* 0x0003e80000100800 */
[----:B----4-:R4:W-:Y:S04]  /*40fd0*/  STL [R1+0x3390], R130 ;  /* 0x0033908201007387 */ /* 0x0109e80000100800 */
[----:B------:R-:W2:Y:S01]  /*40fe0*/  LDL.LU.64 R128, [R1+0x2b0] ;  /* 0x0002b00001807983 */ /* 0x000ea20000300a00 */
[----:B-1----:R-:W-:-:S03]  /*40ff0*/  IMAD.MOV.U32 R0, RZ, RZ, R131 ;  /* 0x000000ffff007224 */ /* 0x002fc600078e0083 */
[----:B----4-:R-:W4:Y:S04]  /*41000*/  LDL.LU.64 R130, [R1+0x2a8] ;  /* 0x0002a80001827983 */ /* 0x010f280000300a00 */
[----:B------:R1:W-:Y:S04]  /*41010*/  STL [R1+0x3384], R0 ;  /* 0x0033840001007387 */ /* 0x0003e80000100800 */
[----:B---3--:R-:W-:Y:S01]  /*41020*/  STL [R1+0x3388], R114 ;  /* 0x0033887201007387 */ /* 0x008fe20000100800 */
[----:B-1----:R-:W-:-:S03]  /*41030*/  MOV R0, R115 ;  /* 0x0000007300007202 */ /* 0x002fc60000000f00 */
[----:B------:R-:W-:Y:S04]  /*41040*/  STL [R1+0x3380], R116 ;  /* 0x0033807401007387 */ /* 0x000fe80000100800 */
[----:B------:R1:W-:Y:S04]  /*41050*/  STL [R1+0x337c], R0 ;  /* 0x00337c0001007387 */ /* 0x0003e80000100800 */
[----:B------:R-:W-:Y:S01]  /*41060*/  STL [R1+0x3378], R118 ;  /* 0x0033787601007387 */ /* 0x000fe20000100800 */
[----:B-1----:R-:W-:-:S05]  /*41070*/  IMAD.MOV.U32 R0, RZ, RZ, R117 ;  /* 0x000000ffff007224 */ /* 0x002fca00078e0075 */
[----:B------:R1:W-:Y:S04]  /*41080*/  STL [R1+0x3374], R0 ;  /* 0x0033740001007387 */ /* 0x0003e80000100800 */
[----:B------:R-:W-:Y:S01]  /*41090*/  STL [R1+0x3370], R122 ;  /* 0x0033707a01007387 */ /* 0x000fe20000100800 */
[----:B-1----:R-:W-:-:S05]  /*410a0*/  IMAD.MOV.U32 R0, RZ, RZ, R119 ;  /* 0x000000ffff007224 */ /* 0x002fca00078e0077 */
[----:B------:R1:W-:Y:S04]  /*410b0*/  STL [R1+0x336c], R0 ;  /* 0x00336c0001007387 */ /* 0x0003e80000100800 */
[----:B------:R-:W-:Y:S01]  /*410c0*/  STL [R1+0x3368], R124 ;  /* 0x0033687c01007387 */ /* 0x000fe20000100800 */
[----:B-1----:R-:W-:-:S05]  /*410d0*/  MOV R0, R123 ;  /* 0x0000007b00007202 */ /* 0x002fca0000000f00 */
[----:B------:R1:W-:Y:S04]  /*410e0*/  STL [R1+0x3364], R0 ;  /* 0x0033640001007387 */ /* 0x0003e80000100800 */
[----:B------:R-:W-:Y:S01]  /*410f0*/  STL [R1+0x3360], R132 ;  /* 0x0033608401007387 */ /* 0x000fe20000100800 */
[----:B-1----:R-:W-:-:S05]  /*41100*/  IMAD.MOV.U32 R0, RZ, RZ, R125 ;  /* 0x000000ffff007224 */ /* 0x002fca00078e007d */
[----:B------:R1:W-:Y:S04]  /*41110*/  STL [R1+0x335c], R0 ;  /* 0x00335c0001007387 */ /* 0x0003e80000100800 */
[----:B------:R-:W-:Y:S01]  /*41120*/  STL [R1+0x3358], R134 ;  /* 0x0033588601007387 */ /* 0x000fe20000100800 */
[----:B-1----:R-:W-:-:S05]  /*41130*/  IMAD.MOV.U32 R0, RZ, RZ, R133 ;  /* 0x000000ffff007224 */ /* 0x002fca00078e0085 */
[----:B------:R1:W-:Y:S04]  /*41140*/  STL [R1+0x3354], R0 ;  /* 0x0033540001007387 */ /* 0x0003e80000100800 */
[----:B------:R-:W3:Y:S04]  /*41150*/  LDL.LU.64 R122, [R1+0xbb0] ;  /* 0x000bb000017a7983 */ /* 0x000ee80000300a00 */
[----:B------:R-:W3:Y:S01]  /*41160*/  LDL.LU.64 R124, [R1+0xba8] ;  /* 0x000ba800017c7983 */ /* 0x000ee20000300a00 */
[----:B-1----:R-:W-:-:S05]  /*41170*/  MOV R0, R135 ;  /* 0x0000008700007202 */ /* 0x002fca0000000f00 */
[----:B------:R2:W-:Y:S04]  /*41180*/  STL [R1+0x334c], R0 ;  /* 0x00334c0001007387 */ /* 0x0005e80000100800 */
[----:B------:R-:W-:Y:S04]  /*41190*/  STL [R1+0x3350], R244 ;  /* 0x003350f401007387 */ /* 0x000fe80000100800 */
[----:B------:R-:W3:Y:S04]  /*411a0*/  LDL.LU.64 R132, [R1+0x2a0] ;  /* 0x0002a00001847983 */ /* 0x000ee80000300a00 */
[----:B------:R-:W-:Y:S04]  /*411b0*/  STL [R1+0x3344], R245 ;  /* 0x003344f501007387 */ /* 0x000fe80000100800 */
[----:B------:R-:W3:Y:S04]  /*411c0*/  LDL.LU.64 R134, [R1+0x298] ;  /* 0x0002980001867983 */ /* 0x000ee80000300a00 */
[----:B------:R-:W-:Y:S04]  /*411d0*/  STL [R1+0x3348], R242 ;  /* 0x003348f201007387 */ /* 0x000fe80000100800 */
[----:B------:R-:W-:Y:S04]  /*411e0*/  STL [R1+0x333c], R243 ;  /* 0x00333cf301007387 */ /* 0x000fe80000100800 */
[----:B------:R-:W-:Y:S04]  /*411f0*/  STL [R1+0x3340], R240 ;  /* 0x003340f001007387 */ /* 0x000fe80000100800 */
[----:B------:R-:W-:Y:S01]  /*41200*/  STL [R1+0x3334], R241 ;  /* 0x003334f101007387 */ /* 0x000fe20000100800 */
[----:B--2---:R-:W-:-:S03]  /*41210*/  IMAD.MOV.U32 R0, RZ, RZ, R121 ;  /* 0x000000ffff007224 */ /* 0x004fc600078e0079 */
[----:B------:R-:W-:Y:S04]  /*41220*/  STL [R1+0x3338], R120 ;  /* 0x0033387801007387 */ /* 0x000fe80000100800 */
[----:B------:R-:W-:Y:S04]  /*41230*/  STL [R1+0x3330], R126 ;  /* 0x0033307e01007387 */ /* 0x000fe80000100800 */
[----:B------:R1:W-:Y:S02]  /*41240*/  STL [R1+0x332c], R0 ;  /* 0x00332c0001007387 */ /* 0x0003e40000100800 */
[----:B-1----:R-:W-:-:S02]  /*41250*/  IMAD.MOV.U32 R0, RZ, RZ, R127 ;  /* 0x000000ffff007224 */ /* 0x002fc400078e007f */
[----:B------:R-:W-:Y:S04]  /*41260*/  STL [R1+0x3328], R128 ;  /* 0x0033288001007387 */ /* 0x000fe80000100800 */
[----:B------:R1:W-:Y:S04]  /*41270*/  STL [R1+0x3324], R0 ;  /* 0x0033240001007387 */ /* 0x0003e80000100800 */
[----:B----4-:R-:W-:Y:S01]  /*41280*/  STL [R1+0x3320], R130 ;  /* 0x0033208201007387 */ /* 0x010fe20000100800 */
[----:B-1----:R-:W-:-:S05]  /*41290*/  MOV R0, R129 ;  /* 0x0000008100007202 */ /* 0x002fca0000000f00 */
[----:B------:R1:W-:Y:S04]  /*412a0*/  STL [R1+0x331c], R0 ;  /* 0x00331c0001007387 */ /* 0x0003e80000100800 */
[----:B------:R-:W-:Y:S01]  /*412b0*/  STL [R1+0x3318], R238 ;  /* 0x003318ee01007387 */ /* 0x000fe20000100800 */
[----:B-1----:R-:W-:-:S05]  /*412c0*/  IMAD.MOV.U32 R0, RZ, RZ, R131 ;  /* 0x000000ffff007224 */ /* 0x002fca00078e0083 */
[----:B------:R3:W-:Y:S04]  /*412d0*/  STL [R1+0x3314], R0 ;  /* 0x0033140001007387 */ /* 0x0007e80000100800 */
[----:B------:R-:W2:Y:S04]  /*412e0*/  LDL.LU.64 R120, [R1+0xba0] ;  /* 0x000ba00001787983 */ /* 0x000ea80000300a00 */
[----:B------:R-:W-:Y:S04]  /*412f0*/  STL [R1+0x330c], R239 ;  /* 0x00330cef01007387 */ /* 0x000fe80000100800 */
[----:B------:R-:W4:Y:S04]  /*41300*/  LDL.LU.64 R126, [R1+0xb98] ;  /* 0x000b9800017e7983 */ /* 0x000f280000300a00 */
[----:B------:R-:W-:Y:S04]  /*41310*/  STL [R1+0x3310], R236 ;  /* 0x003310ec01007387 */ /* 0x000fe80000100800 */
[----:B------:R-:W4:Y:S04]  /*41320*/  LDL.LU.64 R128, [R1+0x290] ;  /* 0x0002900001807983 */ /* 0x000f280000300a00 */
[----:B------:R-:W-:Y:S04]  /*41330*/  STL [R1+0x3304], R237 ;  /* 0x003304ed01007387 */ /* 0x000fe80000100800 */
[----:B------:R-:W4:Y:S04]  /*41340*/  LDL.LU.64 R130, [R1+0x288] ;  /* 0x0002880001827983 */ /* 0x000f280000300a00 */
[----:B------:R-:W-:Y:S04]  /*41350*/  STL [R1+0x3308], R230 ;  /* 0x003308e601007387 */ /* 0x000fe80000100800 */
[----:B------:R-:W-:Y:S04]  /*41360*/  STL [R1+0x32fc], R231 ;  /* 0x0032fce701007387 */ /* 0x000fe80000100800 */
[----:B------:R-:W-:Y:S04]  /*41370*/  STL [R1+0x3300], R228 ;  /* 0x003300e401007387 */ /* 0x000fe80000100800 */
[----:B------:R-:W-:Y:S01]  /*41380*/  STL [R1+0x32f4], R229 ;  /* 0x0032f4e501007387 */ /* 0x000fe20000100800 */
[----:B---3--:R-:W-:-:S03]  /*41390*/  IMAD.MOV.U32 R0, RZ, RZ, R123 ;  /* 0x000000ffff007224 */ /* 0x008fc600078e007b */
[----:B------:R-:W-:Y:S04]  /*413a0*/  STL [R1+0x32f8], R122 ;  /* 0x0032f87a01007387 */ /* 0x000fe80000100800 */
[----:B------:R-:W-:Y:S04]  /*413b0*/  STL [R1+0x32f0], R124 ;  /* 0x0032f07c01007387 */ /* 0x000fe80000100800 */
[----:B------:R1:W-:Y:S02]  /*413c0*/  STL [R1+0x32ec], R0 ;  /* 0x0032ec0001007387 */ /* 0x0003e40000100800 */
[----:B-1----:R-:W-:-:S02]  /*413d0*/  MOV R0, R125 ;  /* 0x0000007d00007202 */ /* 0x002fc40000000f00 */
        /* <DEDUP_REMOVED lines=9> */
[----:B------:R-:W-:Y:S04]  /*41470*/  STL [R1+0x32cc], R227 ;  /* 0x0032cce301007387 */ /* 0x000fe80000100800 */
[----:B------:R-:W3:Y:S04]  /*41480*/  LDL.LU.64 R124, [R1+0xb88] ;  /* 0x000b8800017c7983 */ /* 0x000ee80000300a00 */
        /* <DEDUP_REMOVED lines=8> */
[----:B--2---:R-:W-:-:S03]  /*41510*/  MOV R0, R121 ;  /* 0x0000007900007202 */ /* 0x004fc60000000f00 */
[----:B------:R-:W-:Y:S04]  /*41520*/  STL [R1+0x32b8], R120 ;  /* 0x0032b87801007387 */ /* 0x000fe80000100800 */
[----:B----4-:R-:W-:Y:S04]  /*41530*/  STL [R1+0x32b0], R126 ;  /* 0x0032b07e01007387 */ /* 0x010fe80000100800 */
        /* <DEDUP_REMOVED lines=47> */
[----:B----4-:R-:W-:Y:S04]  /*41830*/  STL [R1+0x3230], R126 ;  /* 0x0032307e01007387 */ /* 0x010fe80000100800 */
        /* <DEDUP_REMOVED lines=21> */
[----:B---3--:R-:W-:-:S03]  /*41990*/  MOV R0, R123 ;  /* 0x0000007b00007202 */ /* 0x008fc60000000f00 */
[----:B------:R-:W-:Y:S04]  /*419a0*/  STL [R1+0x31f8], R122 ;  /* 0x0031f87a01007387 */ /* 0x000fe80000100800 */
        /* <DEDUP_REMOVED lines=374> */
[----:B-----5:R-:W-:Y:S04]  /*43110*/  STL [R1+0x2e10], R48 ;  /* 0x002e103001007387 */ /* 0x020fe80000100800 */
        /* <DEDUP_REMOVED lines=65> */
[----:B------:R-:W3:Y:S01]  /*43530*/  LDL.LU.64 R132, [R1+0xd20] ;  /* 0x000d200001847983 */ /* 0x000ee20000300a00 */
[----:B-1----:R-:W-:-:S05]  /*43540*/  MOV R0, R135 ;  /* 0x0000008700007202 */ /* 0x002fca0000000f00 */
[----:B------:R2:W-:Y:S04]  /*43550*/  STL [R1+0x2d54], R0 ;  /* 0x002d540001007387 */ /* 0x0005e80000100800 */
[----:B------:R-:W-:Y:S04]  /*43560*/  STL [R1+0x2d58], R26 ;  /* 0x002d581a01007387 */ /* 0x000fe80000100800 */
[----:B------:R-:W-:Y:S04]  /*43570*/  STL [R1+0x2d4c], R27 ;  /* 0x002d4c1b01007387 */ /* 0x000fe80000100800 */
[----:B------:R-:W3:Y:S04]  /*43580*/  LDL.LU.64 R122, [R1+0xd28] ;  /* 0x000d2800017a7983 */ /* 0x000ee80000300a00 */
[----:B------:R-:W-:Y:S04]  /*43590*/  STL [R1+0x2d50], R24 ;  /* 0x002d501801007387 */ /* 0x000fe80000100800 */
[----:B------:R-:W-:Y:S04]  /*435a0*/  STL [R1+0x2d44], R25 ;  /* 0x002d441901007387 */ /* 0x000fe80000100800 */
[----:B------:R-:W3:Y:S04]  /*435b0*/  LDL.LU.64 R134, [R1+0xd0] ;  /* 0x0000d00001867983 */ /* 0x000ee80000300a00 */
[----:B------:R-:W-:Y:S04]  /*435c0*/  STL [R1+0x2d48], R22 ;  /* 0x002d481601007387 */ /* 0x000fe80000100800 */
[----:B------:R-:W-:Y:S04]  /*435d0*/  STL [R1+0x2d3c], R23 ;  /* 0x002d3c1701007387 */ /* 0x000fe80000100800 */
[----:B------:R-:W3:Y:S04]  /*435e0*/  LDL.LU.64 R124, [R1+0xc8] ;  /* 0x0000c800017c7983 */ /* 0x000ee80000300a00 */
        /* <DEDUP_REMOVED lines=15> */
[----:B------:R-:W-:Y:S04]  /*436e0*/  STL [R1+0x2d0c], R19 ;  /* 0x002d0c1301007387 */ /* 0x000fe80000100800 */
[----:B------:R-:W-:Y:S04]  /*436f0*/  STL [R1+0x2d10], R16 ;  /* 0x002d101001007387 */ /* 0x000fe80000100800 */
[----:B------:R-:W-:Y:S04]  /*43700*/  STL [R1+0x2d04], R17 ;  /* 0x002d041101007387 */ /* 0x000fe80000100800 */
[----:B------:R-:W2:Y:S04]  /*43710*/  LDL.LU.64 R126, [R1+0x1a70] ;  /* 0x001a7000017e7983 */ /* 0x000ea80000300a00 */
[----:B------:R-:W-:Y:S04]  /*43720*/  STL [R1+0x2d08], R14 ;  /* 0x002d080e01007387 */ /* 0x000fe80000100800 */
[----:B------:R-:W-:Y:S04]  /*43730*/  STL [R1+0x2cfc], R15 ;  /* 0x002cfc0f01007387 */ /* 0x000fe80000100800 */
[----:B------:R-:W4:Y:S04]  /*43740*/  LDL.LU.64 R128, [R1+0x1a68] ;  /* 0x001a680001807983 */ /* 0x000f280000300a00 */
[----:B------:R-:W-:Y:S04]  /*43750*/  STL [R1+0x2d00], R12 ;  /* 0x002d000c01007387 */ /* 0x000fe80000100800 */
[----:B------:R-:W-:Y:S04]  /*43760*/  STL [R1+0x2ce4], R13 ;  /* 0x002ce40d01007387 */ /* 0x000fe80000100800 */
[----:B------:R-:W4:Y:S04]  /*43770*/  LDL.LU.64 R130, [R1+0x1a60] ;  /* 0x001a600001827983 */ /* 0x000f280000300a00 */
[----:B---3--:R3:W-:Y:S01]  /*43780*/  STL [R1+0x2cec], R132 ;  /* 0x002cec8401007387 */ /* 0x0087e20000100800 */
[----:B-1----:R-:W-:-:S03]  /*43790*/  IMAD.MOV.U32 R0, RZ, RZ, R133 ;  /* 0x000000ffff007224 */ /* 0x002fc600078e0085 */
[----:B---3--:R-:W3:Y:S04]  /*437a0*/  LDL.LU.64 R132, [R1+0x1a58] ;  /* 0x001a580001847983 */ /* 0x008ee80000300a00 */
[----:B------:R1:W-:Y:S04]  /*437b0*/  STL [R1+0x2ce8], R0 ;  /* 0x002ce80001007387 */ /* 0x0003e80000100800 */
[----:B------:R-:W-:Y:S04]  /*437c0*/  STL [R1+0x2cf4], R122 ;  /* 0x002cf47a01007387 */ /* 0x000fe80000100800 */
[----:B------:R-:W3:Y:S01]  /*437d0*/  LDL.LU.64 R114, [R1+0x1a50] ;  /* 0x001a500001727983 */ /* 0x000ee20000300a00 */
[----:B-1----:R-:W-:-:S05]  /*437e0*/  MOV R0, R123 ;  /* 0x0000007b00007202 */ /* 0x002fca0000000f00 */
[----:B------:R1:W-:Y:S04]  /*437f0*/  STL [R1+0x2cf0], R0 ;  /* 0x002cf00001007387 */ /* 0x0003e80000100800 */
[----:B------:R1:W-:Y:S02]  /*43800*/  STL [R1+0x2cf8], R134 ;  /* 0x002cf88601007387 */ /* 0x0003e40000100800 */
[----:B-1----:R-:W-:Y:S02]  /*43810*/  IMAD.MOV.U32 R0, RZ, RZ, R135 ;  /* 0x000000ffff007224 */ /* 0x002fe400078e0087 */
[----:B------:R-:W3:Y:S04]  /*43820*/  LDL.LU.64 R134, [R1+0x19e8] ;  /* 0x0019e80001867983 */ /* 0x000ee80000300a00 */
[----:B------:R1:W-:Y:S04]  /*43830*/  STL [R1+0x2cdc], R0 ;  /* 0x002cdc0001007387 */ /* 0x0003e80000100800 */
[----:B------:R1:W-:Y:S04]  /*43840*/  STL [R1+0x2ce0], R124 ;  /* 0x002ce07c01007387 */ /* 0x0003e80000100800 */
[----:B------:R-:W3:Y:S01]  /*43850*/  LDL.LU.64 R118, [R1+0x1430] ;  /* 0x0014300001767983 */ /* 0x000ee20000300a00 */
[----:B-1----:R-:W-:-:S05]  /*43860*/  IMAD.MOV.U32 R0, RZ, RZ, R125 ;  /* 0x000000ffff007224 */ /* 0x002fca00078e007d */
        /* <DEDUP_REMOVED lines=13> */
[----:B--2---:R2:W-:Y:S01]  /*43940*/  STL [R1+0x1ca8], R126 ;  /* 0x001ca87e01007387 */ /* 0x0045e20000100800 */
[----:B-1----:R-:W-:-:S03]  /*43950*/  MOV R0, R127 ;  /* 0x0000007f00007202 */ /* 0x002fc60000000f00 */
[----:B--2---:R-:W2:Y:S04]  /*43960*/  LDL.LU.64 R126, [R1+0x1a80] ;  /* 0x001a8000017e7983 */ /* 0x004ea80000300a00 */
[----:B------:R1:W-:Y:S04]  /*43970*/  STL [R1+0x1ca4], R0 ;  /* 0x001ca40001007387 */ /* 0x0003e80000100800 */
[----:B----4-:R4:W-:Y:S01]  /*43980*/  STL [R1+0x1cb0], R128 ;  /* 0x001cb08001007387 */ /* 0x0109e20000100800 */
[----:B-1----:R-:W-:-:S03]  /*43990*/  IMAD.MOV.U32 R0, RZ, RZ, R129 ;  /* 0x000000ffff007224 */ /* 0x002fc600078e0081 */
[----:B----4-:R-:W4:Y:S04]  /*439a0*/  LDL.LU.64 R128, [R1+0x1a40] ;  /* 0x001a400001807983 */ /* 0x010f280000300a00 */
[----:B------:R1:W-:Y:S04]  /*439b0*/  STL [R1+0x1cac], R0 ;  /* 0x001cac0001007387 */ /* 0x0003e80000100800 */
[----:B------:R1:W-:Y:S02]  /*439c0*/  STL [R1+0x1cb8], R130 ;  /* 0x001cb88201007387 */ /* 0x0003e40000100800 */
[----:B-1----:R-:W-:-:S02]  /*439d0*/  IMAD.MOV.U32 R0, RZ, RZ, R131 ;  /* 0x000000ffff007224 */ /* 0x002fc400078e0083 */
[----:B------:R-:W4:Y:S04]  /*439e0*/  LDL.LU.64 R130, [R1+0x19d8] ;  /* 0x0019d80001827983 */ /* 0x000f280000300a00 */
[----:B------:R1:W-:Y:S04]  /*439f0*/  STL [R1+0x1cb4], R0 ;  /* 0x001cb40001007387 */ /* 0x0003e80000100800 */
[----:B---3--:R3:W-:Y:S01]  /*43a00*/  STL [R1+0x1cc0], R132 ;  /* 0x001cc08401007387 */ /* 0x0087e20000100800 */
[----:B-1----:R-:W-:-:S03]  /*43a10*/  MOV R0, R133 ;  /* 0x0000008500007202 */ /* 0x002fc60000000f00 */
[----:B---3--:R-:W3:Y:S04]  /*43a20*/  LDL.LU.64 R132, [R1+0x1420] ;  /* 0x0014200001847983 */ /* 0x008ee80000300a00 */
[----:B------:R1:W-:Y:S04]  /*43a30*/  STL [R1+0x1cbc], R0 ;  /* 0x001cbc0001007387 */ /* 0x0003e80000100800 */
[----:B------:R1:W-:Y:S02]  /*43a40*/  STL [R1+0x1cc8], R114 ;  /* 0x001cc87201007387 */ /* 0x0003e40000100800 */
[----:B-1----:R-:W-:-:S02]  /*43a50*/  IMAD.MOV.U32 R0, RZ, RZ, R115 ;  /* 0x000000ffff007224 */ /* 0x002fc400078e0073 */
[----:B------:R-:W3:Y:S04]  /*43a60*/  LDL.LU.64 R114, [R1+0x1a88] ;  /* 0x001a880001727983 */ /* 0x000ee80000300a00 */
[----:B------:R1:W-:Y:S04]  /*43a70*/  STL [R1+0x1cc4], R0 ;  /* 0x001cc40001007387 */ /* 0x0003e80000100800 */
[----:B------:R1:W-:Y:S02]  /*43a80*/  STL [R1+0x1cd0], R134 ;  /* 0x001cd08601007387 */ /* 0x0003e40000100800 */
[----:B-1----:R-:W-:-:S02]  /*43a90*/  IMAD.MOV.U32 R0, RZ, RZ, R135 ;  /* 0x000000ffff007224 */ /* 0x002fc400078e0087 */
[----:B------:R-:W3:Y:S04]  /*43aa0*/  LDL.LU.64 R134, [R1+0x1a38] ;  /* 0x001a380001867983 */ /* 0x000ee80000300a00 */
[----:B------:R1:W-:Y:S04]  /*43ab0*/  STL [R1+0x1ccc], R0 ;  /* 0x001ccc0001007387 */ /* 0x0003e80000100800 */
[----:B------:R1:W-:Y:S02]  /*43ac0*/  STL [R1+0x1cd8], R118 ;  /* 0x001cd87601007387 */ /* 0x0003e40000100800 */
[----:B-1----:R-:W-:-:S02]  /*43ad0*/  MOV R0, R119 ;  /* 0x0000007700007202 */ /* 0x002fc40000000f00 */
[----:B------:R-:W3:Y:S04]  /*43ae0*/  LDL.LU.64 R118, [R1+0x19d0] ;  /* 0x0019d00001767983 */ /* 0x000ee80000300a00 */
        /* <DEDUP_REMOVED lines=17> */
[----:B--2---:R2:W-:Y:S01]  /*43c00*/  STL [R1+0x1d00], R126 ;  /* 0x001d007e01007387 */ /* 0x0045e20000100800 */
[----:B-1----:R-:W-:-:S03]  /*43c10*/  IMAD.MOV.U32 R0, RZ, RZ, R127 ;  /* 0x000000ffff007224 */ /* 0x002fc600078e007f */
[----:B--2---:R-:W2:Y:S04]  /*43c20*/  LDL.LU.64 R126, [R1+0x1410] ;  /* 0x00141000017e7983 */ /* 0x004ea80000300a00 */
[----:B------:R1:W-:Y:S04]  /*43c30*/  STL [R1+0x1cfc], R0 ;  /* 0x001cfc0001007387 */ /* 0x0003e80000100800 */
[----:B----4-:R4:W-:Y:S01]  /*43c40*/  STL [R1+0x1d08], R128 ;  /* 0x001d088001007387 */ /* 0x0109e20000100800 */
[----:B-1----:R-:W-:-:S03]  /*43c50*/  MOV R0, R129 ;  /* 0x0000008100007202 */ /* 0x002fc60000000f00 */
[----:B----4-:R-:W4:Y:S04]  /*43c60*/  LDL.LU.64 R128, [R1+0x1a98] ;  /* 0x001a980001807983 */ /* 0x010f280000300a00 */
[----:B------:R1:W-:Y:S04]  /*43c70*/  STL [R1+0x1d04], R0 ;  /* 0x001d040001007387 */ /* 0x0003e80000100800 */
[----:B------:R1:W-:Y:S02]  /*43c80*/  STL [R1+0x1d10], R130 ;  /* 0x001d108201007387 */ /* 0x0003e40000100800 */
[----:B-1----:R-:W-:-:S02]  /*43c90*/  IMAD.MOV.U32 R0, RZ, RZ, R131 ;  /* 0x000000ffff007224 */ /* 0x002fc400078e0083 */
[----:B------:R-:W4:Y:S04]  /*43ca0*/  LDL.LU.64 R130, [R1+0x1a28] ;  /* 0x001a280001827983 */ /* 0x000f280000300a00 */
[----:B------:R1:W-:Y:S04]  /*43cb0*/  STL [R1+0x1d0c], R0 ;  /* 0x001d0c0001007387 */ /* 0x0003e80000100800 */
[----:B---3--:R3:W-:Y:S01]  /*43cc0*/  STL [R1+0x1d18], R132 ;  /* 0x001d188401007387 */ /* 0x0087e20000100800 */
[----:B-1----:R-:W-:-:S03]  /*43cd0*/  IMAD.MOV.U32 R0, RZ, RZ, R133 ;  /* 0x000000ffff007224 */ /* 0x002fc600078e0085 */
[----:B---3--:R-:W3:Y:S04]  /*43ce0*/  LDL.LU.64 R132, [R1+0x19c0] ;  /* 0x0019c00001847983 */ /* 0x008ee80000300a00 */
        /* <DEDUP_REMOVED lines=29> */
[----:B--2---:R2:W-:Y:S01]  /*43ec0*/  STL [R1+0x1d58], R126 ;  /* 0x001d587e01007387 */ /* 0x0045e20000100800 */
[----:B-1----:R-:W-:-:S03]  /*43ed0*/  IMAD.MOV.U32 R0, RZ, RZ, R127 ;  /* 0x000000ffff007224 */ /* 0x002fc600078e007f */
[----:B--2---:R-:W2:Y:S04]  /*43ee0*/  LDL.LU.64 R126, [R1+0x19b0] ;  /* 0x0019b000017e7983 */ /* 0x004ea80000300a00 */
[----:B------:R1:W-:Y:S04]  /*43ef0*/  STL [R1+0x1d54], R0 ;  /* 0x001d540001007387 */ /* 0x0003e80000100800 */
[----:B----4-:R4:W-:Y:S01]  /*43f00*/  STL [R1+0x1d60], R128 ;  /* 0x001d608001007387 */ /* 0x0109e20000100800 */
[----:B-1----:R-:W-:-:S03]  /*43f10*/  IMAD.MOV.U32 R0, RZ, RZ, R129 ;  /* 0x000000ffff007224 */ /* 0x002fc600078e0081 */
[----:B----4-:R-:W4:Y:S04]  /*43f20*/  LDL.LU.64 R128, [R1+0x13f8] ;  /* 0x0013f80001807983 */ /* 0x010f280000300a00 */
[----:B------:R1:W-:Y:S04]  /*43f30*/  STL [R1+0x1d5c], R0 ;  /* 0x001d5c0001007387 */ /* 0x0003e80000100800 */
[----:B------:R1:W-:Y:S02]  /*43f40*/  STL [R1+0x1d68], R130 ;  /* 0x001d688201007387 */ /* 0x0003e40000100800 */
[----:B-1----:R-:W-:-:S02]  /*43f50*/  MOV R0, R131 ;  /* 0x0000008300007202 */ /* 0x002fc40000000f00 */
[----:B------:R-:W4:Y:S04]  /*43f60*/  LDL.LU.64 R130, [R1+0x1ab0] ;  /* 0x001ab00001827983 */ /* 0x000f280000300a00 */
[----:B------:R1:W-:Y:S04]  /*43f70*/  STL [R1+0x1d64], R0 ;  /* 0x001d640001007387 */ /* 0x0003e80000100800 */
[----:B---3--:R3:W-:Y:S01]  /*43f80*/  STL [R1+0x1d70], R132 ;  /* 0x001d708401007387 */ /* 0x0087e20000100800 */
[----:B-1----:R-:W-:-:S03]  /*43f90*/  IMAD.MOV.U32 R0, RZ, RZ, R133 ;  /* 0x000000ffff007224 */ /* 0x002fc600078e0085 */
[----:B---3--:R-:W3:Y:S04]  /*43fa0*/  LDL.LU.64 R132, [R1+0x1a10] ;  /* 0x001a100001847983 */ /* 0x008ee80000300a00 */
        /* <DEDUP_REMOVED lines=1689> */
[----:B------:R-:W-:Y:S04]  /*4a940*/  STL [R1+0x2aa8], R116 ;  /* 0x002aa87401007387 */ /* 0x000fe80000100800 */
[----:B------:R-:W3:Y:S01]  /*4a950*/  LDL.LU.64 R114, [R1+0x2b00] ;  /* 0x002b000001727983 */ /* 0x000ee20000300a00 */
[----:B-1----:R-:W-:-:S05]  /*4a960*/  IMAD.MOV.U32 R0, RZ, RZ, R117 ;  /* 0x000000ffff007224 */ /* 0x002fca00078e0075 */
[----:B------:R1:W-:Y:S04]  /*4a970*/  STL [R1+0x2aa4], R0 ;  /* 0x002aa40001007387 */ /* 0x0003e80000100800 */
[----:B------:R1:W-:Y:S02]  /*4a980*/  STL [R1+0x2ab0], R122 ;  /* 0x002ab07a01007387 */ /* 0x0003e40000100800 */
[----:B-1----:R-:W-:Y:S02]  /*4a990*/  IMAD.MOV.U32 R0, RZ, RZ, R123 ;  /* 0x000000ffff007224 */ /* 0x002fe400078e007b */
        /* <DEDUP_REMOVED lines=24> */
[----:B-1----:R-:W-:-:S03]  /*4ab20*/  IMAD.MOV.U32 R0, RZ, RZ, R113 ;  /* 0x000000ffff007224 */ /* 0x002fc600078e0071 */
[----:B------:R-:W-:Y:S04]  /*4ab30*/  STL [R1+0x2ae8], R134 ;  /* 0x002ae88601007387 */ /* 0x000fe80000100800 */
[----:B------:R1:W-:Y:S02]  /*4ab40*/  STL [R1+0x2adc], R0 ;  /* 0x002adc0001007387 */ /* 0x0003e40000100800 */
[----:B-1----:R-:W-:Y:S02]  /*4ab50*/  MOV R0, R135 ;  /* 0x0000008700007202 */ /* 0x002fe40000000f00 */
        /* <DEDUP_REMOVED lines=36> */
[----:B------:R-:W-:Y:S04]  /*4ada0*/  STL [R1+0x2b38], R116 ;  /* 0x002b387401007387 */ /* 0x000fe80000100800 */
[----:B------:R1:W-:Y:S04]  /*4adb0*/  STL [R1+0x2b2c], R0 ;  /* 0x002b2c0001007387 */ /* 0x0003e80000100800 */
[----:B---3--:R-:W3:Y:S01]  /*4adc0*/  LDL.LU.64 R132, [R1+0xd78] ;  /* 0x000d780001847983 */ /* 0x008ee20000300a00 */
[----:B-1----:R-:W-:-:S03]  /*4add0*/  IMAD.MOV.U32 R0, RZ, RZ, R117 ;  /* 0x000000ffff007224 */ /* 0x002fc600078e0075 */
        /* <DEDUP_REMOVED lines=14> */
[----:B------:R-:W-:Y:S04]  /*4aec0*/  STL [R1+0x2b58], R114 ;  /* 0x002b587201007387 */ /* 0x000fe80000100800 */
[----:B------:R-:W3:Y:S01]  /*4aed0*/  LDL.LU.64 R112, [R1+0xdd0] ;  /* 0x000dd00001707983 */ /* 0x000ee20000300a00 */
[----:B-1----:R-:W-:-:S05]  /*4aee0*/  IMAD.MOV.U32 R0, RZ, RZ, R115 ;  /* 0x000000ffff007224 */ /* 0x002fca00078e0073 */
[----:B------:R1:W-:Y:S04]  /*4aef0*/  STL [R1+0x2b54], R0 ;  /* 0x002b540001007387 */ /* 0x0003e80000100800 */
        /* <DEDUP_REMOVED lines=8> */
[----:B--2---:R2:W-:Y:S04]  /*4af80*/  STL [R1+0x2b70], R126 ;  /* 0x002b707e01007387 */ /* 0x0045e80000100800 */
[----:B------:R-:W3:Y:S01]  /*4af90*/  LDL.LU.64 R114, [R1+0xe78] ;  /* 0x000e780001727983 */ /* 0x000ee20000300a00 */
[----:B-1----:R-:W-:-:S03]  /*4afa0*/  IMAD.MOV.U32 R0, RZ, RZ, R127 ;  /* 0x000000ffff007224 */ /* 0x002fc600078e007f */
[----:B----4-:R-:W-:Y:S04]  /*4afb0*/  STL [R1+0x2b78], R128 ;  /* 0x002b788001007387 */ /* 0x010fe80000100800 */
[----:B------:R1:W-:Y:S04]  /*4afc0*/  STL [R1+0x2b6c], R0 ;  /* 0x002b6c0001007387 */ /* 0x0003e80000100800 */
[----:B--2---:R-:W2:Y:S01]  /*4afd0*/  LDL.LU.64 R126, [R1+0xeb0] ;  /* 0x000eb000017e7983 */ /* 0x004ea20000300a00 */
[----:B-1----:R-:W-:-:S03]  /*4afe0*/  MOV R0, R129 ;  /* 0x0000008100007202 */ /* 0x002fc60000000f00 */
[----:B------:R-:W-:Y:S04]  /*4aff0*/  STL [R1+0x2b80], R130 ;  /* 0x002b808201007387 */ /* 0x000fe80000100800 */
[----:B------:R1:W-:Y:S04]  /*4b000*/  STL [R1+0x2b74], R0 ;  /* 0x002b740001007387 */ /* 0x0003e80000100800 */
[----:B------:R-:W4:Y:S01]  /*4b010*/  LDL.LU.64 R128, [R1+0xee8] ;  /* 0x000ee80001807983 */ /* 0x000f220000300a00 */
[----:B-1----:R-:W-:-:S03]  /*4b020*/  IMAD.MOV.U32 R0, RZ, RZ, R131 ;  /* 0x000000ffff007224 */ /* 0x002fc600078e0083 */
[----:B------:R-:W4:Y:S04]  /*4b030*/  LDL.LU.64 R130, [R1+0xf20] ;  /* 0x000f200001827983 */ /* 0x000f280000300a00 */
[----:B------:R3:W-:Y:S02]  /*4b040*/  STL [R1+0x2b7c], R0 ;  /* 0x002b7c0001007387 */ /* 0x0007e40000100800 */
[----:B---3--:R-:W-:Y:S02]  /*4b050*/  IMAD.MOV.U32 R0, RZ, RZ, R133 ;  /* 0x000000ffff007224 */ /* 0x008fe400078e0085 */
[----:B------:R1:W-:Y:S04]  /*4b060*/  STL [R1+0x2b88], R132 ;  /* 0x002b888401007387 */ /* 0x0003e80000100800 */
[----:B------:R-:W-:Y:S04]  /*4b070*/  STL [R1+0x2b90], R116 ;  /* 0x002b907401007387 */ /* 0x000fe80000100800 */
[----:B------:R3:W-:Y:S04]  /*4b080*/  STL [R1+0x2b84], R0 ;  /* 0x002b840001007387 */ /* 0x0007e80000100800 */
[----:B-1----:R-:W4:Y:S01]  /*4b090*/  LDL.LU.64 R132, [R1+0xf28] ;  /* 0x000f280001847983 */ /* 0x002f220000300a00 */
[----:B---3--:R-:W-:-:S03]  /*4b0a0*/  MOV R0, R117 ;  /* 0x0000007500007202 */ /* 0x008fc60000000f00 */
[----:B------:R-:W-:Y:S04]  /*4b0b0*/  STL [R1+0x2b98], R134 ;  /* 0x002b988601007387 */ /* 0x000fe80000100800 */
[----:B------:R1:W-:Y:S04]  /*4b0c0*/  STL [R1+0x2b8c], R0 ;  /* 0x002b8c0001007387 */ /* 0x0003e80000100800 */
[----:B------:R-:W3:Y:S01]  /*4b0d0*/  LDL.LU.64 R116, [R1+0xf60] ;  /* 0x000f600001747983 */ /* 0x000ee20000300a00 */
[----:B-1----:R-:W-:-:S03]  /*4b0e0*/  IMAD.MOV.U32 R0, RZ, RZ, R135 ;  /* 0x000000ffff007224 */ /* 0x002fc600078e0087 */
[----:B------:R-:W-:Y:S04]  /*4b0f0*/  STL [R1+0x2ba0], R118 ;  /* 0x002ba07601007387 */ /* 0x000fe80000100800 */
[----:B------:R1:W-:Y:S04]  /*4b100*/  STL [R1+0x2b94], R0 ;  /* 0x002b940001007387 */ /* 0x0003e80000100800 */
[----:B------:R-:W3:Y:S01]  /*4b110*/  LDL.LU.64 R134, [R1+0xf68] ;  /* 0x000f680001867983 */ /* 0x000ee20000300a00 */
[----:B-1----:R-:W-:-:S03]  /*4b120*/  IMAD.MOV.U32 R0, RZ, RZ, R119 ;  /* 0x000000ffff007224 */ /* 0x002fc600078e0077 */
[----:B------:R-:W-:Y:S04]  /*4b130*/  STL [R1+0x2ba8], R120 ;  /* 0x002ba87801007387 */ /* 0x000fe80000100800 */
[----:B------:R1:W-:Y:S04]  /*4b140*/  STL [R1+0x2b9c], R0 ;  /* 0x002b9c0001007387 */ /* 0x0003e80000100800 */
[----:B------:R-:W3:Y:S01]  /*4b150*/  LDL.LU.64 R118, [R1+0xfa0] ;  /* 0x000fa00001767983 */ /* 0x000ee20000300a00 */
[----:B-1----:R-:W-:-:S03]  /*4b160*/  MOV R0, R121 ;  /* 0x0000007900007202 */ /* 0x002fc60000000f00 */
[----:B------:R-:W-:Y:S04]  /*4b170*/  STL [R1+0x2bb0], R112 ;  /* 0x002bb07001007387 */ /* 0x000fe80000100800 */
[----:B------:R1:W-:Y:S04]  /*4b180*/  STL [R1+0x2ba4], R0 ;  /* 0x002ba40001007387 */ /* 0x0003e80000100800 */
[----:B------:R-:W3:Y:S01]  /*4b190*/  LDL.LU.64 R120, [R1+0xfa8] ;  /* 0x000fa80001787983 */ /* 0x000ee20000300a00 */
[----:B-1----:R-:W-:-:S03]  /*4b1a0*/  IMAD.MOV.U32 R0, RZ, RZ, R113 ;  /* 0x000000ffff007224 */ /* 0x002fc600078e0071 */
[----:B------:R-:W-:Y:S04]  /*4b1b0*/  STL [R1+0x2bb8], R122 ;  /* 0x002bb87a01007387 */ /* 0x000fe80000100800 */
[----:B------:R1:W-:Y:S02]  /*4b1c0*/  STL [R1+0x2bac], R0 ;  /* 0x002bac0001007387 */ /* 0x0003e40000100800 */
[----:B-1----:R-:W-:Y:S02]  /*4b1d0*/  IMAD.MOV.U32 R0, RZ, RZ, R123 ;  /* 0x000000ffff007224 */ /* 0x002fe400078e007b */
[----:B------:R-:W3:Y:S04]  /*4b1e0*/  LDL.LU.64 R122, [R1+0xfe0] ;  /* 0x000fe000017a7983 */ /* 0x000ee80000300a00 */
[----:B------:R1:W-:Y:S04]  /*4b1f0*/  STL [R1+0x2bb4], R0 ;  /* 0x002bb40001007387 */ /* 0x0003e80000100800 */
[----:B------:R1:W-:Y:S02]  /*4b200*/  STL [R1+0x2bc0], R124 ;  /* 0x002bc07c01007387 */ /* 0x0003e40000100800 */
[----:B-1----:R-:W-:-:S02]  /*4b210*/  MOV R0, R125 ;  /* 0x0000007d00007202 */ /* 0x002fc40000000f00 */
[----:B------:R-:W-:Y:S04]  /*4b220*/  STL [R1+0x2bc8], R114 ;  /* 0x002bc87201007387 */ /* 0x000fe80000100800 */
[----:B------:R1:W-:Y:S04]  /*4b230*/  STL [R1+0x2bbc], R0 ;  /* 0x002bbc0001007387 */ /* 0x0003e80000100800 */
[----:B------:R-:W3:Y:S01]  /*4b240*/  LDL.LU.64 R124, [R1+0xfe8] ;  /* 0x000fe800017c7983 */ /* 0x000ee20000300a00 */
[----:B-1----:R-:W-:-:S03]  /*4b250*/  IMAD.MOV.U32 R0, RZ, RZ, R115 ;  /* 0x000000ffff007224 */ /* 0x002fc600078e0073 */
        /* <DEDUP_REMOVED lines=9> */
[----:B----4-:R-:W4:Y:S01]  /*4b2f0*/  LDL.LU.64 R128, [R1+0x1010] ;  /* 0x0010100001807983 */ /* 0x010f220000300a00 */
[----:B-1----:R-:W-:-:S03]  /*4b300*/  IMAD.MOV.U32 R0, RZ, RZ, R131 ;  /* 0x000000ffff007224 */ /* 0x002fc600078e0083 */
[----:B------:R-:W4:Y:S04]  /*4b310*/  LDL.LU.64 R130, [R1+0x1020] ;  /* 0x0010200001827983 */ /* 0x000f280000300a00 */
[----:B------:R1:W-:Y:S04]  /*4b320*/  STL [R1+0x2bdc], R0 ;  /* 0x002bdc0001007387 */ /* 0x0003e80000100800 */
[----:B------:R1:W-:Y:S02]  /*4b330*/  STL [R1+0x2be8], R132 ;  /* 0x002be88401007387 */ /* 0x0003e40000100800 */
[----:B-1----:R-:W-:-:S02]  /*4b340*/  IMAD.MOV.U32 R0, RZ, RZ, R133 ;  /* 0x000000ffff007224 */ /* 0x002fc400078e0085 */
[----:B------:R-:W4:Y:S04]  /*4b350*/  LDL.LU.64 R132, [R1+0x1028] ;  /* 0x0010280001847983 */ /* 0x000f280000300a00 */
[----:B------:R1:W-:Y:S04]  /*4b360*/  STL [R1+0x2be4], R0 ;  /* 0x002be40001007387 */ /* 0x0003e80000100800 */
[----:B---3--:R-:W-:Y:S01]  /*4b370*/  STL [R1+0x2bf0], R116 ;  /* 0x002bf07401007387 */ /* 0x008fe20000100800 */
[----:B-1----:R-:W-:-:S03]  /*4b380*/  MOV R0, R117 ;  /* 0x0000007500007202 */ /* 0x002fc60000000f00 */
        /* <DEDUP_REMOVED lines=8> */
[----:B-1----:R-:W-:-:S03]  /*4b410*/  IMAD.MOV.U32 R0, RZ, RZ, R119 ;  /* 0x000000ffff007224 */ /* 0x002fc600078e0077 */
[----:B------:R-:W-:Y:S04]  /*4b420*/  STL [R1+0x2c08], R120 ;  /* 0x002c087801007387 */ /* 0x000fe80000100800 */
[----:B------:R1:W-:Y:S04]  /*4b430*/  STL [R1+0x2bfc], R0 ;  /* 0x002bfc0001007387 */ /* 0x0003e80000100800 */
[----:B------:R-:W3:Y:S04]  /*4b440*/  LDL.LU.64 R112, [R1+0x1040] ;  /* 0x0010400001707983 */ /* 0x000ee80000300a00 */
[----:B------:R-:W3:Y:S01]  /*4b450*/  LDL.LU.64 R114, [R1+0x1048] ;  /* 0x0010480001727983 */ /* 0x000ee20000300a00 */
[----:B-1----:R-:W-:-:S05]  /*4b460*/  MOV R0, R121 ;  /* 0x0000007900007202 */ /* 0x002fca0000000f00 */
        /* <DEDUP_REMOVED lines=8> */
[----:B-1----:R-:W-:-:S03]  /*4b4f0*/  IMAD.MOV.U32 R0, RZ, RZ, R125 ;  /* 0x000000ffff007224 */ /* 0x002fc600078e007d */
[----:B------:R-:W3:Y:S04]  /*4b500*/  LDL.LU.64 R122, [R1+0x1060] ;  /* 0x00106000017a7983 */ /* 0x000ee80000300a00 */
[----:B------:R1:W-:Y:S04]  /*4b510*/  STL [R1+0x2c14], R0 ;  /* 0x002c140001007387 */ /* 0x0003e80000100800 */
[----:B--2---:R2:W-:Y:S04]  /*4b520*/  STL [R1+0x2c20], R126 ;  /* 0x002c207e01007387 */ /* 0x0045e80000100800 */
[----:B------:R-:W3:Y:S01]  /*4b530*/  LDL.LU.64 R124, [R1+0xff8] ;  /* 0x000ff800017c7983 */ /* 0x000ee20000300a00 */
[----:B-1----:R-:W-:-:S03]  /*4b540*/  MOV R0, R127 ;  /* 0x0000007f00007202 */ /* 0x002fc60000000f00 */
[----:B--2---:R-:W2:Y:S04]  /*4b550*/  LDL.LU.64 R126, [R1+0x1068] ;  /* 0x00106800017e7983 */ /* 0x004ea80000300a00 */
[----:B------:R1:W-:Y:S04]  /*4b560*/  STL [R1+0x2c1c], R0 ;  /* 0x002c1c0001007387 */ /* 0x0003e80000100800 */
[----:B----4-:R4:W-:Y:S01]  /*4b570*/  STL [R1+0x2c28], R128 ;  /* 0x002c288001007387 */ /* 0x0109e20000100800 */
[----:B-1----:R-:W-:-:S03]  /*4b580*/  IMAD.MOV.U32 R0, RZ, RZ, R129 ;  /* 0x000000ffff007224 */ /* 0x002fc600078e0081 */
[----:B------:R-:W-:Y:S04]  /*4b590*/  STL [R1+0x2c30], R130 ;  /* 0x002c308201007387 */ /* 0x000fe80000100800 */
[----:B------:R1:W-:Y:S04]  /*4b5a0*/  STL [R1+0x2c24], R0 ;  /* 0x002c240001007387 */ /* 0x0003e80000100800 */
[----:B----4-:R-:W4:Y:S01]  /*4b5b0*/  LDL.LU.64 R128, [R1+0x1078] ;  /* 0x0010780001807983 */ /* 0x010f220000300a00 */
[----:B-1----:R-:W-:-:S03]  /*4b5c0*/  IMAD.MOV.U32 R0, RZ, RZ, R131 ;  /* 0x000000ffff007224 */ /* 0x002fc600078e0083 */
[----:B------:R-:W-:Y:S04]  /*4b5d0*/  STL [R1+0x2c38], R132 ;  /* 0x002c388401007387 */ /* 0x000fe80000100800 */
[----:B------:R1:W-:Y:S04]  /*4b5e0*/  STL [R1+0x2c2c], R0 ;  /* 0x002c2c0001007387 */ /* 0x0003e80000100800 */
[----:B------:R-:W4:Y:S01]  /*4b5f0*/  LDL.LU.64 R130, [R1+0xff0] ;  /* 0x000ff00001827983 */ /* 0x000f220000300a00 */
[----:B-1----:R-:W-:-:S03]  /*4b600*/  MOV R0, R133 ;  /* 0x0000008500007202 */ /* 0x002fc60000000f00 */
[----:B---3--:R-:W-:Y:S04]  /*4b610*/  STL [R1+0x2c40], R232 ;  /* 0x002c40e801007387 */ /* 0x008fe80000100800 */
[----:B------:R1:W-:Y:S04]  /*4b620*/  STL [R1+0x2c34], R0 ;  /* 0x002c340001007387 */ /* 0x0003e80000100800 */
[----:B------:R-:W3:Y:S01]  /*4b630*/  LDL.LU.64 R132, [R1+0x1080] ;  /* 0x0010800001847983 */ /* 0x000ee20000300a00 */
[----:B-1----:R-:W-:-:S03]  /*4b640*/  IMAD.MOV.U32 R0, RZ, RZ, R233 ;  /* 0x000000ffff007224 */ /* 0x002fc600078e00e9 */
[----:B------:R-:W-:Y:S04]  /*4b650*/  STL [R1+0x2c48], R134 ;  /* 0x002c488601007387 */ /* 0x000fe80000100800 */
[----:B------:R1:W-:Y:S02]  /*4b660*/  STL [R1+0x2c3c], R0 ;  /* 0x002c3c0001007387 */ /* 0x0003e40000100800 */
[----:B-1----:R-:W-:Y:S02]  /*4b670*/  IMAD.MOV.U32 R0, RZ, RZ, R135 ;  /* 0x000000ffff007224 */ /* 0x002fe400078e0087 */
[----:B------:R-:W-:Y:S04]  /*4b680*/  STL [R1+0x2c50], R234 ;  /* 0x002c50ea01007387 */ /* 0x000fe80000100800 */
[----:B------:R1:W-:Y:S04]  /*4b690*/  STL [R1+0x2c44], R0 ;  /* 0x002c440001007387 */ /* 0x0003e80000100800 */
[----:B------:R-:W3:Y:S01]  /*4b6a0*/  LDL.LU.64 R134, [R1+0xd30] ;  /* 0x000d300001867983 */ /* 0x000ee20000300a00 */
[----:B-1----:R-:W-:-:S03]  /*4b6b0*/  MOV R0, R235 ;  /* 0x000000eb00007202 */ /* 0x002fc60000000f00 */
        /* <DEDUP_REMOVED lines=8> */
[----:B------:R-:W-:Y:S01]  /*4b740*/  STL [R1+0x2c70], R118 ;  /* 0x002c707601007387 */ /* 0x000fe20000100800 */
[----:B-1----:R-:W-:-:S05]  /*4b750*/  MOV R0, R117 ;  /* 0x0000007500007202 */ /* 0x002fca0000000f00 */
[----:B------:R1:W-:Y:S02]  /*4b760*/  STL [R1+0x2c64], R0 ;  /* 0x002c640001007387 */ /* 0x0003e40000100800 */
[----:B-1----:R-:W-:Y:S02]  /*4b770*/  IMAD.MOV.U32 R0, RZ, RZ, R119 ;  /* 0x000000ffff007224 */ /* 0x002fe400078e0077 */
[----:B------:R-:W-:Y:S04]  /*4b780*/  STL [R1+0x2c78], R120 ;  /* 0x002c787801007387 */ /* 0x000fe80000100800 */
[----:B------:R1:W-:Y:S04]  /*4b790*/  STL [R1+0x2c6c], R0 ;  /* 0x002c6c0001007387 */ /* 0x0003e80000100800 */
[----:B------:R-:W-:Y:S01]  /*4b7a0*/  STL [R1+0x2c80], R122 ;  /* 0x002c807a01007387 */ /* 0x000fe20000100800 */
[----:B-1----:R-:W-:-:S05]  /*4b7b0*/  IMAD.MOV.U32 R0, RZ, RZ, R121 ;  /* 0x000000ffff007224 */ /* 0x002fca00078e0079 */
[----:B------:R1:W-:Y:S02]  /*4b7c0*/  STL [R1+0x2c74], R0 ;  /* 0x002c740001007387 */ /* 0x0003e40000100800 */
[----:B-1----:R-:W-:Y:S02]  /*4b7d0*/  MOV R0, R123 ;  /* 0x0000007b00007202 */ /* 0x002fe40000000f00 */
[----:B------:R-:W-:Y:S04]  /*4b7e0*/  STL [R1+0x2c88], R124 ;  /* 0x002c887c01007387 */ /* 0x000fe80000100800 */
[----:B------:R1:W-:Y:S04]  /*4b7f0*/  STL [R1+0x2c7c], R0 ;  /* 0x002c7c0001007387 */ /* 0x0003e80000100800 */
[----:B--2---:R-:W-:Y:S01]  /*4b800*/  STL [R1+0x2c90], R126 ;  /* 0x002c907e01007387 */ /* 0x004fe20000100800 */
[----:B-1----:R-:W-:-:S05]  /*4b810*/  IMAD.MOV.U32 R0, RZ, RZ, R125 ;  /* 0x000000ffff007224 */ /* 0x002fca00078e007d */
[----:B------:R1:W-:Y:S04]  /*4b820*/  STL [R1+0x2c84], R0 ;  /* 0x002c840001007387 */ /* 0x0003e80000100800 */
[----:B------:R-:W-:Y:S01]  /*4b830*/  STL [R1+0x2c98], R2 ;  /* 0x002c980201007387 */ /* 0x000fe20000100800 */
[----:B-1----:R-:W-:-:S05]  /*4b840*/  IMAD.MOV.U32 R0, RZ, RZ, R127 ;  /* 0x000000ffff007224 */ /* 0x002fca00078e007f */
[----:B------:R1:W-:Y:S02]  /*4b850*/  STL [R1+0x2c8c], R0 ;  /* 0x002c8c0001007387 */ /* 0x0003e40000100800 */
[----:B-1----:R-:W-:Y:S02]  /*4b860*/  MOV R0, R3 ;  /* 0x0000000300007202 */ /* 0x002fe40000000f00 */
[----:B------:R-:W1:Y:S01]  /*4b870*/  S2R R3, SR_TID.X ;  /* 0x0000000000037919 */ /* 0x000e620000002100 */
[----:B----4-:R-:W-:Y:S04]  /*4b880*/  STL [R1+0x2ca0], R128 ;  /* 0x002ca08001007387 */ /* 0x010fe80000100800 */
[----:B------:R2:W-:Y:S01]  /*4b890*/  STL [R1+0x2c94], R0 ;  /* 0x002c940001007387 */ /* 0x0005e20000100800 */
[----:B------:R-:W-:-:S03]  /*4b8a0*/  IMAD.MOV.U32 R2, RZ, RZ, R131 ;  /* 0x000000ffff027224 */ /* 0x000fc600078e0083 */
[----:B------:R-:W-:Y:S01]  /*4b8b0*/  STL [R1+0x2ca8], R130 ;  /* 0x002ca88201007387 */ /* 0x000fe20000100800 */
[----:B--2---:R-:W-:-:S05]  /*4b8c0*/  IMAD.MOV.U32 R0, RZ, RZ, R129 ;  /* 0x000000ffff007224 */ /* 0x004fca00078e0081 */
[----:B------:R-:W-:Y:S04]  /*4b8d0*/  STL [R1+0x2c9c], R0 ;  /* 0x002c9c0001007387 */ /* 0x000fe80000100800 */
[----:B------:R2:W-:Y:S01]  /*4b8e0*/  STL [R1+0x2ca4], R2 ;  /* 0x002ca40201007387 */ /* 0x0005e20000100800 */
[----:B---3--:R-:W-:-:S03]  /*4b8f0*/  MOV R5, R133 ;  /* 0x0000008500057202 */ /* 0x008fc60000000f00 */
[----:B------:R-:W-:Y:S01]  /*4b900*/  STL [R1+0x2cb0], R132 ;  /* 0x002cb08401007387 */ /* 0x000fe20000100800 */
[----:B-1----:R-:W-:-:S03]  /*4b910*/  LOP3.LUT R4, R3, 0x3, RZ, 0xc0, !PT ;  /* 0x0000000303047812 */ /* 0x002fc600078ec0ff */
[----:B------:R1:W-:Y:S01]  /*4b920*/  STL [R1+0x2cac], R5 ;  /* 0x002cac0501007387 */ /* 0x0003e20000100800 */
[----:B--2---:R-:W-:-:S05]  /*4b930*/  LOP3.LUT R2, R3, 0x1c, RZ, 0xc0, !PT ;  /* 0x0000001c03027812 */ /* 0x004fca00078ec0ff */
[----:B------:R-:W-:Y:S02]  /*4b940*/  IMAD R2, R4, 0x120, R2 ;  /* 0x0000012004027824 */ /* 0x000fe400078e0202 */
[----:B-1----:R-:W-:Y:S01]  /*4b950*/  IMAD.MOV.U32 R5, RZ, RZ, R135 ;  /* 0x000000ffff057224 */ /* 0x002fe200078e0087 */
[----:B------:R-:W-:Y:S04]  /*4b960*/  STL [R1+0x2cb8], R134 ;  /* 0x002cb88601007387 */ /* 0x000fe80000100800 */
[----:B------:R1:W-:Y:S04]  /*4b970*/  STL [R1+0x2cb4], R5 ;  /* 0x002cb40501007387 */ /* 0x0003e80000100800 */
[----:B-1----:R-:W2:Y:S04]  /*4b980*/  LDL.LU.64 R4, [R1+0x4020] ;  /* 0x0040200001047983 */ /* 0x002ea80000300a00 */
[----:B------:R-:W3:Y:S04]  /*4b990*/  LDL.LU.64 R6, [R1+0x4018] ;  /* 0x0040180001067983 */ /* 0x000ee80000300a00 */
[----:B--2---:R1:W-:Y:S04]  /*4b9a0*/  STL.64 [R1+0x1c88], R4 ;  /* 0x001c880401007387 */ /* 0x0043e80000100a00 */
[----:B-1----:R-:W2:Y:S04]  /*4b9b0*/  LDL.LU.64 R4, [R1+0x4010] ;  /* 0x0040100001047983 */ /* 0x002ea80000300a00 */
[----:B---3--:R1:W-:Y:S04]  /*4b9c0*/  STL.64 [R1+0x1c80], R6 ;  /* 0x001c800601007387 */ /* 0x0083e80000100a00 */
[----:B-1----:R-:W3:Y:S04]  /*4b9d0*/  LDL.LU.64 R6, [R1+0x4008] ;  /* 0x0040080001067983 */ /* 0x002ee80000300a00 */
        /* <DEDUP_REMOVED lines=1004> */
[----:B--2---:R1:W-:Y:S02]  /*4f8a0*/  STL.64 [R1+0xcc8], R4 ;  /* 0x000cc80401007387 */ /* 0x0043e40000100a00 */
[----:B-1----:R-:W-:Y:S01]  /*4f8b0*/  MOV R4, R248 ;  /* 0x000000f800047202 */ /* 0x002fe20000000f00 */
[----:B------:R-:W-:Y:S01]  /*4f8c0*/  IMAD.MOV.U32 R5, RZ, RZ, R249 ;  /* 0x000000ffff057224 */ /* 0x000fe200078e00f9 */
[----:B---3--:R1:W-:Y:S04]  /*4f8d0*/  STL.64 [R1+0xcc0], R6 ;  /* 0x000cc00601007387 */ /* 0x0083e80000100a00 */
[----:B------:R2:W-:Y:S01]  /*4f8e0*/  STL.64 [R1+0xcb8], R4 ;  /* 0x000cb80401007387 */ /* 0x0005e20000100a00 */
[----:B-1----:R-:W-:Y:S01]  /*4f8f0*/  IMAD.MOV.U32 R6, RZ, RZ, R250 ;  /* 0x000000ffff067224 */ /* 0x002fe200078e00fa */
[----:B------:R-:W-:Y:S01]  /*4f900*/  MOV R7, R251 ;  /* 0x000000fb00077202 */ /* 0x000fe20000000f00 */
[----:B--2---:R-:W-:-:S02]  /*4f910*/  IMAD.MOV.U32 R4, RZ, RZ, R246 ;  /* 0x000000ffff047224 */ /* 0x004fc400078e00f6 */
[----:B------:R-:W-:Y:S02]  /*4f920*/  IMAD.MOV.U32 R5, RZ, RZ, R247 ;  /* 0x000000ffff057224 */ /* 0x000fe400078e00f7 */
[----:B------:R1:W-:Y:S04]  /*4f930*/  STL.64 [R1+0xcb0], R6 ;  /* 0x000cb00601007387 */ /* 0x0003e80000100a00 */
[----:B------:R1:W-:Y:S04]  /*4f940*/  STL.64 [R1+0xca8], R4 ;  /* 0x000ca80401007387 */ /* 0x0003e80000100a00 */
        /* <DEDUP_REMOVED lines=483> */
[----:B------:R1:W-:Y:S01]  /*51780*/  STL [R1+0xc], RZ ;  /* 0x00000cff01007387 */ /* 0x0003e20000100800 */
[C---:B------:R-:W-:Y:S01]  /*51790*/  LOP3.LUT R0, R3.reuse, 0x7, RZ, 0xc0, !PT ;  /* 0x0000000703007812 */ /* 0x040fe200078ec0ff */
[----:B------:R-:W-:Y:S01]  /*517a0*/  USHF.R.S32.HI UR11, URZ, 0x1f, UR8 ;  /* 0x0000001f3f0b7899 */ /* 0x000fe20008011408 */
[----:B------:R-:W-:Y:S01]  /*517b0*/  IMAD.SHL.U32 R3, R3, 0x2, RZ ;  /* 0x0000000203037824 */ /* 0x000fe200078e00ff */
[----:B------:R-:W-:-:S02]  /*517c0*/  USHF.R.S32.HI UR12, URZ, 0x1f, UR9 ;  /* 0x0000001f3f0c7899 */ /* 0x000fc40008011409 */
[----:B------:R-:W-:Y:S01]  /*517d0*/  IMAD R0, R0, 0x210, RZ ;  /* 0x0000021000007824 */ /* 0x000fe200078e02ff */
[----:B------:R-:W-:Y:S02]  /*517e0*/  ULEA.HI UR11, UR11, UR8, URZ, 0x7 ;  /* 0x000000080b0b7291 */ /* 0x000fe4000f8f383f */
[----:B------:R-:W-:Y:S02]  /*517f0*/  USHF.R.S32.HI UR17, URZ, 0x1f, UR10 ;  /* 0x0000001f3f117899 */ /* 0x000fe4000801140a */
[----:B------:R-:W-:Y:S01]  /*51800*/  USHF.L.U32 UR13, UR9, 0x2, URZ ;  /* 0x00000002090d7899 */ /* 0x000fe2000800063f */
[----:B------:R-:W-:Y:S02]  /*51810*/  CS2R R232, SRZ ;  /* 0x0000000000e87805 */ /* 0x000fe4000001ff00 */
[----:B------:R-:W-:Y:S02]  /*51820*/  LOP3.LUT R0, R0, 0x30, R3, 0x78, !PT ;  /* 0x0000003000007812 */ /* 0x000fe400078e7803 */
[----:B------:R-:W-:Y:S01]  /*51830*/  CS2R R234, SRZ ;  /* 0x0000000000ea7805 */ /* 0x000fe2000001ff00 */
[----:B------:R-:W-:Y:S01]  /*51840*/  USHF.L.U64.HI UR8, UR9, 0x2, UR12 ;  /* 0x0000000209087899 */ /* 0x000fe2000801020c */
[----:B------:R-:W-:-:S02]  /*51850*/  CS2R R112, SRZ ;  /* 0x0000000000707805 */ /* 0x000fc4000001ff00 */
[----:B------:R-:W-:Y:S02]  /*51860*/  CS2R R114, SRZ ;  /* 0x0000000000727805 */ /* 0x000fe4000001ff00 */
        /* <DEDUP_REMOVED lines=9> */
[----:B------:R-:W-:Y:S01]  /*51900*/  CS2R R134, SRZ ;  /* 0x0000000000867805 */ /* 0x000fe2000001ff00 */
[----:B------:R-:W-:Y:S02]  /*51910*/  USHF.L.U32 UR16, UR10, 0x2, URZ ;  /* 0x000000020a107899 */ /* 0x000fe4000800063f */
[----:B------:R-:W-:-:S02]  /*51920*/  USHF.L.U64.HI UR9, UR10, 0x2, UR17 ;  /* 0x000000020a097899 */ /* 0x000fc40008010211 */
[----:B------:R-:W-:Y:S01]  /*51930*/  USHF.R.S32.HI UR10, URZ, 0x7, UR11 ;  /* 0x000000073f0a7899 */ /* 0x000fe2000801140b */
[----:B------:R-:W-:Y:S01]  /*51940*/  UMOV UR4, URZ ;  /* 0x0000003f00047c82 */ /* 0x000fe20008000000 */
[----:B------:R-:W-:Y:S01]  /*51950*/  UMOV UR7, 0x1 ;  /* 0x0000000100077882 */ /* 0x000fe20000000000 */
[----:B-1----:R-:W-:-:S09]  /*51960*/  UMOV UR11, 0xffffffff ;  /* 0xffffffff000b7882 */ /* 0x002fd20000000000 */
.L_x_1:
[----:B------:R-:W2:Y:S01]  /*51970*/  LDL.LU.64 R16, [R1+0x460] ;  /* 0x0004600001107983 */ /* 0x000ea20000300a00 */
[----:B------:R-:W-:-:S04]  /*51980*/  DEPBAR.LE SB0, 0x2 ;  /* 0x000080800000791a */ /* 0x000fc80000000000 */
[----:B------:R-:W2:Y:S04]  /*51990*/  LDL.LU.64 R18, [R1+0x468] ;  /* 0x0004680001127983 */ /* 0x000ea80000300a00 */
[----:B------:R-:W3:Y:S04]  /*519a0*/  LDL.LU.64 R12, [R1+0x450] ;  /* 0x00045000010c7983 */ /* 0x000ee80000300a00 */
[----:B------:R-:W3:Y:S04]  /*519b0*/  LDL.LU.64 R14, [R1+0x458] ;  /* 0x00045800010e7983 */ /* 0x000ee80000300a00 */
[----:B-1----:R-:W4:Y:S04]  /*519c0*/  LDL.LU.64 R8, [R1+0x440] ;  /* 0x0004400001087983 */ /* 0x002f280000300a00 */
[----:B------:R-:W4:Y:S04]  /*519d0*/  LDL.LU.64 R10, [R1+0x448] ;  /* 0x00044800010a7983 */ /* 0x000f280000300a00 */
[----:B------:R-:W4:Y:S01]  /*519e0*/  LDL.LU.64 R4, [R1+0x430] ;  /* 0x0004300001047983 */ /* 0x000f220000300a00 */
[----:B------:R-:W-:-:S03]  /*519f0*/  UIADD3 UR11, UR11, 0x1, URZ ;  /* 0x000000010b0b7890 */ /* 0x000fc6000fffe03f */
[----:B------:R-:W4:Y:S01]  /*51a00*/  LDL.LU.64 R6, [R1+0x438] ;  /* 0x0004380001067983 */ /* 0x000f220000300a00 */
[----:B------:R-:W-:Y:S01]  /*51a10*/  UISETP.GT.AND UP0, UPT, UR11, 0x1, UPT ;  /* 0x000000010b00788c */ /* 0x000fe2000bf04270 */
[C---:B------:R-:W-:Y:S02]  /*51a20*/  LOP3.LUT R188, R2.reuse, 0x20, RZ, 0x3c, !PT ;  /* 0x0000002002bc7812 */ /* 0x040fe400078e3cff */
[----:B------:R-:W-:Y:S01]  /*51a30*/  STL [R1+0x6a4c], R120 ;  /* 0x006a4c7801007387 */ /* 0x000fe20000100800 */
[----:B------:R-:W-:Y:S01]  /*51a40*/  USEL UR11, UR11, URZ, !UP0 ;  /* 0x0000003f0b0b7287 */ /* 0x000fe2000c000000 */
[C---:B------:R-:W-:Y:S02]  /*51a50*/  LOP3.LUT R3, R2.reuse, 0x40, RZ, 0x3c, !PT ;  /* 0x0000004002037812 */ /* 0x040fe400078e3cff */
[----:B------:R-:W-:Y:S01]  /*51a60*/  STL [R1+0x6a48], R121 ;  /* 0x006a487901007387 */ /* 0x000fe20000100800 */
[----:B------:R-:W-:Y:S02]  /*51a70*/  ULEA UR17, UR11, UR5, 0x11 ;  /* 0x000000050b117291 */ /* 0x000fe4000f8e883f */
[----:B------:R-:W-:Y:S01]  /*51a80*/  ULEA UR12, UR11, UR5, 0xf ;  /* 0x000000050b0c7291 */ /* 0x000fe2000f8e783f */
[----:B------:R-:W-:Y:S06]  /*51a90*/  BAR.SYNC.DEFER_BLOCKING 0x0 ;  /* 0x0000000000007b1d */ /* 0x000fec0000010000 */
[----:B------:R-:W-:Y:S04]  /*51aa0*/  STL [R1+0x6a44], R122 ;  /* 0x006a447a01007387 */ /* 0x000fe80000100800 */
[----:B------:R-:W-:Y:S04]  /*51ab0*/  STL [R1+0x6a40], R123 ;  /* 0x006a407b01007387 */ /* 0x000fe80000100800 */
[----:B------:R-:W-:Y:S04]  /*51ac0*/  STL [R1+0x6a3c], R124 ;  /* 0x006a3c7c01007387 */ /* 0x000fe80000100800 */
[----:B------:R-:W-:Y:S04]  /*51ad0*/  STL [R1+0x6a38], R125 ;  /* 0x006a387d01007387 */ /* 0x000fe80000100800 */
[----:B-----5:R-:W1:Y:S04]  /*51ae0*/  LDSM.16.M88.4 R152, [R0+UR17] ;  /* 0x000000110098783b */ /* 0x020e680008000200 */
[----:B------:R-:W1:Y:S04]  /*51af0*/  LDSM.16.M88.4 R148, [R0+UR17+0x1000] ;  /* 0x001000110094783b */ /* 0x000e680008000200 */
[----:B------:R-:W1:Y:S04]  /*51b00*/  LDSM.16.M88.4 R144, [R0+UR17+0x2000] ;  /* 0x002000110090783b */ /* 0x000e680008000200 */
[----:B------:R-:W1:Y:S04]  /*51b10*/  LDSM.16.M88.4 R140, [R0+UR17+0x3000] ;  /* 0x00300011008c783b */ /* 0x000e680008000200 */
[----:B------:R-:W-:Y:S04]  /*51b20*/  STL [R1+0x6a34], R126 ;  /* 0x006a347e01007387 */ /* 0x000fe80000100800 */
        /* <DEDUP_REMOVED lines=9> */
[----:B------:R1:W-:Y:S04]  /*51bc0*/  STL [R1+0x4198], R252 ;  /* 0x004198fc01007387 */ /* 0x0003e80000100800 */
[----:B-1----:R-:W-:Y:S04]  /*51bd0*/  STL [R1+0x6a54], R154 ;  /* 0x006a549a01007387 */ /* 0x002fe80000100800 */
[----:B------:R-:W-:Y:S01]  /*51be0*/  STL [R1+0x6a50], R155 ;  /* 0x006a509b01007387 */ /* 0x000fe20000100800 */
[----:B------:R-:W-:-:S03]  /*51bf0*/  LOP3.LUT R252, R2, 0x60, RZ, 0x3c, !PT ;  /* 0x0000006002fc7812 */ /* 0x000fc600078e3cff */
[----:B------:R-:W-:Y:S04]  /*51c00*/  STL [R1+0x6a5c], R150 ;  /* 0x006a5c9601007387 */ /* 0x000fe80000100800 */
[----:B------:R-:W-:Y:S04]  /*51c10*/  STL [R1+0x6a58], R151 ;  /* 0x006a589701007387 */ /* 0x000fe80000100800 */
[----:B------:R-:W-:Y:S04]  /*51c20*/  STL [R1+0x6a64], R146 ;  /* 0x006a649201007387 */ /* 0x000fe80000100800 */
[----:B------:R-:W-:Y:S04]  /*51c30*/  STL [R1+0x6a60], R147 ;  /* 0x006a609301007387 */ /* 0x000fe80000100800 */
[----:B------:R-:W-:Y:S04]  /*51c40*/  STL [R1+0x6a6c], R142 ;  /* 0x006a6c8e01007387 */ /* 0x000fe80000100800 */
[----:B------:R-:W-:Y:S04]  /*51c50*/  STL [R1+0x6a68], R143 ;  /* 0x006a688f01007387 */ /* 0x000fe80000100800 */
[----:B------:R-:W4:Y:S04]  /*51c60*/  LDL.LU.64 R128, [R1+0x860] ;  /* 0x0008600001807983 */ /* 0x000f280000300a00 */
[----:B------:R-:W4:Y:S04]  /*51c70*/  LDL.LU.64 R130, [R1+0x868] ;  /* 0x0008680001827983 */ /* 0x000f280000300a00 */
[----:B------:R-:W4:Y:S04]  /*51c80*/  LDL.LU.64 R132, [R1+0x890] ;  /* 0x0008900001847983 */ /* 0x000f280000300a00 */
[----:B------:R-:W4:Y:S04]  /*51c90*/  LDL.LU.64 R134, [R1+0x898] ;  /* 0x0008980001867983 */ /* 0x000f280000300a00 */
[----:B------:R-:W4:Y:S04]  /*51ca0*/  LDL.LU.64 R156, [R1+0x8b0] ;  /* 0x0008b000019c7983 */ /* 0x000f280000300a00 */
[----:B------:R-:W4:Y:S04]  /*51cb0*/  LDL.LU.64 R158, [R1+0x8b8] ;  /* 0x0008b800019e7983 */ /* 0x000f280000300a00 */
[----:B------:R-:W-:Y:S04]  /*51cc0*/  LDS R164, [R2+UR12+0x40000] ;  /* 0x0400000c02a47984 */ /* 0x000fe80008000800 */
[----:B------:R-:W-:Y:S04]  /*51cd0*/  LDS R166, [R2+UR12+0x40400] ;  /* 0x0404000c02a67984 */ /* 0x000fe80008000800 */
[----:B------:R-:W-:Y:S04]  /*51ce0*/  LDS R165, [R188+UR12+0x40000] ;  /* 0x0400000cbca57984 */ /* 0x000fe80008000800 */
[----:B------:R-:W2:Y:S04]  /*51cf0*/  LDS R167, [R188+UR12+0x40400] ;  /* 0x0404000cbca77984 */ /* 0x000ea80008000800 */
[----:B------:R-:W1:Y:S04]  /*51d00*/  LDSM.16.M88.4 R104, [R0+UR17+0x6000] ;  /* 0x006000110068783b */ /* 0x000e680008000200 */
        /* <DEDUP_REMOVED lines=8> */
[----:B------:R-:W-:Y:S04]  /*51d90*/  LDSM.16.M88.4 R68, [R0+UR17+0x11000] ;  /* 0x011000110044783b */ /* 0x000fe80008000200 */
        /* <DEDUP_REMOVED lines=8> */
[----:B------:R-:W4:Y:S04]  /*51e20*/  LDL.LU.64 R168, [R1+0x8f0] ;  /* 0x0008f00001a87983 */ /* 0x000f280000300a00 */
[----:B------:R-:W-:Y:S04]  /*51e30*/  LDSM.16.M88.4 R36, [R0+UR17+0x19000] ;  /* 0x019000110024783b */ /* 0x000fe80008000200 */
[----:B------:R-:W4:Y:S04]  /*51e40*/  LDL.LU.64 R170, [R1+0x8f8] ;  /* 0x0008f80001aa7983 */ /* 0x000f280000300a00 */
[----:B------:R-:W-:Y:S04]  /*51e50*/  LDSM.16.M88.4 R32, [R0+UR17+0x1a000] ;  /* 0x01a000110020783b */ /* 0x000fe80008000200 */
[----:B------:R-:W-:Y:S04]  /*51e60*/  LDSM.16.M88.4 R28, [R0+UR17+0x1b000] ;  /* 0x01b00011001c783b */ /* 0x000fe80008000200 */
[----:B------:R-:W-:Y:S04]  /*51e70*/  LDSM.16.M88.4 R24, [R0+UR17+0x1c000] ;  /* 0x01c000110018783b */ /* 0x000fe80008000200 */
[----:B------:R-:W-:Y:S04]  /*51e80*/  LDSM.16.M88.4 R20, [R0+UR17+0x1d000] ;  /* 0x01d000110014783b */ /* 0x000fe80008000200 */
[----:B------:R-:W-:Y:S04]  /*51e90*/  LDSM.16.M88.4 R108, [R0+UR17+0x5000] ;  /* 0x00500011006c783b */ /* 0x000fe80008000200 */
[----:B------:R-:W-:Y:S01]  /*51ea0*/  LDS R208, [R3+UR12+0x40000] ;  /* 0x0400000c03d07984 */ /* 0x000fe20008000800 */
[C---:B--2---:R-:W-:Y:S03]  /*51eb0*/  HMMA.1688.F32.TF32 R16, R164.reuse, R152, R16 ;  /* 0x00000098a410723c */ /* 0x044fe60000081010 */
[----:B------:R-:W-:Y:S04]  /*51ec0*/  LDS R210, [R3+UR12+0x40400] ;  /* 0x0404000c03d27984 */ /* 0x000fe80008000800 */
[----:B------:R-:W-:Y:S01]  /*51ed0*/  LDS R209, [R252+UR12+0x40000] ;  /* 0x0400000cfcd17984 */ /* 0x000fe20008000800 */
[C---:B---3--:R-:W-:Y:S03]  /*51ee0*/  HMMA.1688.F32.TF32 R12, R164.reuse, R148, R12 ;  /* 0x00000094a40c723c */ /* 0x048fe6000008100c */
[----:B------:R-:W-:Y:S04]  /*51ef0*/  LDS R211, [R252+UR12+0x40400] ;  /* 0x0404000cfcd37984 */ /* 0x000fe80008000800 */
[----:B------:R-:W-:Y:S01]  /*51f00*/  LDS R212, [R3+UR12+0x40080] ;  /* 0x0400800c03d47984 */ /* 0x000fe20008000800 */
[C---:B----4-:R-:W-:Y:S03]  /*51f10*/  HMMA.1688.F32.TF32 R8, R164.reuse, R144, R8 ;  /* 0x00000090a408723c */ /* 0x050fe60000081008 */
[----:B------:R-:W-:Y:S04]  /*51f20*/  LDS R214, [R3+UR12+0x40480] ;  /* 0x0404800c03d67984 */ /* 0x000fe80008000800 */
[----:B------:R-:W-:Y:S01]  /*51f30*/  LDS R213, [R252+UR12+0x40080] ;  /* 0x0400800cfcd57984 */ /* 0x000fe20008000800 */
[----:B------:R-:W-:Y:S03]  /*51f40*/  HMMA.1688.F32.TF32 R4, R164, R140, R4 ;  /* 0x0000008ca404723c */ /* 0x000fe60000081004 */
[----:B-1----:R-:W-:Y:S01]  /*51f50*/  STL [R1+0x68c8], R106 ;  /* 0x0068c86a01007387 */ /* 0x002fe20000100800 */
[----:B------:R-:W-:Y:S01]  /*51f60*/  MOV R120, R16 ;  /* 0x0000001000787202 */ /* 0x000fe20000000f00 */
[----:B------:R-:W-:Y:S01]  /*51f70*/  IMAD.MOV.U32 R121, RZ, RZ, R17 ;  /* 0x000000ffff797224 */ /* 0x000fe200078e0011 */
[----:B------:R-:W-:Y:S01]  /*51f80*/  MOV R123, R19 ;  /* 0x00000013007b7202 */ /* 0x000fe20000000f00 */
[----:B------:R-:W-:Y:S01]  /*51f90*/  IMAD.MOV.U32 R122, RZ, RZ, R18 ;  /* 0x000000ffff7a7224 */ /* 0x000fe200078e0012 */
[----:B------:R-:W-:Y:S01]  /*51fa0*/  LDS R215, [R252+UR12+0x40480] ;  /* 0x0404800cfcd77984 */ /* 0x000fe20008000800 */
[----:B------:R-:W-:Y:S01]  /*51fb0*/  IMAD.MOV.U32 R150, RZ, RZ, R12 ;  /* 0x000000ffff967224 */ /* 0x000fe200078e000c */
[----:B------:R-:W-:Y:S01]  /*51fc0*/  MOV R154, R14 ;  /* 0x0000000e009a7202 */ /* 0x000fe20000000f00 */
[----:B------:R-:W-:Y:S01]  /*51fd0*/  IMAD.MOV.U32 R151, RZ, RZ, R13 ;  /* 0x000000ffff977224 */ /* 0x000fe200078e000d */
[----:B------:R-:W-:Y:S01]  /*51fe0*/  LDS R244, [R2+UR12+0x40800] ;  /* 0x0408000c02f47984 */ /* 0x000fe20008000800 */
[----:B------:R-:W-:-:S03]  /*51ff0*/  IMAD.MOV.U32 R155, RZ, RZ, R15 ;  /* 0x000000ffff9b7224 */ /* 0x000fc600078e000f */
[----:B------:R-:W-:Y:S01]  /*52000*/  LDS R246, [R2+UR12+0x40c00] ;  /* 0x040c000c02f67984 */ /* 0x000fe20008000800 */
[----:B------:R-:W-:Y:S01]  /*52010*/  IMAD.MOV.U32 R142, RZ, RZ, R8 ;  /* 0x000000ffff8e7224 */ /* 0x000fe200078e0008 */
[----:B------:R-:W-:Y:S01]  /*52020*/  MOV R143, R9 ;  /* 0x00000009008f7202 */ /* 0x000fe20000000f00 */
[----:B------:R-:W-:Y:S02]  /*52030*/  IMAD.MOV.U32 R146, RZ, RZ, R10 ;  /* 0x000000ffff927224 */ /* 0x000fe400078e000a */
[----:B------:R-:W-:-:S03]  /*52040*/  IMAD.MOV.U32 R147, RZ, RZ, R11 ;  /* 0x000000ffff937224 */ /* 0x000fc600078e000b */
[----:B------:R-:W-:Y:S01]  /*52050*/  MOV R124, R4 ;  /* 0x00000004007c7202 */ /* 0x000fe20000000f00 */
[----:B------:R-:W1:Y:S01]  /*52060*/  LDSM.16.M88.4 R8, [R0+UR17+0xf000] ;  /* 0x00f000110008783b */ /* 0x000e620008000200 */
[----:B------:R-:W-:Y:S01]  /*52070*/  IMAD.MOV.U32 R125, RZ, RZ, R5 ;  /* 0x000000ffff7d7224 */ /* 0x000fe200078e0005 */
[----:B------:R-:W-:Y:S01]  /*52080*/  MOV R127, R7 ;  /* 0x00000007007f7202 */ /* 0x000fe20000000f00 */
[----:B------:R-:W-:Y:S01]  /*52090*/  IMAD.MOV.U32 R126, RZ, RZ, R6 ;  /* 0x000000ffff7e7224 */ /* 0x000fe200078e0006 */
[----:B------:R-:W-:Y:S04]  /*520a0*/  STL [R1+0x68c4], R107 ;  /* 0x0068c46b01007387 */ /* 0x000fe80000100800 */
[----:B------:R-:W2:Y:S04]  /*520b0*/  LDSM.16.M88.4 R4, [R0+UR17+0x10000] ;  /* 0x010000110004783b */ /* 0x000ea80008000200 */
[----:B------:R-:W-:Y:S04]  /*520c0*/  STL [R1+0x68bc], R102 ;  /* 0x0068bc6601007387 */ /* 0x000fe80000100800 */
[----:B------:R-:W-:Y:S04]  /*520d0*/  STL [R1+0x68b8], R103 ;  /* 0x0068b86701007387 */ /* 0x000fe80000100800 */
[----:B------:R-:W-:Y:S04]  /*520e0*/  STL [R1+0x68b4], R98 ;  /* 0x0068b46201007387 */ /* 0x000fe80000100800 */
[----:B------:R-:W-:Y:S04]  /*520f0*/  STL [R1+0x68b0], R99 ;  /* 0x0068b06301007387 */ /* 0x000fe80000100800 */
[----:B------:R-:W-:Y:S04]  /*52100*/  STL [R1+0x68cc], R94 ;  /* 0x0068cc5e01007387 */ /* 0x000fe80000100800 */
[----:B------:R-:W-:Y:S04]  /*52110*/  STL [R1+0x68c0], R95 ;  /* 0x0068c05f01007387 */ /* 0x000fe80000100800 */
[----:B------:R-:W-:Y:S04]  /*52120*/  STL [R1+0x68d4], R90 ;  /* 0x0068d45a01007387 */ /* 0x000fe80000100800 */
[----:B------:R-:W3:Y:S04]  /*52130*/  LDSM.16.M88.4 R16, [R0+UR17+0x1e000] ;  /* 0x01e000110010783b */ /* 0x000ee80008000200 */
[----:B------:R-:W-:Y:S04]  /*52140*/  STL [R1+0x68d0], R91 ;  /* 0x0068d05b01007387 */ /* 0x000fe80000100800 */
[----:B------:R-:W-:Y:S04]  /*52150*/  STL [R1+0x68dc], R86 ;  /* 0x0068dc5601007387 */ /* 0x000fe80000100800 */
[----:B------:R-:W4:Y:S04]  /*52160*/  LDSM.16.M88.4 R12, [R0+UR17+0x1f000] ;  /* 0x01f00011000c783b */ /* 0x000f280008000200 */
[----:B------:R-:W-:Y:S04]  /*52170*/  STL [R1+0x68d8], R87 ;  /* 0x0068d85701007387 */ /* 0x000fe80000100800 */
[----:B------:R-:W-:Y:S04]  /*52180*/  STL [R1+0x68e4], R82 ;  /* 0x0068e45201007387 */ /* 0x000fe80000100800 */
[----:B------:R-:W-:Y:S04]  /*52190*/  STL [R1+0x68e0], R83 ;  /* 0x0068e05301007387 */ /* 0x000fe80000100800 */
[----:B------:R-:W-:Y:S04]  /*521a0*/  STL [R1+0x68ec], R78 ;  /* 0x0068ec4e01007387 */ /* 0x000fe80000100800 */
[----:B------:R-:W-:Y:S04]  /*521b0*/  STL [R1+0x68e8], R79 ;  /* 0x0068e84f01007387 */ /* 0x000fe80000100800 */
[----:B------:R-:W-:Y:S04]  /*521c0*/  STL [R1+0x68f4], R74 ;  /* 0x0068f44a01007387 */ /* 0x000fe80000100800 */
[----:B------:R-:W-:Y:S04]  /*521d0*/  STL [R1+0x68f0], R75 ;  /* 0x0068f04b01007387 */ /* 0x000fe80000100800 */
[----:B-1----:R-:W-:Y:S04]  /*521e0*/  STL [R1+0x68fc], R10 ;  /* 0x0068fc0a01007387 */ /* 0x002fe80000100800 */
[----:B------:R-:W-:Y:S04]  /*521f0*/  STL [R1+0x68f8], R11 ;  /* 0x0068f80b01007387 */ /* 0x000fe80000100800 */
[----:B--2---:R-:W-:Y:S04]  /*52200*/  STL [R1+0x6904], R6 ;  /* 0x0069040601007387 */ /* 0x004fe80000100800 */
[----:B------:R-:W-:Y:S04]  /*52210*/  STL [R1+0x6900], R7 ;  /* 0x0069000701007387 */ /* 0x000fe80000100800 */
[----:B------:R-:W-:Y:S04]  /*52220*/  STL [R1+0x690c], R70 ;  /* 0x00690c4601007387 */ /* 0x000fe80000100800 */
[----:B------:R-:W-:Y:S04]  /*52230*/  STL [R1+0x6908], R71 ;  /* 0x0069084701007387 */ /* 0x000fe80000100800 */
[----:B------:R-:W-:Y:S01]  /*52240*/  STL [R1+0x6914], R66 ;  /* 0x0069144201007387 */ /* 0x000fe20000100800 */
[C---:B------:R-:W-:Y:S03]  /*52250*/  HMMA.1688.F32.TF32 R160, R164.reuse, R136, R128 ;  /* 0x00000088a4a0723c */ /* 0x040fe60000081080 */
[----:B------:R-:W-:Y:S04]  /*52260*/  STL [R1+0x6910], R67 ;  /* 0x0069104301007387 */ /* 0x000fe80000100800 */
[----:B------:R-:W-:Y:S04]  /*52270*/  STL [R1+0x691c], R62 ;  /* 0x00691c3e01007387 */ /* 0x000fe80000100800 */
[----:B------:R-:W-:Y:S04]  /*52280*/  STL [R1+0x6918], R63 ;  /* 0x0069183f01007387 */ /* 0x000fe80000100800 */
[----:B------:R-:W-:Y:S04]  /*52290*/  STL [R1+0x6924], R58 ;  /* 0x0069243a01007387 */ /* 0x000fe80000100800 */
[----:B------:R-:W-:Y:S04]  /*522a0*/  STL [R1+0x6920], R59 ;  /* 0x0069203b01007387 */ /* 0x000fe80000100800 */
[----:B------:R-:W-:Y:S04]  /*522b0*/  STL [R1+0x692c], R54 ;  /* 0x00692c3601007387 */ /* 0x000fe80000100800 */
[----:B------:R-:W-:Y:S04]  /*522c0*/  STL [R1+0x6928], R55 ;  /* 0x0069283701007387 */ /* 0x000fe80000100800 */
[----:B------:R-:W-:Y:S01]  /*522d0*/  STL [R1+0x6934], R50 ;  /* 0x0069343201007387 */ /* 0x000fe20000100800 */
[----:B------:R-:W-:Y:S03]  /*522e0*/  HMMA.1688.F32.TF32 R156, R164, R104, R156 ;  /* 0x00000068a49c723c */ /* 0x000fe6000008109c */
[----:B------:R-:W-:Y:S04]  /*522f0*/  STL [R1+0x6930], R51 ;  /* 0x0069303301007387 */ /* 0x000fe80000100800 */
[----:B------:R1:W-:Y:S04]  /*52300*/  STL [R1+0x693c], R46 ;  /* 0x00693c2e01007387 */ /* 0x0003e80000100800 */
[----:B------:R2:W-:Y:S04]  /*52310*/  STL [R1+0x6938], R47 ;  /* 0x0069382f01007387 */ /* 0x0005e80000100800 */
[----:B------:R-:W-:Y:S04]  /*52320*/  STL [R1+0x6944], R42 ;  /* 0x0069442a01007387 */ /* 0x000fe80000100800 */
[----:B------:R-:W-:Y:S04]  /*52330*/  STL [R1+0x6940], R43 ;  /* 0x0069402b01007387 */ /* 0x000fe80000100800 */
[----:B------:R2:W-:Y:S04]  /*52340*/  STL [R1+0x694c], R38 ;  /* 0x00694c2601007387 */ /* 0x0005e80000100800 */
[----:B------:R2:W-:Y:S04]  /*52350*/  STL [R1+0x6948], R39 ;  /* 0x0069482701007387 */ /* 0x0005e80000100800 */
[----:B------:R-:W-:Y:S04]  /*52360*/  STL [R1+0x6954], R34 ;  /* 0x0069542201007387 */ /* 0x000fe80000100800 */
[----:B------:R2:W-:Y:S04]  /*52370*/  STL [R1+0x6950], R35 ;  /* 0x0069502301007387 */ /* 0x0005e80000100800 */
[----:B------:R-:W-:Y:S04]  /*52380*/  STL [R1+0x695c], R30 ;  /* 0x00695c1e01007387 */ /* 0x000fe80000100800 */
[----:B------:R2:W-:Y:S04]  /*52390*/  STL [R1+0x6958], R31 ;  /* 0x0069581f01007387 */ /* 0x0005e80000100800 */
[----:B------:R-:W-:Y:S04]  /*523a0*/  STL [R1+0x6964], R26 ;  /* 0x0069641a01007387 */ /* 0x000fe80000100800 */
[----:B------:R2:W-:Y:S04]  /*523b0*/  STL [R1+0x6960], R27 ;  /* 0x0069601b01007387 */ /* 0x0005e80000100800 */
[----:B------:R-:W-:Y:S04]  /*523c0*/  STL [R1+0x6858], R22 ;  /* 0x0068581601007387 */ /* 0x000fe80000100800 */
[----:B------:R-:W-:Y:S04]  /*523d0*/  STL [R1+0x6854], R23 ;  /* 0x0068541701007387 */ /* 0x000fe80000100800 */
[----:B---3--:R-:W-:Y:S01]  /*523e0*/  STL [R1+0x6844], R18 ;  /* 0x0068441201007387 */ /* 0x008fe20000100800 */
[----:B------:R-:W-:-:S03]  /*523f0*/  IMAD.MOV.U32 R128, RZ, RZ, R160 ;  /* 0x000000ffff807224 */ /* 0x000fc600078e00a0 */
[----:B------:R-:W-:Y:S01]  /*52400*/  STL [R1+0x6840], R19 ;  /* 0x0068401301007387 */ /* 0x000fe20000100800 */
[----:B------:R-:W-:-:S03]  /*52410*/  IMAD.MOV.U32 R129, RZ, RZ, R161 ;  /* 0x000000ffff817224 */ /* 0x000fc600078e00a1 */
[----:B----4-:R-:W-:Y:S01]  /*52420*/  STL [R1+0x67b8], R14 ;  /* 0x0067b80e01007387 */ /* 0x010fe20000100800 */
[----:B------:R-:W-:Y:S01]  /*52430*/  MOV R130, R162 ;  /* 0x000000a200827202 */ /* 0x000fe20000000f00 */
[----:B------:R-:W-:Y:S02]  /*52440*/  IMAD.MOV.U32 R131, RZ, RZ, R163 ;  /* 0x000000ffff837224 */ /* 0x000fe400078e00a3 */
[----:B------:R-:W-:Y:S04]  /*52450*/  STL [R1+0x67b4], R15 ;  /* 0x0067b40f01007387 */ /* 0x000fe80000100800 */
[----:B------:R-:W-:Y:S04]  /*52460*/  STL [R1+0x65d0], R0 ;  /* 0x0065d00001007387 */ /* 0x000fe80000100800 */
[----:B------:R-:W3:Y:S04]  /*52470*/  LDL.LU.64 R160, [R1+0x930] ;  /* 0x0009300001a07983 */ /* 0x000ee80000300a00 */
[----:B------:R-:W3:Y:S01]  /*52480*/  LDL.LU.64 R162, [R1+0x938] ;  /* 0x0009380001a27983 */ /* 0x000ee20000300a00 */
[----:B-1----:R-:W-:Y:S01]  /*52490*/  MOV R46, R156 ;  /* 0x0000009c002e7202 */ /* 0x002fe20000000f00 */
[----:B--2---:R-:W-:Y:S01]  /*524a0*/  IMAD.MOV.U32 R47, RZ, RZ, R157 ;  /* 0x000000ffff2f7224 */ /* 0x004fe200078e009d */
[----:B------:R-:W-:Y:S01]  /*524b0*/  MOV R51, R159 ;  /* 0x0000009f00337202 */ /* 0x000fe20000000f00 */
[----:B------:R-:W-:Y:S01]  /*524c0*/  IMAD.MOV.U32 R50, RZ, RZ, R158 ;  /* 0x000000ffff327224 */ /* 0x000fe200078e009e */
[----:B------:R-:W2:Y:S04]  /*524d0*/  LDL.LU.64 R156, [R1+0x970] ;  /* 0x00097000019c7983 */ /* 0x000ea80000300a00 */
[----:B------:R-:W2:Y:S01]  /*524e0*/  LDL.LU.64 R158, [R1+0x978] ;  /* 0x00097800019e7983 */ /* 0x000ea20000300a00 */
[----:B------:R-:W-:Y:S03]  /*524f0*/  HMMA.1688.F32.TF32 R168, R164, R100, R168 ;  /* 0x00000064a4a8723c */ /* 0x000fe600000810a8 */
[----:B------:R-:W-:Y:S04]  /*52500*/  STL [R1+0x6974], R51 ;  /* 0x0069743301007387 */ /* 0x000fe80000100800 */
[----:B------:R-:W-:Y:S04]  /*52510*/  STL [R1+0x6970], R50 ;  /* 0x0069703201007387 */ /* 0x000fe80000100800 */
[----:B------:R-:W-:Y:S04]  /*52520*/  STL [R1+0x696c], R47 ;  /* 0x00696c2f01007387 */ /* 0x000fe80000100800 */
[----:B------:R1:W-:Y:S09]  /*52530*/  STL [R1+0x6968], R46 ;  /* 0x0069682e01007387 */ /* 0x0003f20000100800 */
[----:B------:R-:W-:Y:S01]  /*52540*/  IMAD.MOV.U32 R54, RZ, RZ, R168 ;  /* 0x000000ffff367224 */ /* 0x000fe200078e00a8 */
[----:B------:R-:W-:Y:S01]  /*52550*/  MOV R58, R170 ;  /* 0x000000aa003a7202 */ /* 0x000fe20000000f00 */
[----:B------:R-:W-:-:S02]  /*52560*/  IMAD.MOV.U32 R55, RZ, RZ, R169 ;  /* 0x000000ffff377224 */ /* 0x000fc400078e00a9 */
[----:B------:R-:W-:Y:S01]  /*52570*/  IMAD.MOV.U32 R59, RZ, RZ, R171 ;  /* 0x000000ffff3b7224 */ /* 0x000fe200078e00ab */
[----:B------:R-:W4:Y:S04]  /*52580*/  LDL.LU.64 R168, [R1+0x9b0] ;  /* 0x0009b00001a87983 */ /* 0x000f280000300a00 */
[----:B------:R-:W4:Y:S04]  /*52590*/  LDL.LU.64 R170, [R1+0x9b8] ;  /* 0x0009b80001aa7983 */ /* 0x000f280000300a00 */
[----:B------:R-:W-:Y:S04]  /*525a0*/  STL [R1+0x6984], R59 ;  /* 0x0069843b01007387 */ /* 0x000fe80000100800 */
[----:B------:R-:W-:Y:S04]  /*525b0*/  STL [R1+0x6980], R58 ;  /* 0x0069803a01007387 */ /* 0x000fe80000100800 */
[----:B------:R1:W-:Y:S04]  /*525c0*/  STL [R1+0x697c], R55 ;  /* 0x00697c3701007387 */ /* 0x0003e80000100800 */
[----:B------:R1:W-:Y:S01]  /*525d0*/  STL [R1+0x6978], R54 ;  /* 0x0069783601007387 */ /* 0x0003e20000100800 */
[C---:B---3--:R-:W-:Y:S06]  /*525e0*/  HMMA.1688.F32.TF32 R160, R164.reuse, R96, R160 ;  /* 0x00000060a4a0723c */ /* 0x048fec00000810a0 */
[----:B--2---:R-:W-:-:S15]  /*525f0*/  HMMA.1688.F32.TF32 R156, R164, R92, R156 ;  /* 0x0000005ca49c723c */ /* 0x004fde000008109c */
[----:B------:R-:W-:-:S03]  /*52600*/  NOP ;  /* 0x0000000000007918 */ /* 0x000fc60000000000 */
[----:B------:R-:W-:Y:S01]  /*52610*/  IMAD.MOV.U32 R70, RZ, RZ, R160 ;  /* 0x000000ffff467224 */ /* 0x000fe200078e00a0 */
[----:B------:R-:W-:Y:S01]  /*52620*/  MOV R71, R161 ;  /* 0x000000a100477202 */ /* 0x000fe20000000f00 */
[----:B------:R-:W-:Y:S01]  /*52630*/  IMAD.MOV.U32 R7, RZ, RZ, R163 ;  /* 0x000000ffff077224 */ /* 0x000fe200078e00a3 */
[----:B------:R-:W2:Y:S01]  /*52640*/  LDL.LU.64 R160, [R1+0x9f0] ;  /* 0x0009f00001a07983 */ /* 0x000ea20000300a00 */
[----:B------:R-:W-:-:S03]  /*52650*/  IMAD.MOV.U32 R6, RZ, RZ, R162 ;  /* 0x000000ffff067224 */ /* 0x000fc600078e00a2 */
[----:B------:R-:W2:Y:S04]  /*52660*/  LDL.LU.64 R162, [R1+0x9f8] ;  /* 0x0009f80001a27983 */ /* 0x000ea80000300a00 */
[----:B------:R-:W-:Y:S01]  /*52670*/  STL [R1+0x6994], R7 ;  /* 0x0069940701007387 */ /* 0x000fe20000100800 */
[----:B------:R-:W-:Y:S01]  /*52680*/  MOV R10, R156 ;  /* 0x0000009c000a7202 */ /* 0x000fe20000000f00 */
[----:B------:R-:W-:Y:S02]  /*52690*/  IMAD.MOV.U32 R11, RZ, RZ, R157 ;  /* 0x000000ffff0b7224 */ /* 0x000fe400078e009d */
[----:B------:R-:W-:Y:S01]  /*526a0*/  STL [R1+0x6990], R6 ;  /* 0x0069900601007387 */ /* 0x000fe20000100800 */
[----:B------:R-:W-:Y:S01]  /*526b0*/  IMAD.MOV.U32 R74, RZ, RZ, R158 ;  /* 0x000000ffff4a7224 */ /* 0x000fe200078e009e */
[----:B------:R-:W-:-:S02]  /*526c0*/  MOV R75, R159 ;  /* 0x0000009f004b7202 */ /* 0x000fc40000000f00 */
[----:B------:R3:W-:Y:S04]  /*526d0*/  STL [R1+0x698c], R71 ;  /* 0x00698c4701007387 */ /* 0x0007e80000100800 */
[----:B------:R3:W-:Y:S04]  /*526e0*/  STL [R1+0x6988], R70 ;  /* 0x0069884601007387 */ /* 0x0007e80000100800 */
[----:B------:R-:W3:Y:S04]  /*526f0*/  LDL.LU.64 R156, [R1+0xa30] ;  /* 0x000a3000019c7983 */ /* 0x000ee80000300a00 */
[----:B------:R-:W3:Y:S01]  /*52700*/  LDL.LU.64 R158, [R1+0xa38] ;  /* 0x000a3800019e7983 */ /* 0x000ee20000300a00 */
[----:B----4-:R-:W-:Y:S03]  /*52710*/  HMMA.1688.F32.TF32 R168, R164, R88, R168 ;  /* 0x00000058a4a8723c */ /* 0x010fe600000810a8 */
[----:B------:R-:W-:Y:S04]  /*52720*/  STL [R1+0x69a4], R75 ;  /* 0x0069a44b01007387 */ /* 0x000fe80000100800 */
[----:B------:R-:W-:Y:S04]  /*52730*/  STL [R1+0x69a0], R74 ;  /* 0x0069a04a01007387 */ /* 0x000fe80000100800 */
[----:B------:R4:W-:Y:S04]  /*52740*/  STL [R1+0x699c], R11 ;  /* 0x00699c0b01007387 */ /* 0x0009e80000100800 */
        /* <DEDUP_REMOVED lines=11> */
[C---:B--2---:R-:W-:Y:S06]  /*52800*/  HMMA.1688.F32.TF32 R160, R164.reuse, R84, R160 ;  /* 0x00000054a4a0723c */ /* 0x044fec00000810a0 */
[----:B---3--:R-:W-:-:S15]  /*52810*/  HMMA.1688.F32.TF32 R156, R164, R80, R156 ;  /* 0x00000050a49c723c */ /* 0x008fde000008109c */
[----:B------:R-:W-:-:S03]  /*52820*/  NOP ;  /* 0x0000000000007918 */ /* 0x000fc60000000000 */
[----:B------:R-:W-:Y:S01]  /*52830*/  IMAD.MOV.U32 R38, RZ, RZ, R160 ;  /* 0x000000ffff267224 */ /* 0x000fe200078e00a0 */
[----:B------:R-:W-:Y:S01]  /*52840*/  MOV R39, R161 ;  /* 0x000000a100277202 */ /* 0x000fe20000000f00 */
[----:B------:R-:W-:Y:S01]  /*52850*/  IMAD.MOV.U32 R43, RZ, RZ, R163 ;  /* 0x000000ffff2b7224 */ /* 0x000fe200078e00a3 */
[----:B------:R-:W2:Y:S01]  /*52860*/  LDL.LU.64 R160, [R1+0xab0] ;  /* 0x000ab00001a07983 */ /* 0x000ea20000300a00 */
[----:B------:R-:W-:-:S03]  /*52870*/  IMAD.MOV.U32 R42, RZ, RZ, R162 ;  /* 0x000000ffff2a7224 */ /* 0x000fc600078e00a2 */
[----:B------:R-:W2:Y:S04]  /*52880*/  LDL.LU.64 R162, [R1+0xab8] ;  /* 0x000ab80001a27983 */ /* 0x000ea80000300a00 */
[----:B------:R-:W-:Y:S04]  /*52890*/  STL [R1+0x69c4], R43 ;  /* 0x0069c42b01007387 */ /* 0x000fe80000100800 */
[----:B------:R-:W-:Y:S04]  /*528a0*/  STL [R1+0x69c0], R42 ;  /* 0x0069c02a01007387 */ /* 0x000fe80000100800 */
[----:B------:R-:W-:Y:S04]  /*528b0*/  STL [R1+0x69bc], R39 ;  /* 0x0069bc2701007387 */ /* 0x000fe80000100800 */
[----:B------:R-:W-:Y:S01]  /*528c0*/  STL [R1+0x69b8], R38 ;  /* 0x0069b82601007387 */ /* 0x000fe20000100800 */
[----:B------:R-:W-:Y:S01]  /*528d0*/  MOV R78, R156 ;  /* 0x0000009c004e7202 */ /* 0x000fe20000000f00 */
[----:B------:R-:W-:Y:S01]  /*528e0*/  IMAD.MOV.U32 R79, RZ, RZ, R157 ;  /* 0x000000ffff4f7224 */ /* 0x000fe200078e009d */
[----:B------:R-:W-:Y:S01]  /*528f0*/  MOV R83, R159 ;  /* 0x0000009f00537202 */ /* 0x000fe20000000f00 */
[----:B------:R-:W-:Y:S01]  /*52900*/  IMAD.MOV.U32 R82, RZ, RZ, R158 ;  /* 0x000000ffff527224 */ /* 0x000fe200078e009e */
[----:B------:R-:W3:Y:S04]  /*52910*/  LDL.LU.64 R156, [R1+0xaf0] ;  /* 0x000af000019c7983 */ /* 0x000ee80000300a00 */
[----:B------:R-:W3:Y:S01]  /*52920*/  LDL.LU.64 R158, [R1+0xaf8] ;  /* 0x000af800019e7983 */ /* 0x000ee20000300a00 */
[C---:B----4-:R-:W-:Y:S06]  /*52930*/  HMMA.1688.F32.TF32 R168, R164.reuse, R76, R168 ;  /* 0x0000004ca4a8723c */ /* 0x050fec00000810a8 */
[----:B------:R-:W-:Y:S01]  /*52940*/  HMMA.1688.F32.TF32 R172, R164, R108, R132 ;  /* 0x0000006ca4ac723c */ /* 0x000fe20000081084 */
[----:B------:R-:W-:Y:S04]  /*52950*/  STL [R1+0x69d4], R83 ;  /* 0x0069d45301007387 */ /* 0x000fe80000100800 */
[----:B------:R-:W-:Y:S04]  /*52960*/  STL [R1+0x69d0], R82 ;  /* 0x0069d05201007387 */ /* 0x000fe80000100800 */
[----:B------:R4:W-:Y:S04]  /*52970*/  STL [R1+0x69cc], R79 ;  /* 0x0069cc4f01007387 */ /* 0x0009e80000100800 */
[----:B------:R4:W-:Y:S05]  /*52980*/  STL [R1+0x69c8], R78 ;  /* 0x0069c84e01007387 */ /* 0x0009ea0000100800 */
[----:B------:R-:W-:Y:S01]  /*52990*/  IMAD.MOV.U32 R35, RZ, RZ, R171 ;  /* 0x000000ffff237224 */ /* 0x000fe200078e00ab */
[----:B------:R-:W-:Y:S01]  /*529a0*/  MOV R34, R170 ;  /* 0x000000aa00227202 */ /* 0x000fe20000000f00 */
[----:B------:R-:W-:-:S02]  /*529b0*/  IMAD.MOV.U32 R31, RZ, RZ, R169 ;  /* 0x000000ffff1f7224 */ /* 0x000fc400078e00a9 */
[----:B------:R-:W-:Y:S02]  /*529c0*/  IMAD.MOV.U32 R30, RZ, RZ, R168 ;  /* 0x000000ffff1e7224 */ /* 0x000fe400078e00a8 */
[----:B------:R-:W-:Y:S01]  /*529d0*/  IMAD.MOV.U32 R132, RZ, RZ, R172 ;  /* 0x000000ffff847224 */ /* 0x000fe200078e00ac */
[----:B------:R-:W-:Y:S01]  /*529e0*/  MOV R133, R173 ;  /* 0x000000ad00857202 */ /* 0x000fe20000000f00 */
[----:B------:R-:W-:Y:S01]  /*529f0*/  IMAD.MOV.U32 R134, RZ, RZ, R174 ;  /* 0x000000ffff867224 */ /* 0x000fe200078e00ae */
[----:B------:R-:W4:Y:S01]  /*52a00*/  LDL.LU.64 R172, [R1+0xb30] ;  /* 0x000b300001ac7983 */ /* 0x000f220000300a00 */
[----:B------:R-:W-:-:S03]  /*52a10*/  IMAD.MOV.U32 R135, RZ, RZ, R175 ;  /* 0x000000ffff877224 */ /* 0x000fc600078e00af */
[----:B------:R-:W4:Y:S04]  /*52a20*/  LDL.LU.64 R174, [R1+0xb38] ;  /* 0x000b380001ae7983 */ /* 0x000f280000300a00 */
[----:B------:R-:W-:Y:S04]  /*52a30*/  STL [R1+0x69e4], R35 ;  /* 0x0069e42301007387 */ /* 0x000fe80000100800 */
[----:B------:R-:W-:Y:S04]  /*52a40*/  STL [R1+0x69e0], R34 ;  /* 0x0069e02201007387 */ /* 0x000fe80000100800 */
[----:B------:R4:W-:Y:S04]  /*52a50*/  STL [R1+0x69dc], R31 ;  /* 0x0069dc1f01007387 */ /* 0x0009e80000100800 */
[----:B------:R4:W-:Y:S04]  /*52a60*/  STL [R1+0x69d8], R30 ;  /* 0x0069d81e01007387 */ /* 0x0009e80000100800 */
[----:B------:R-:W4:Y:S04]  /*52a70*/  LDL.LU.64 R168, [R1+0xb60] ;  /* 0x000b600001a87983 */ /* 0x000f280000300a00 */
[----:B------:R-:W4:Y:S01]  /*52a80*/  LDL.LU.64 R170, [R1+0xb68] ;  /* 0x000b680001aa7983 */ /* 0x000f220000300a00 */
[C---:B--2---:R-:W-:Y:S06]  /*52a90*/  HMMA.1688.F32.TF32 R160, R164.reuse, R72, R160 ;  /* 0x00000048a4a0723c */ /* 0x044fec00000810a0 */
[----:B---3--:R-:W-:-:S15]  /*52aa0*/  HMMA.1688.F32.TF32 R156, R164, R8, R156 ;  /* 0x00000008a49c723c */ /* 0x008fde000008109c */
[----:B------:R-:W-:-:S03]  /*52ab0*/  NOP ;  /* 0x0000000000007918 */ /* 0x000fc60000000000 */
[----:B------:R-:W-:Y:S01]  /*52ac0*/  IMAD.MOV.U32 R27, RZ, RZ, R163 ;  /* 0x000000ffff1b7224 */ /* 0x000fe200078e00a3 */
[----:B-1----:R-:W-:Y:S01]  /*52ad0*/  MOV R46, R161 ;  /* 0x000000a1002e7202 */ /* 0x002fe20000000f00 */
[----:B------:R-:W-:Y:S02]  /*52ae0*/  IMAD.MOV.U32 R26, RZ, RZ, R162 ;  /* 0x000000ffff1a7224 */ /* 0x000fe400078e00a2 */
[----:B------:R-:W-:Y:S02]  /*52af0*/  IMAD.MOV.U32 R47, RZ, RZ, R160 ;  /* 0x000000ffff2f7224 */ /* 0x000fe400078e00a0 */
[----:B------:R-:W2:Y:S04]  /*52b00*/  LDL.LU.64 R160, [R1+0xb50] ;  /* 0x000b500001a07983 */ /* 0x000ea80000300a00 */
[----:B------:R-:W2:Y:S04]  /*52b10*/  LDL.LU.64 R162, [R1+0xb58] ;  /* 0x000b580001a27983 */ /* 0x000ea80000300a00 */
[----:B------:R-:W-:Y:S04]  /*52b20*/  STL [R1+0x69f4], R27 ;  /* 0x0069f41b01007387 */ /* 0x000fe80000100800 */
[----:B------:R-:W-:Y:S04]  /*52b30*/  STL [R1+0x69f0], R26 ;  /* 0x0069f01a01007387 */ /* 0x000fe80000100800 */
[----:B------:R-:W-:Y:S01]  /*52b40*/  STL [R1+0x69ec], R46 ;  /* 0x0069ec2e01007387 */ /* 0x000fe20000100800 */
[----:B------:R-:W-:Y:S01]  /*52b50*/  MOV R55, R156 ;  /* 0x0000009c00377202 */ /* 0x000fe20000000f00 */
[----:B------:R-:W-:Y:S01]  /*52b60*/  IMAD.MOV.U32 R54, RZ, RZ, R157 ;  /* 0x000000ffff367224 */ /* 0x000fe200078e009d */
[----:B------:R-:W-:Y:S01]  /*52b70*/  MOV R50, R159 ;  /* 0x0000009f00327202 */ /* 0x000fe20000000f00 */
[----:B------:R-:W-:Y:S01]  /*52b80*/  STL [R1+0x69e8], R47 ;  /* 0x0069e82f01007387 */ /* 0x000fe20000100800 */
[----:B------:R-:W-:-:S03]  /*52b90*/  IMAD.MOV.U32 R51, RZ, RZ, R158 ;  /* 0x000000ffff337224 */ /* 0x000fc600078e009e */
[----:B------:R-:W3:Y:S04]  /*52ba0*/  LDL.LU.64 R156, [R1+0xb40] ;  /* 0x000b4000019c7983 */ /* 0x000ee80000300a00 */
[----:B------:R-:W3:Y:S01]  /*52bb0*/  LDL.LU.64 R158, [R1+0xb48] ;  /* 0x000b4800019e7983 */ /* 0x000ee20000300a00 */
[C---:B----4-:R-:W-:Y:S03]  /*52bc0*/  HMMA.1688.F32.TF32 R172, R164.reuse, R4, R172 ;  /* 0x00000004a4ac723c */ /* 0x050fe600000810ac */
[----:B------:R-:W4:Y:S04]  /*52bd0*/  LDL.LU.64 R176, [R1+0xb20] ;  /* 0x000b200001b07983 */ /* 0x000f280000300a00 */
[----:B------:R-:W4:Y:S01]  /*52be0*/  LDL.LU.64 R178, [R1+0xb28] ;  /* 0x000b280001b27983 */ /* 0x000f220000300a00 */
[----:B------:R-:W-:Y:S03]  /*52bf0*/  HMMA.1688.F32.TF32 R168, R164, R68, R168 ;  /* 0x00000044a4a8723c */ /* 0x000fe600000810a8 */
[----:B------:R-:W-:-:S13]  /*52c00*/  STL [R1+0x6a04], R50 ;  /* 0x006a043201007387 */ /* 0x000fda0000100800 */
[----:B------:R-:W-:Y:S02]  /*52c10*/  IMAD.MOV.U32 R87, RZ, RZ, R173 ;  /* 0x000000ffff577224 */ /* 0x000fe400078e00ad */
[----:B------:R-:W-:Y:S01]  /*52c20*/  IMAD.MOV.U32 R86, RZ, RZ, R172 ;  /* 0x000000ffff567224 */ /* 0x000fe200078e00ac */
[----:B------:R-:W-:Y:S01]  /*52c30*/  STL [R1+0x6a00], R51 ;  /* 0x006a003301007387 */ /* 0x000fe20000100800 */
[----:B------:R-:W-:Y:S01]  /*52c40*/  MOV R90, R174 ;  /* 0x000000ae005a7202 */ /* 0x000fe20000000f00 */
[----:B------:R-:W-:Y:S02]  /*52c50*/  IMAD.MOV.U32 R91, RZ, RZ, R175 ;  /* 0x000000ffff5b7224 */ /* 0x000fe400078e00af */
[----:B------:R-:W-:Y:S04]  /*52c60*/  STL [R1+0x69fc], R54 ;  /* 0x0069fc3601007387 */ /* 0x000fe80000100800 */
[----:B------:R-:W-:Y:S04]  /*52c70*/  STL [R1+0x69f8], R55 ;  /* 0x0069f83701007387 */ /* 0x000fe80000100800 */
[----:B------:R-:W4:Y:S04]  /*52c80*/  LDL.LU.64 R172, [R1+0xb10] ;  /* 0x000b100001ac7983 */ /* 0x000f280000300a00 */
[----:B------:R-:W4:Y:S01]  /*52c90*/  LDL.LU.64 R174, [R1+0xb18] ;  /* 0x000b180001ae7983 */ /* 0x000f220000300a00 */
[----:B------:R-:W-:-:S03]  /*52ca0*/  IMAD.MOV.U32 R71, RZ, RZ, R168 ;  /* 0x000000ffff477224 */ /* 0x000fc600078e00a8 */
[----:B------:R1:W-:Y:S01]  /*52cb0*/  STL [R1+0x6a0c], R87 ;  /* 0x006a0c5701007387 */ /* 0x0003e20000100800 */
[----:B------:R-:W-:Y:S01]  /*52cc0*/  MOV R70, R169 ;  /* 0x000000a900467202 */ /* 0x000fe20000000f00 */
[----:B------:R-:W-:Y:S02]  /*52cd0*/  IMAD.MOV.U32 R59, RZ, RZ, R170 ;  /* 0x000000ffff3b7224 */ /* 0x000fe400078e00aa */
[----:B------:R1:W-:Y:S01]  /*52ce0*/  STL [R1+0x6a08], R86 ;  /* 0x006a085601007387 */ /* 0x0003e20000100800 */
[----:B------:R-:W-:-:S03]  /*52cf0*/  IMAD.MOV.U32 R58, RZ, RZ, R171 ;  /* 0x000000ffff3a7224 */ /* 0x000fc600078e00ab */
[----:B------:R-:W4:Y:S04]  /*52d00*/  LDL.LU.64 R168, [R1+0xb00] ;  /* 0x000b000001a87983 */ /* 0x000f280000300a00 */
[----:B------:R-:W4:Y:S01]  /*52d10*/  LDL.LU.64 R170, [R1+0xb08] ;  /* 0x000b080001aa7983 */ /* 0x000f220000300a00 */
[C---:B--2---:R-:W-:Y:S06]  /*52d20*/  HMMA.1688.F32.TF32 R160, R164.reuse, R64, R160 ;  /* 0x00000040a4a0723c */ /* 0x044fec00000810a0 */
[----:B---3--:R-:W-:-:S15]  /*52d30*/  HMMA.1688.F32.TF32 R156, R164, R60, R156 ;  /* 0x0000003ca49c723c */ /* 0x008fde000008109c */
[----:B------:R-:W-:-:S03]  /*52d40*/  NOP ;  /* 0x0000000000007918 */ /* 0x000fc60000000000 */
[----:B------:R-:W-:Y:S01]  /*52d50*/  MOV R11, R160 ;  /* 0x000000a0000b7202 */ /* 0x000fe20000000f00 */
[----:B------:R-:W-:Y:S01]  /*52d60*/  IMAD.MOV.U32 R10, RZ, RZ, R161 ;  /* 0x000000ffff0a7224 */ /* 0x000fe200078e00a1 */
[----:B------:R-:W-:Y:S01]  /*52d70*/  MOV R6, R163 ;  /* 0x000000a300067202 */ /* 0x000fe20000000f00 */
[----:B------:R-:W-:Y:S01]  /*52d80*/  IMAD.MOV.U32 R7, RZ, RZ, R162 ;  /* 0x000000ffff077224 */ /* 0x000fe200078e00a2 */
[----:B------:R-:W2:Y:S04]  /*52d90*/  LDL.LU.64 R160, [R1+0xae0] ;  /* 0x000ae00001a07983 */ /* 0x000ea80000300a00 */
[----:B------:R-:W2:Y:S01]  /*52da0*/  LDL.LU.64 R162, [R1+0xae8] ;  /* 0x000ae80001a27983 */ /* 0x000ea20000300a00 */
[----:B------:R-:W-:Y:S01]  /*52db0*/  IMAD.MOV.U32 R63, RZ, RZ, R156 ;  /* 0x000000ffff3f7224 */ /* 0x000fe200078e009c */
[----:B------:R-:W-:Y:S01]  /*52dc0*/  MOV R75, R158 ;  /* 0x0000009e004b7202 */ /* 0x000fe20000000f00 */
[----:B------:R-:W-:-:S02]  /*52dd0*/  IMAD.MOV.U32 R62, RZ, RZ, R157 ;  /* 0x000000ffff3e7224 */ /* 0x000fc400078e009d */
[----:B------:R-:W-:Y:S01]  /*52de0*/  IMAD.MOV.U32 R74, RZ, RZ, R159 ;  /* 0x000000ffff4a7224 */ /* 0x000fe200078e009f */
[----:B------:R-:W3:Y:S04]  /*52df0*/  LDL.LU.64 R156, [R1+0xad0] ;  /* 0x000ad000019c7983 */ /* 0x000ee80000300a00 */
[----:B------:R-:W3:Y:S01]  /*52e00*/  LDL.LU.64 R158, [R1+0xad8] ;  /* 0x000ad800019e7983 */ /* 0x000ee20000300a00 */
[C---:B----4-:R-:W-:Y:S03]  /*52e10*/  HMMA.1688.F32.TF32 R176, R164.reuse, R56, R176 ;  /* 0x00000038a4b0723c */ /* 0x050fe600000810b0 */
[----:B------:R-:W4:Y:S04]  /*52e20*/  LDL.LU.64 R180, [R1+0xac0] ;  /* 0x000ac00001b47983 */ /* 0x000f280000300a00 */
[----:B------:R-:W4:Y:S01]  /*52e30*/  LDL.LU.64 R182, [R1+0xac8] ;  /* 0x000ac80001b67983 */ /* 0x000f220000300a00 */
[----:B------:R-:W-:-:S15]  /*52e40*/  HMMA.1688.F32.TF32 R168, R164, R48, R168 ;  /* 0x00000030a4a8723c */ /* 0x000fde00000810a8 */
[----:B------:R-:W-:-:S01]  /*52e50*/  NOP ;  /* 0x0000000000007918 */ /* 0x000fc20000000000 */
[----:B------:R-:W-:Y:S01]  /*52e60*/  IMAD.MOV.U32 R94, RZ, RZ, R176 ;  /* 0x000000ffff5e7224 */ /* 0x000fe200078e00b0 */
[----:B------:R-:W-:Y:S01]  /*52e70*/  MOV R106, R177 ;  /* 0x000000b1006a7202 */ /* 0x000fe20000000f00 */
[----:B------:R-:W-:Y:S01]  /*52e80*/  IMAD.MOV.U32 R107, RZ, RZ, R178 ;  /* 0x000000ffff6b7224 */ /* 0x000fe200078e00b2 */
[----:B------:R-:W4:Y:S01]  /*52e90*/  LDL.LU.64 R176, [R1+0xaa0] ;  /* 0x000aa00001b07983 */ /* 0x000f220000300a00 */
[----:B------:R-:W-:Y:S01]  /*52ea0*/  IMAD.MOV.U32 R95, RZ, RZ, R179 ;  /* 0x000000ffff5f7224 */ /* 0x000fe200078e00b3 */
[----:B------:R-:W-:Y:S02]  /*52eb0*/  HMMA.1688.F32.TF32 R172, R164, R52, R172 ;  /* 0x00000034a4ac723c */ /* 0x000fe400000810ac */
[----:B------:R-:W4:Y:S01]  /*52ec0*/  LDL.LU.64 R178, [R1+0xaa8] ;  /* 0x000aa80001b27983 */ /* 0x000f220000300a00 */
[----:B------:R-:W-:Y:S01]  /*52ed0*/  IMAD.MOV.U32 R79, RZ, RZ, R168 ;  /* 0x000000ffff4f7224 */ /* 0x000fe200078e00a8 */
[----:B------:R-:W-:Y:S01]  /*52ee0*/  MOV R43, R170 ;  /* 0x000000aa002b7202 */ /* 0x000fe20000000f00 */
[----:B------:R-:W-:-:S02]  /*52ef0*/  IMAD.MOV.U32 R78, RZ, RZ, R169 ;  /* 0x000000ffff4e7224 */ /* 0x000fc400078e00a9 */
[----:B------:R-:W-:Y:S01]  /*52f00*/  IMAD.MOV.U32 R42, RZ, RZ, R171 ;  /* 0x000000ffff2a7224 */ /* 0x000fe200078e00ab */
[----:B------:R-:W4:Y:S04]  /*52f10*/  LDL.LU.64 R168, [R1+0xa90] ;  /* 0x000a900001a87983 */ /* 0x000f280000300a00 */
[----:B------:R-:W4:-:S12]  /*52f20*/  LDL.LU.64 R170, [R1+0xa98] ;  /* 0x000a980001aa7983 */ /* 0x000f180000300a00 */
[----:B------:R-:W-:Y:S01]  /*52f30*/  MOV R39, R172 ;  /* 0x000000ac00277202 */ /* 0x000fe20000000f00 */
[----:B------:R-:W-:Y:S01]  /*52f40*/  IMAD.MOV.U32 R38, RZ, RZ, R173 ;  /* 0x000000ffff267224 */ /* 0x000fe200078e00ad */
[----:B------:R-:W-:Y:S01]  /*52f50*/  MOV R66, R175 ;  /* 0x000000af00427202 */ /* 0x000fe20000000f00 */
[----:B------:R-:W-:Y:S01]  /*52f60*/  IMAD.MOV.U32 R67, RZ, RZ, R174 ;  /* 0x000000ffff437224 */ /* 0x000fe200078e00ae */
[----:B------:R-:W4:Y:S04]  /*52f70*/  LDL.LU.64 R172, [R1+0xa80] ;  /* 0x000a800001ac7983 */ /* 0x000f280000300a00 */
[----:B------:R-:W4:Y:S01]  /*52f80*/  LDL.LU.64 R174, [R1+0xa88] ;  /* 0x000a880001ae7983 */ /* 0x000f220000300a00 */
[----:B---3--:R-:W-:-:S15]  /*52f90*/  HMMA.1688.F32.TF32 R156, R164, R40, R156 ;  /* 0x00000028a49c723c */ /* 0x008fde000008109c */
[----:B------:R-:W-:-:S09]  /*52fa0*/  NOP ;  /* 0x0000000000007918 */ /* 0x000fd20000000000 */
[----:B------:R-:W-:Y:S01]  /*52fb0*/  MOV R102, R156 ;  /* 0x0000009c00667202 */ /* 0x000fe20000000f00 */
[----:B------:R-:W-:Y:S01]  /*52fc0*/  IMAD.MOV.U32 R103, RZ, RZ, R157 ;  /* 0x000000ffff677224 */ /* 0x000fe200078e009d */
[----:B------:R-:W-:Y:S01]  /*52fd0*/  MOV R99, R159 ;  /* 0x0000009f00637202 */ /* 0x000fe20000000f00 */
[----:B------:R-:W-:Y:S01]  /*52fe0*/  IMAD.MOV.U32 R98, RZ, RZ, R158 ;  /* 0x000000ffff627224 */ /* 0x000fe200078e009e */
[----:B------:R-:W3:Y:S04]  /*52ff0*/  LDL.LU.64 R156, [R1+0xa60] ;  /* 0x000a6000019c7983 */ /* 0x000ee80000300a00 */
[----:B------:R-:W3:Y:S01]  /*53000*/  LDL.LU.64 R158, [R1+0xa68] ;  /* 0x000a6800019e7983 */ /* 0x000ee20000300a00 */
[C---:B--2---:R-:W-:Y:S06]  /*53010*/  HMMA.1688.F32.TF32 R160, R164.reuse, R44, R160 ;  /* 0x0000002ca4a0723c */ /* 0x044fec00000810a0 */
[C---:B----4-:R-:W-:Y:S06]  /*53020*/  HMMA.1688.F32.TF32 R176, R164.reuse, R32, R176 ;  /* 0x00000020a4b0723c */ /* 0x050fec00000810b0 */
[----:B------:R-:W-:-:S12]  /*53030*/  HMMA.1688.F32.TF32 R168, R164, R28, R168 ;  /* 0x0000001ca4a8723c */ /* 0x000fd800000810a8 */
[----:B------:R-:W-:Y:S01]  /*53040*/  IMAD.MOV.U32 R31, RZ, RZ, R160 ;  /* 0x000000ffff1f7224 */ /* 0x000fe200078e00a0 */
[----:B------:R-:W-:Y:S01]  /*53050*/  MOV R30, R161 ;  /* 0x000000a1001e7202 */ /* 0x000fe20000000f00 */
[----:B------:R-:W-:Y:S01]  /*53060*/  IMAD.MOV.U32 R83, RZ, RZ, R162 ;  /* 0x000000ffff537224 */ /* 0x000fe200078e00a2 */
[----:B------:R-:W2:Y:S01]  /*53070*/  LDL.LU.64 R160, [R1+0xa50] ;  /* 0x000a500001a07983 */ /* 0x000ea20000300a00 */
[----:B------:R-:W-:-:S03]  /*53080*/  IMAD.MOV.U32 R82, RZ, RZ, R163 ;  /* 0x000000ffff527224 */ /* 0x000fc600078e00a3 */
[----:B------:R-:W2:Y:S04]  /*53090*/  LDL.LU.64 R162, [R1+0xa58] ;  /* 0x000a580001a27983 */ /* 0x000ea80000300a00 */
[----:B------:R-:W4:Y:S01]  /*530a0*/  LDL.LU.64 R192, [R1+0x4d0] ;  /* 0x0004d00001c07983 */ /* 0x000f220000300a00 */
[----:B------:R-:W-:Y:S03]  /*530b0*/  HMMA.1688.F32.TF32 R248, R164, R24, R172 ;  /* 0x00000018a4f8723c */ /* 0x000fe600000810ac */
[----:B------:R-:W4:Y:S01]  /*530c0*/  LDL.LU.64 R194, [R1+0x4d8] ;  /* 0x0004d80001c27983 */ /* 0x000f220000300a00 */
[----:B-1----:R-:W-:Y:S01]  /*530d0*/  MOV R87, R168 ;  /* 0x000000a800577202 */ /* 0x002fe20000000f00 */
[----:B------:R-:W-:Y:S01]  /*530e0*/  IMAD.MOV.U32 R86, RZ, RZ, R169 ;  /* 0x000000ffff567224 */ /* 0x000fe200078e00a9 */
[----:B------:R-:W-:Y:S01]  /*530f0*/  MOV R51, R171 ;  /* 0x000000ab00337202 */ /* 0x000fe20000000f00 */
[----:B------:R-:W-:Y:S01]  /*53100*/  IMAD.MOV.U32 R50, RZ, RZ, R170 ;  /* 0x000000ffff327224 */ /* 0x000fe200078e00aa */
[----:B------:R-:W4:Y:S04]  /*53110*/  LDL.LU.64 R168, [R1+0x4c0] ;  /* 0x0004c00001a87983 */ /* 0x000f280000300a00 */
[----:B------:R-:W4:Y:S04]  /*53120*/  LDL.LU.64 R170, [R1+0x4c8] ;  /* 0x0004c80001aa7983 */ /* 0x000f280000300a00 */
[----:B------:R-:W4:Y:S04]  /*53130*/  LDL.LU.64 R172, [R1+0x4b0] ;  /* 0x0004b00001ac7983 */ /* 0x000f280000300a00 */
[----:B------:R-:W4:Y:S01]  /*53140*/  LDL.LU.64 R174, [R1+0x4b8] ;  /* 0x0004b80001ae7983 */ /* 0x000f220000300a00 */
[----:B------:R-:W-:Y:S01]  /*53150*/  IMAD.MOV.U32 R54, RZ, RZ, R176 ;  /* 0x000000ffff367224 */ /* 0x000fe200078e00b0 */
[----:B------:R-:W-:-:S02]  /*53160*/  MOV R55, R177 ;  /* 0x000000b100377202 */ /* 0x000fc40000000f00 */
[----:B------:R-:W-:Y:S01]  /*53170*/  STL.64 [R1+0x6868], R250 ;  /* 0x006868fa01007387 */ /* 0x000fe20000100a00 */
[----:B------:R-:W-:-:S03]  /*53180*/  IMAD.MOV.U32 R27, RZ, RZ, R178 ;  /* 0x000000ffff1b7224 */ /* 0x000fc600078e00b2 */
[----:B------:R-:W-:Y:S01]  /*53190*/  STL.64 [R1+0x6860], R248 ;  /* 0x006860f801007387 */ /* 0x000fe20000100a00 */
[----:B------:R-:W-:Y:S01]  /*531a0*/  IMAD.MOV.U32 R26, RZ, RZ, R179 ;  /* 0x000000ffff1a7224 */ /* 0x000fe200078e00b3 */
[----:B------:R-:W-:-:S15]  /*531b0*/  HMMA.1688.F32.TF32 R180, R164, R36, R180 ;  /* 0x00000024a4b4723c */ /* 0x000fde00000810b4 */
[----:B------:R-:W-:-:S09]  /*531c0*/  NOP ;  /* 0x0000000000007918 */ /* 0x000fd20000000000 */
[----:B------:R-:W-:Y:S01]  /*531d0*/  IMAD.MOV.U32 R46, RZ, RZ, R180 ;  /* 0x000000ffff2e7224 */ /* 0x000fe200078e00b4 */
[----:B------:R-:W-:Y:S01]  /*531e0*/  MOV R35, R182 ;  /* 0x000000b600237202 */ /* 0x000fe20000000f00 */
[----:B------:R-:W-:Y:S02]  /*531f0*/  IMAD.MOV.U32 R47, RZ, RZ, R181 ;  /* 0x000000ffff2f7224 */ /* 0x000fe400078e00b5 */
[----:B------:R-:W-:Y:S01]  /*53200*/  IMAD.MOV.U32 R34, RZ, RZ, R183 ;  /* 0x000000ffff227224 */ /* 0x000fe200078e00b7 */
[----:B---3--:R-:W-:-:S15]  /*53210*/  HMMA.1688.F32.TF32 R156, R164, R20, R156 ;  /* 0x00000014a49c723c */ /* 0x008fde000008109c */
[----:B------:R-:W-:-:S08]  /*53220*/  NOP ;  /* 0x0000000000007918 */ /* 0x000fd00000000000 */
[----:B------:R-:W-:Y:S04]  /*53230*/  STL [R1+0x685c], R159 ;  /* 0x00685c9f01007387 */ /* 0x000fe80000100800 */
        /* <DEDUP_REMOVED lines=12> */
[C---:B--2---:R-:W-:Y:S06]  /*53300*/  HMMA.1688.F32.TF32 R160, R164.reuse, R16, R160 ;  /* 0x00000010a4a0723c */ /* 0x044fec00000810a0 */
[----:B----4-:R-:W-:Y:S06]  /*53310*/  HMMA.1688.F32.TF32 R164, R164, R12, R192 ;  /* 0x0000000ca4a4723c */ /* 0x010fec00000810c0 */
[C---:B------:R-:W-:Y:S06]  /*53320*/  HMMA.1688.F32.TF32 R168, R208.reuse, R152, R168 ;  /* 0x00000098d0a8723c */ /* 0x040fec00000810a8 */
[C---:B------:R-:W-:Y:S05]  /*53330*/  HMMA.1688.F32.TF32 R172, R208.reuse, R148, R172 ;  /* 0x00000094d0ac723c */ /* 0x040fea00000810ac */
[----:B------:R-:W-:Y:S04]  /*53340*/  STL [R1+0x6850], R161 ;  /* 0x006850a101007387 */ /* 0x000fe80000100800 */
[----:B------:R-:W-:Y:S04]  /*53350*/  STL [R1+0x684c], R162 ;  /* 0x00684ca201007387 */ /* 0x000fe80000100800 */
[----:B------:R-:W-:Y:S04]  /*53360*/  STL [R1+0x6848], R163 ;  /* 0x006848a301007387 */ /* 0x000fe80000100800 */
[----:B------:R-:W-:Y:S04]  /*53370*/  STL [R1+0x67c8], R164 ;  /* 0x0067c8a401007387 */ /* 0x000fe80000100800 */
[----:B------:R-:W-:Y:S04]  /*53380*/  STL [R1+0x67c4], R165 ;  /* 0x0067c4a501007387 */ /* 0x000fe80000100800 */
[----:B------:R-:W-:Y:S04]  /*53390*/  STL [R1+0x67c0], R166 ;  /* 0x0067c0a601007387 */ /* 0x000fe80000100800 */
[----:B------:R1:W-:Y:S04]  /*533a0*/  STL [R1+0x67bc], R167 ;  /* 0x0067bca701007387 */ /* 0x0003e80000100800 */
[----:B------:R-:W2:Y:S04]  /*533b0*/  LDL.LU.64 R192, [R1+0x3d0] ;  /* 0x0003d00001c07983 */ /* 0x000ea80000300a00 */
[----:B------:R-:W2:Y:S04]  /*533c0*/  LDL.LU.64 R194, [R1+0x3d8] ;  /* 0x0003d80001c27983 */ /* 0x000ea80000300a00 */
[----:B------:R-:W-:Y:S04]  /*533d0*/  STL [R1+0x67a0], R168 ;  /* 0x0067a0a801007387 */ /* 0x000fe80000100800 */
[----:B------:R-:W-:Y:S04]  /*533e0*/  STL [R1+0x679c], R169 ;  /* 0x00679ca901007387 */ /* 0x000fe80000100800 */
[----:B------:R-:W-:Y:S04]  /*533f0*/  STL [R1+0x6798], R170 ;  /* 0x006798aa01007387 */ /* 0x000fe80000100800 */
[----:B------:R-:W-:Y:S04]  /*53400*/  STL [R1+0x6794], R171 ;  /* 0x006794ab01007387 */ /* 0x000fe80000100800 */
[----:B------:R-:W-:Y:S04]  /*53410*/  STL [R1+0x67b0], R172 ;  /* 0x0067b0ac01007387 */ /* 0x000fe80000100800 */
[----:B------:R-:W-:Y:S04]  /*53420*/  STL [R1+0x67ac], R173 ;  /* 0x0067acad01007387 */ /* 0x000fe80000100800 */
[----:B------:R-:W-:Y:S04]  /*53430*/  STL [R1+0x67a8], R174 ;  /* 0x0067a8ae01007387 */ /* 0x000fe80000100800 */
[----:B------:R4:W-:Y:S01]  /*53440*/  STL [R1+0x67a4], R175 ;  /* 0x0067a4af01007387 */ /* 0x0009e20000100800 */
[C---:B---3--:R-:W-:Y:S06]  /*53450*/  HMMA.1688.F32.TF32 R176, R208.reuse, R144, R176 ;  /* 0x00000090d0b0723c */ /* 0x048fec00000810b0 */
[C---:B-1----:R-:W-:Y:S06]  /*53460*/  HMMA.1688.F32.TF32 R164, R208.reuse, R140, R204 ;  /* 0x0000008cd0a4723c */ /* 0x042fec00000810cc */
[C---:B----4-:R-:W-:Y:S11]  /*53470*/  HMMA.1688.F32.TF32 R172, R208.reuse, R136, R200 ;  /* 0x00000088d0ac723c */ /* 0x050ff600000810c8 */
[----:B------:R-:W-:Y:S04]  /*53480*/  STL [R1+0x67d4], R176 ;  /* 0x0067d4b001007387 */ /* 0x000fe80000100800 */
[----:B------:R-:W-:Y:S04]  /*53490*/  STL [R1+0x67d0], R177 ;  /* 0x0067d0b101007387 */ /* 0x000fe80000100800 */
[----:B------:R-:W-:Y:S04]  /*534a0*/  STL [R1+0x67cc], R178 ;  /* 0x0067ccb201007387 */ /* 0x000fe80000100800 */
[----:B------:R-:W-:Y:S04]  /*534b0*/  STL [R1+0x6790], R179 ;  /* 0x006790b301007387 */ /* 0x000fe80000100800 */
[----:B------:R1:W-:Y:S04]  /*534c0*/  STL.64 [R1+0x320], R164 ;  /* 0x000320a401007387 */ /* 0x0003e80000100a00 */
[----:B------:R3:W-:Y:S04]  /*534d0*/  STL.64 [R1+0x328], R166 ;  /* 0x000328a601007387 */ /* 0x0007e80000100a00 */
[----:B-1----:R-:W4:Y:S04]  /*534e0*/  LDL.LU.64 R164, [R1+0x9d0] ;  /* 0x0009d00001a47983 */ /* 0x002f280000300a00 */
[----:B------:R-:W-:Y:S04]  /*534f0*/  STL.64 [R1+0x310], R172 ;  /* 0x000310ac01007387 */ /* 0x000fe80000100a00 */
[----:B------:R-:W-:Y:S04]  /*53500*/  STL.64 [R1+0x318], R174 ;  /* 0x000318ae01007387 */ /* 0x000fe80000100a00 */
[----:B---3--:R-:W4:Y:S01]  /*53510*/  LDL.LU.64 R166, [R1+0x9d8] ;  /* 0x0009d80001a67983 */ /* 0x008f220000300a00 */
[----:B------:R-:W-:-:S15]  /*53520*/  HMMA.1688.F32.TF32 R168, R208, R108, R196 ;  /* 0x0000006cd0a8723c */ /* 0x000fde00000810c4 */
[----:B------:R-:W-:-:S08]  /*53530*/  NOP ;  /* 0x0000000000007918 */ /* 0x000fd00000000000 */
[----:B------:R-:W-:Y:S04]  /*53540*/  STL.64 [R1+0x300], R168 ;  /* 0x000300a801007387 */ /* 0x000fe80000100a00 */
[----:B------:R1:W-:Y:S02]  /*53550*/  STL.64 [R1+0x308], R170 ;  /* 0x000308aa01007387 */ /* 0x0003e40000100a00 */
[----:B-1----:R-:W-:Y:S02]  /*53560*/  HMMA.1688.F32.TF32 R168, R208, R104, R184 ;  /* 0x00000068d0a8723c */ /* 0x002fe400000810b8 */
[----:B------:R-:W3:Y:S04]  /*53570*/  LDL.LU.64 R184, [R1+0xa10] ;  /* 0x000a100001b87983 */ /* 0x000ee80000300a00 */
[----:B------:R-:W3:-:S15]  /*53580*/  LDL.LU.64 R186, [R1+0xa18] ;  /* 0x000a180001ba7983 */ /* 0x000ede0000300a00 */
[----:B------:R-:W-:-:S02]  /*53590*/  NOP ;  /* 0x0000000000007918 */ /* 0x000fc40000000000 */
[----:B------:R-:W-:Y:S04]  /*535a0*/  STL.64 [R1+0x2f0], R168 ;  /* 0x0002f0a801007387 */ /* 0x000fe80000100a00 */
[----:B------:R1:W-:Y:S02]  /*535b0*/  STL.64 [R1+0x2f8], R170 ;  /* 0x0002f8aa01007387 */ /* 0x0003e40000100a00 */
[C---:B-1----:R-:W-:Y:S02]  /*535c0*/  HMMA.1688.F32.TF32 R168, R208.reuse, R100, R180 ;  /* 0x00000064d0a8723c */ /* 0x042fe400000810b4 */
[----:B------:R-:W3:Y:S04]  /*535d0*/  LDL.LU.64 R180, [R1+0xa40] ;  /* 0x000a400001b47983 */ /* 0x000ee80000300a00 */
[----:B------:R-:W3:Y:S01]  /*535e0*/  LDL.LU.64 R182, [R1+0xa48] ;  /* 0x000a480001b67983 */ /* 0x000ee20000300a00 */
[----:B--2---:R-:W-:-:S15]  /*535f0*/  HMMA.1688.F32.TF32 R172, R208, R96, R192 ;  /* 0x00000060d0ac723c */ /* 0x004fde00000810c0 */
[----:B------:R-:W-:-:S01]  /*53600*/  NOP ;  /* 0x0000000000007918 */ /* 0x000fc20000000000 */
[----:B------:R-:W-:Y:S04]  /*53610*/  STL.64 [R1+0x2e0], R168 ;  /* 0x0002e0a801007387 */ /* 0x000fe80000100a00 */
[----:B------:R1:W-:Y:S02]  /*53620*/  STL.64 [R1+0x2e8], R170 ;  /* 0x0002e8aa01007387 */ /* 0x0003e40000100a00 */
[----:B-1----:R-:W-:Y:S02]  /*53630*/  HMMA.1688.F32.TF32 R168, R208, R92, R232 ;  /* 0x0000005cd0a8723c */ /* 0x002fe400000810e8 */
[----:B------:R1:W-:Y:S04]  /*53640*/  STL.64 [R1+0x2d0], R172 ;  /* 0x0002d0ac01007387 */ /* 0x0003e80000100a00 */
[----:B------:R2:W-:Y:S04]  /*53650*/  STL.64 [R1+0x2d8], R174 ;  /* 0x0002d8ae01007387 */ /* 0x0005e80000100a00 */
[----:B------:R-:W-:Y:S04]  /*53660*/  LDS R233, [R188+UR12+0x40080] ;  /* 0x0400800cbce97984 */ /* 0x000fe80008000800 */
[----:B------:R-:W-:Y:S04]  /*53670*/  LDS R235, [R188+UR12+0x40480] ;  /* 0x0404800cbceb7984 */ /* 0x000fe80008000800 */
[----:B------:R-:W-:Y:S04]  /*53680*/  LDS R232, [R2+UR12+0x40080] ;  /* 0x0400800c02e87984 */ /* 0x000fe80008000800 */
[----:B------:R-:W3:Y:S02]  /*53690*/  LDS R234, [R2+UR12+0x40480] ;  /* 0x0404800c02ea7984 */ /* 0x000ee40008000800 */
[----:B------:R-:W-:-:S02]  /*536a0*/  IMAD.MOV.U32 R176, RZ, RZ, R170 ;  /* 0x000000ffffb07224 */ /* 0x000fc400078e00aa */
[----:B------:R4:W-:Y:S01]  /*536b0*/  STL.64 [R1+0x2c0], R168 ;  /* 0x0002c0a801007387 */ /* 0x0009e20000100a00 */
[----:B------:R-:W-:-:S03]  /*536c0*/  IMAD.MOV.U32 R177, RZ, RZ, R171 ;  /* 0x000000ffffb17224 */ /* 0x000fc600078e00ab */
[----:B-1----:R-:W3:Y:S04]  /*536d0*/  LDL.LU.64 R172, [R1+0xa20] ;  /* 0x000a200001ac7983 */ /* 0x002ee80000300a00 */
[----:B--2---:R-:W2:Y:S04]  /*536e0*/  LDL.LU.64 R174, [R1+0xa28] ;  /* 0x000a280001ae7983 */ /* 0x004ea80000300a00 */
[----:B------:R-:W-:Y:S04]  /*536f0*/  STL [R1+0x67dc], R177 ;  /* 0x0067dcb101007387 */ /* 0x000fe80000100800 */
[----:B------:R1:W-:Y:S01]  /*53700*/  STL [R1+0x67d8], R176 ;  /* 0x0067d8b001007387 */ /* 0x0003e20000100800 */
[----:B----4-:R-:W-:-:S15]  /*53710*/  HMMA.1688.F32.TF32 R168, R208, R88, R164 ;  /* 0x00000058d0a8723c */ /* 0x010fde00000810a4 */
[----:B------:R-:W-:-:S09]  /*53720*/  NOP ;  /* 0x0000000000007918 */ /* 0x000fd20000000000 */
[----:B------:R-:W-:Y:S01]  /*53730*/  MOV R178, R168 ;  /* 0x000000a800b27202 */ /* 0x000fe20000000f00 */
[----:B------:R-:W-:Y:S01]  /*53740*/  IMAD.MOV.U32 R164, RZ, RZ, R169 ;  /* 0x000000ffffa47224 */ /* 0x000fe200078e00a9 */
[----:B------:R-:W-:Y:S01]  /*53750*/  MOV R166, R171 ;  /* 0x000000ab00a67202 */ /* 0x000fe20000000f00 */
[----:B------:R-:W-:Y:S01]  /*53760*/  IMAD.MOV.U32 R165, RZ, RZ, R170 ;  /* 0x000000ffffa57224 */ /* 0x000fe200078e00aa */
[----:B------:R-:W4:Y:S04]  /*53770*/  LDL.LU.64 R168, [R1+0xa00] ;  /* 0x000a000001a87983 */ /* 0x000f280000300a00 */
[----:B------:R-:W4:Y:S01]  /*53780*/  LDL.LU.64 R170, [R1+0xa08] ;  /* 0x000a080001aa7983 */ /* 0x000f220000300a00 */
[C---:B---3--:R-:W-:Y:S03]  /*53790*/  HMMA.1688.F32.TF32 R184, R208.reuse, R84, R184 ;  /* 0x00000054d0b8723c */ /* 0x048fe600000810b8 */
[----:B------:R3:W-:Y:S04]  /*537a0*/  STL [R1+0x67ec], R166 ;  /* 0x0067eca601007387 */ /* 0x0007e80000100800 */
[----:B------:R3:W-:Y:S04]  /*537b0*/  STL [R1+0x67e8], R165 ;  /* 0x0067e8a501007387 */ /* 0x0007e80000100800 */
[----:B------:R-:W-:Y:S04]  /*537c0*/  STL [R1+0x67e4], R164 ;  /* 0x0067e4a401007387 */ /* 0x000fe80000100800 */
[----:B------:R3:W-:Y:S01]  /*537d0*/  STL [R1+0x67e0], R178 ;  /* 0x0067e0b201007387 */ /* 0x0007e20000100800 */
[----:B------:R-:W-:Y:S08]  /*537e0*/  HMMA.1688.F32.TF32 R180, R208, R80, R180 ;  /* 0x00000050d0b4723c */ /* 0x000ff000000810b4 */
[----:B-1----:R-:W-:-:S02]  /*537f0*/  IMAD.MOV.U32 R176, RZ, RZ, R187 ;  /* 0x000000ffffb07224 */ /* 0x002fc400078e00bb */
[----:B------:R-:W-:Y:S01]  /*53800*/  IMAD.MOV.U32 R177, RZ, RZ, R186 ;  /* 0x000000ffffb17224 */ /* 0x000fe200078e00ba */
[----:B------:R-:W-:Y:S04]  /*53810*/  STL.64 [R1+0x370], R184 ;  /* 0x000370b801007387 */ /* 0x000fe80000100a00 */
[----:B------:R-:W-:Y:S04]  /*53820*/  STL [R1+0x67f4], R176 ;  /* 0x0067f4b001007387 */ /* 0x000fe80000100800 */
[----:B------:R-:W-:Y:S05]  /*53830*/  STL [R1+0x67f0], R177 ;  /* 0x0067f0b101007387 */ /* 0x000fea0000100800 */
[----:B---3--:R-:W-:Y:S01]  /*53840*/  MOV R166, R180 ;  /* 0x000000b400a67202 */ /* 0x008fe20000000f00 */
[----:B------:R-:W-:Y:S01]  /*53850*/  IMAD.MOV.U32 R165, RZ, RZ, R181 ;  /* 0x000000ffffa57224 */ /* 0x000fe200078e00b5 */
[----:B------:R-:W-:Y:S01]  /*53860*/  MOV R178, R183 ;  /* 0x000000b700b27202 */ /* 0x000fe20000000f00 */
[----:B------:R-:W-:Y:S01]  /*53870*/  IMAD.MOV.U32 R164, RZ, RZ, R182 ;  /* 0x000000ffffa47224 */ /* 0x000fe200078e00b6 */
[----:B------:R-:W3:Y:S04]  /*53880*/  LDL.LU.64 R180, [R1+0x9e0] ;  /* 0x0009e00001b47983 */ /* 0x000ee80000300a00 */
[----:B------:R-:W3:Y:S04]  /*53890*/  LDL.LU.64 R182, [R1+0x9e8] ;  /* 0x0009e80001b67983 */ /* 0x000ee80000300a00 */
[----:B------:R-:W-:Y:S04]  /*538a0*/  STL [R1+0x6804], R166 ;  /* 0x006804a601007387 */ /* 0x000fe80000100800 */
[----:B------:R-:W-:Y:S04]  /*538b0*/  STL [R1+0x6800], R165 ;  /* 0x006800a501007387 */ /* 0x000fe80000100800 */
[----:B------:R1:W-:Y:S04]  /*538c0*/  STL [R1+0x67fc], R164 ;  /* 0x0067fca401007387 */ /* 0x0003e80000100800 */
[----:B------:R1:W-:Y:S04]  /*538d0*/  STL [R1+0x67f8], R178 ;  /* 0x0067f8b201007387 */ /* 0x0003e80000100800 */
[----:B------:R-:W3:Y:S04]  /*538e0*/  LDL.LU.64 R188, [R1+0x9c0] ;  /* 0x0009c00001bc7983 */ /* 0x000ee80000300a00 */
[----:B------:R-:W3:Y:S01]  /*538f0*/  LDL.LU.64 R190, [R1+0x9c8] ;  /* 0x0009c80001be7983 */ /* 0x000ee20000300a00 */
[----:B--2---:R-:W-:-:S15]  /*53900*/  HMMA.1688.F32.TF32 R172, R208, R76, R172 ;  /* 0x0000004cd0ac723c */ /* 0x004fde00000810ac */
[----:B------:R-:W-:-:S09]  /*53910*/  NOP ;  /* 0x0000000000007918 */ /* 0x000fd20000000000 */
[----:B------:R-:W-:Y:S01]  /*53920*/  IMAD.MOV.U32 R167, RZ, RZ, R172 ;  /* 0x000000ffffa77224 */ /* 0x000fe200078e00ac */
[----:B------:R-:W-:Y:S01]  /*53930*/  MOV R15, R174 ;  /* 0x000000ae000f7202 */ /* 0x000fe20000000f00 */
[----:B------:R-:W-:Y:S02]  /*53940*/  IMAD.MOV.U32 R172, RZ, RZ, R175 ;  /* 0x000000ffffac7224 */ /* 0x000fe400078e00af */
[----:B------:R-:W-:-:S03]  /*53950*/  IMAD.MOV.U32 R14, RZ, RZ, R173 ;  /* 0x000000ffff0e7224 */ /* 0x000fc600078e00ad */
[----:B------:R3:W-:Y:S04]  /*53960*/  STL [R1+0x6814], R172 ;  /* 0x006814ac01007387 */ /* 0x0007e80000100800 */
[----:B------:R-:W-:Y:S04]  /*53970*/  STL [R1+0x6810], R15 ;  /* 0x0068100f01007387 */ /* 0x000fe80000100800 */
[----:B------:R2:W-:Y:S04]  /*53980*/  STL [R1+0x680c], R14 ;  /* 0x00680c0e01007387 */ /* 0x0005e80000100800 */
[----:B------:R2:W-:Y:S01]  /*53990*/  STL [R1+0x6808], R167 ;  /* 0x006808a701007387 */ /* 0x0005e20000100800 */
[----:B----4-:R-:W-:-:S15]  /*539a0*/  HMMA.1688.F32.TF32 R168, R208, R72, R168 ;  /* 0x00000048d0a8723c */ /* 0x010fde00000810a8 */
[----:B------:R-:W-:-:S09]  /*539b0*/  NOP ;  /* 0x0000000000007918 */ /* 0x000fd20000000000 */
[----:B-1----:R-:W-:Y:S01]  /*539c0*/  IMAD.MOV.U32 R164, RZ, RZ, R168 ;  /* 0x000000ffffa47224 */ /* 0x002fe200078e00a8 */
[----:B------:R-:W-:Y:S01]  /*539d0*/  MOV R178, R169 ;  /* 0x000000a900b27202 */ /* 0x000fe20000000f00 */
[----:B------:R-:W-:Y:S01]  /*539e0*/  IMAD.MOV.U32 R176, RZ, RZ, R170 ;  /* 0x000000ffffb07224 */ /* 0x000fe200078e00aa */
[----:B------:R-:W4:Y:S01]  /*539f0*/  LDL.LU.64 R168, [R1+0x9a0] ;  /* 0x0009a00001a87983 */ /* 0x000f220000300a00 */
[----:B------:R-:W-:-:S03]  /*53a00*/  IMAD.MOV.U32 R177, RZ, RZ, R171 ;  /* 0x000000ffffb17224 */ /* 0x000fc600078e00ab */
[----:B------:R-:W4:Y:S04]  /*53a10*/  LDL.LU.64 R170, [R1+0x9a8] ;  /* 0x0009a80001aa7983 */ /* 0x000f280000300a00 */
[----:B------:R-:W4:Y:S04]  /*53a20*/  LDL.LU.64 R192, [R1+0x990] ;  /* 0x0009900001c07983 */ /* 0x000f280000300a00 */
[----:B------:R-:W4:Y:S04]  /*53a30*/  LDL.LU.64 R194, [R1+0x998] ;  /* 0x0009980001c27983 */ /* 0x000f280000300a00 */
[----:B------:R-:W-:Y:S04]  /*53a40*/  STL [R1+0x6824], R177 ;  /* 0x006824b101007387 */ /* 0x000fe80000100800 */
[----:B------:R-:W-:Y:S04]  /*53a50*/  STL [R1+0x6820], R176 ;  /* 0x006820b001007387 */ /* 0x000fe80000100800 */
[----:B------:R1:W-:Y:S04]  /*53a60*/  STL [R1+0x681c], R178 ;  /* 0x00681cb201007387 */ /* 0x0003e80000100800 */
[----:B------:R1:W-:Y:S04]  /*53a70*/  STL [R1+0x6818], R164 ;  /* 0x006818a401007387 */ /* 0x0003e80000100800 */
[----:B------:R-:W4:Y:S04]  /*53a80*/  LDL.LU.64 R184, [R1+0x980] ;  /* 0x0009800001b87983 */ /* 0x000f280000300a00 */
[----:B------:R-:W4:Y:S01]  /*53a90*/  LDL.LU.64 R186, [R1+0x988] ;  /* 0x0009880001ba7983 */ /* 0x000f220000300a00 */
[C---:B---3--:R-:W-:Y:S03]  /*53aa0*/  HMMA.1688.F32.TF32 R172, R208.reuse, R8, R180 ;  /* 0x00000008d0ac723c */ /* 0x048fe600000810b4 */
[----:B------:R-:W3:Y:S04]  /*53ab0*/  LDL.LU.64 R180, [R1+0x960] ;  /* 0x0009600001b47983 */ /* 0x000ee80000300a00 */
[----:B------:R-:W3:Y:S01]  /*53ac0*/  LDL.LU.64 R182, [R1+0x968] ;  /* 0x0009680001b67983 */ /* 0x000ee20000300a00 */
[----:B------:R-:W-:-:S15]  /*53ad0*/  HMMA.1688.F32.TF32 R188, R208, R4, R188 ;  /* 0x00000004d0bc723c */ /* 0x000fde00000810bc */
[----:B------:R-:W-:-:S01]  /*53ae0*/  NOP ;  /* 0x0000000000007918 */ /* 0x000fc20000000000 */
[----:B------:R-:W-:Y:S01]  /*53af0*/  MOV R165, R175 ;  /* 0x000000af00a57202 */ /* 0x000fe20000000f00 */
[----:B------:R-:W-:Y:S01]  /*53b00*/  IMAD.MOV.U32 R166, RZ, RZ, R174 ;  /* 0x000000ffffa67224 */ /* 0x000fe200078e00ae */
[----:B--2---:R-:W-:Y:S01]  /*53b10*/  MOV R14, R172 ;  /* 0x000000ac000e7202 */ /* 0x004fe20000000f00 */
[----:B------:R-:W-:Y:S02]  /*53b20*/  IMAD.MOV.U32 R167, RZ, RZ, R173 ;  /* 0x000000ffffa77224 */ /* 0x000fe400078e00ad */
[----:B------:R-:W-:Y:S04]  /*53b30*/  STL [R1+0x6834], R165 ;  /* 0x006834a501007387 */ /* 0x000fe80000100800 */
[----:B------:R-:W-:Y:S04]  /*53b40*/  STL [R1+0x6830], R166 ;  /* 0x006830a601007387 */ /* 0x000fe80000100800 */
[----:B------:R-:W-:Y:S04]  /*53b50*/  STL [R1+0x682c], R167 ;  /* 0x00682ca701007387 */ /* 0x000fe80000100800 */
[----:B------:R-:W-:Y:S01]  /*53b60*/  STL [R1+0x6828], R14 ;  /* 0x0068280e01007387 */ /* 0x000fe20000100800 */
[----:B-1----:R-:W-:Y:S01]  /*53b70*/  IMAD.MOV.U32 R178, RZ, RZ, R188 ;  /* 0x000000ffffb27224 */ /* 0x002fe200078e00bc */
[----:B------:R-:W-:Y:S01]  /*53b80*/  MOV R172, R190 ;  /* 0x000000be00ac7202 */ /* 0x000fe20000000f00 */
[----:B------:R-:W-:-:S02]  /*53b90*/  IMAD.MOV.U32 R164, RZ, RZ, R189 ;  /* 0x000000ffffa47224 */ /* 0x000fc400078e00bd */
[----:B------:R-:W-:Y:S01]  /*53ba0*/  IMAD.MOV.U32 R15, RZ, RZ, R191 ;  /* 0x000000ffff0f7224 */ /* 0x000fe200078e00bf */
[----:B------:R-:W2:Y:S04]  /*53bb0*/  LDL.LU.64 R188, [R1+0x950] ;  /* 0x0009500001bc7983 */ /* 0x000ea80000300a00 */
[----:B------:R-:W2:Y:S04]  /*53bc0*/  LDL.LU.64 R190, [R1+0x958] ;  /* 0x0009580001be7983 */ /* 0x000ea80000300a00 */
[----:B------:R1:W-:Y:S04]  /*53bd0*/  STL [R1+0x683c], R164 ;  /* 0x00683ca401007387 */ /* 0x0003e80000100800 */
[----:B------:R-:W-:Y:S01]  /*53be0*/  STL [R1+0x6838], R178 ;  /* 0x006838b201007387 */ /* 0x000fe20000100800 */
[----:B----4-:R-:W-:-:S15]  /*53bf0*/  HMMA.1688.F32.TF32 R168, R208, R68, R168 ;  /* 0x00000044d0a8723c */ /* 0x010fde00000810a8 */
[----:B------:R-:W-:-:S09]  /*53c00*/  NOP ;  /* 0x0000000000007918 */ /* 0x000fd20000000000 */
[----:B------:R-:W-:Y:S01]  /*53c10*/  MOV R174, R169 ;  /* 0x000000a900ae7202 */ /* 0x000fe20000000f00 */
[----:B------:R-:W-:Y:S02]  /*53c20*/  IMAD.MOV.U32 R175, RZ, RZ, R170 ;  /* 0x000000ffffaf7224 */ /* 0x000fe400078e00aa */
[----:B------:R-:W-:-:S03]  /*53c30*/  IMAD.MOV.U32 R173, RZ, RZ, R168 ;  /* 0x000000ffffad7224 */ /* 0x000fc600078e00a8 */
[----:B------:R-:W-:Y:S04]  /*53c40*/  STL.64 [R1+0x6878], R174 ;  /* 0x006878ae01007387 */ /* 0x000fe80000100a00 */
[----:B------:R4:W-:Y:S04]  /*53c50*/  STL.64 [R1+0x6870], R172 ;  /* 0x006870ac01007387 */ /* 0x0009e80000100a00 */
[----:B------:R-:W2:Y:S04]  /*53c60*/  LDL.LU.64 R196, [R1+0x940] ;  /* 0x0009400001c47983 */ /* 0x000ea80000300a00 */
[----:B------:R-:W2:Y:S01]  /*53c70*/  LDL.LU.64 R198, [R1+0x948] ;  /* 0x0009480001c67983 */ /* 0x000ea20000300a00 */
[C---:B-1----:R-:W-:Y:S06]  /*53c80*/  HMMA.1688.F32.TF32 R164, R208.reuse, R64, R192 ;  /* 0x00000040d0a4723c */ /* 0x042fec00000810c0 */
[----:B----4-:R-:W-:Y:S01]  /*53c90*/  HMMA.1688.F32.TF32 R172, R208, R60, R184 ;  /* 0x0000003cd0ac723c */ /* 0x010fe200000810b8 */
[----:B------:R-:W-:-:S15]  /*53ca0*/  IMAD.MOV.U32 R168, RZ, RZ, R171 ;  /* 0x000000ffffa87224 */ /* 0x000fde00078e00ab */
[----:B------:R-:W-:-:S02]  /*53cb0*/  NOP ;  /* 0x0000000000007918 */ /* 0x000fc40000000000 */
[----:B------:R-:W-:Y:S01]  /*53cc0*/  IMAD.MOV.U32 R170, RZ, RZ, R165 ;  /* 0x000000ffffaa7224 */ /* 0x000fe200078e00a5 */
[----:B------:R-:W-:Y:S01]  /*53cd0*/  MOV R169, R164 ;  /* 0x000000a400a97202 */ /* 0x000fe20000000f00 */
[----:B------:R-:W-:-:S05]  /*53ce0*/  IMAD.MOV.U32 R171, RZ, RZ, R166 ;  /* 0x000000ffffab7224 */ /* 0x000fca00078e00a6 */
[----:B------:R-:W-:Y:S04]  /*53cf0*/  STL.64 [R1+0x6888], R170 ;  /* 0x006888aa01007387 */ /* 0x000fe80000100a00 */
[----:B------:R3:W-:Y:S04]  /*53d00*/  STL.64 [R1+0x6880], R168 ;  /* 0x006880a801007387 */ /* 0x0007e80000100a00 */
[----:B------:R1:W-:Y:S04]  /*53d10*/  STL.64 [R1+0x270], R172 ;  /* 0x000270ac01007387 */ /* 0x0003e80000100a00 */
[----:B------:R4:W-:Y:S04]  /*53d20*/  STL.64 [R1+0x278], R174 ;  /* 0x000278ae01007387 */ /* 0x0009e80000100a00 */
[----:B------:R-:W2:Y:S01]  /*53d30*/  LDL.LU.64 R184, [R1+0x920] ;  /* 0x0009200001b87983 */ /* 0x000ea20000300a00 */
[----:B---3--:R-:W-:Y:S03]  /*53d40*/  HMMA.1688.F32.TF32 R168, R208, R56, R180 ;  /* 0x00000038d0a8723c */ /* 0x008fe600000810b4 */
[----:B------:R-:W3:Y:S04]  /*53d50*/  LDL.LU.64 R186, [R1+0x928] ;  /* 0x0009280001ba7983 */ /* 0x000ee80000300a00 */
[----:B------:R-:W3:Y:S04]  /*53d60*/  LDL.LU.64 R180, [R1+0x910] ;  /* 0x0009100001b47983 */ /* 0x000ee80000300a00 */
[----:B------:R-:W3:Y:S04]  /*53d70*/  LDL.LU.64 R182, [R1+0x918] ;  /* 0x0009180001b67983 */ /* 0x000ee80000300a00 */
[----:B-1----:R-:W3:Y:S04]  /*53d80*/  LDL.LU.64 R172, [R1+0x900] ;  /* 0x0009000001ac7983 */ /* 0x002ee80000300a00 */
[----:B----4-:R-:W4:Y:S01]  /*53d90*/  LDL.LU.64 R174, [R1+0x908] ;  /* 0x0009080001ae7983 */ /* 0x010f220000300a00 */
[----:B------:R-:W-:-:S04]  /*53da0*/  MOV R179, R167 ;  /* 0x000000a700b37202 */ /* 0x000fc80000000f00 */
[----:B------:R-:W-:Y:S01]  /*53db0*/  IMAD.MOV.U32 R167, RZ, RZ, R168 ;  /* 0x000000ffffa77224 */ /* 0x000fe200078e00a8 */
[----:B------:R-:W-:Y:S01]  /*53dc0*/  MOV R177, R170 ;  /* 0x000000aa00b17202 */ /* 0x000fe20000000f00 */
[----:B------:R-:W-:Y:S02]  /*53dd0*/  IMAD.MOV.U32 R14, RZ, RZ, R169 ;  /* 0x000000ffff0e7224 */ /* 0x000fe400078e00a9 */
[----:B------:R-:W-:Y:S02]  /*53de0*/  IMAD.MOV.U32 R176, RZ, RZ, R171 ;  /* 0x000000ffffb07224 */ /* 0x000fe400078e00ab */
[----:B--2---:R-:W-:Y:S01]  /*53df0*/  HMMA.1688.F32.TF32 R168, R208, R52, R188 ;  /* 0x00000034d0a8723c */ /* 0x004fe200000810bc */
[----:B------:R-:W2:Y:S04]  /*53e00*/  LDL.LU.64 R188, [R1+0x8e0] ;  /* 0x0008e00001bc7983 */ /* 0x000ea80000300a00 */
[----:B------:R-:W2:Y:S04]  /*53e10*/  LDL.LU.64 R190, [R1+0x8e8] ;  /* 0x0008e80001be7983 */ /* 0x000ea80000300a00 */
[----:B------:R-:W2:Y:S04]  /*53e20*/  LDL.LU.64 R192, [R1+0x8d0] ;  /* 0x0008d00001c07983 */ /* 0x000ea80000300a00 */
[----:B------:R-:W2:Y:S11]  /*53e30*/  LDL.LU.64 R194, [R1+0x8d8] ;  /* 0x0008d80001c27983 */ /* 0x000eb60000300a00 */
[----:B------:R-:W-:Y:S01]  /*53e40*/  IMAD.MOV.U32 R166, RZ, RZ, R171 ;  /* 0x000000ffffa67224 */ /* 0x000fe200078e00ab */
[----:B------:R-:W-:Y:S01]  /*53e50*/  MOV R178, R169 ;  /* 0x000000a900b27202 */ /* 0x000fe20000000f00 */
[----:B------:R-:W-:-:S02]  /*53e60*/  IMAD.MOV.U32 R164, RZ, RZ, R168 ;  /* 0x000000ffffa47224 */ /* 0x000fc400078e00a8 */
[----:B------:R-:W-:Y:S01]  /*53e70*/  IMAD.MOV.U32 R165, RZ, RZ, R170 ;  /* 0x000000ffffa57224 */ /* 0x000fe200078e00aa */
[----:B------:R-:W-:Y:S04]  /*53e80*/  STL.64 [R1+0x68a8], R166 ;  /* 0x0068a8a601007387 */ /* 0x000fe80000100a00 */
[----:B------:R-:W-:Y:S04]  /*53e90*/  STL.64 [R1+0x68a0], R164 ;  /* 0x0068a0a401007387 */ /* 0x000fe80000100a00 */
[----:B------:R-:W-:Y:S04]  /*53ea0*/  STL.64 [R1+0x6898], R178 ;  /* 0x006898b201007387 */ /* 0x000fe80000100a00 */
[----:B------:R1:W-:Y:S04]  /*53eb0*/  STL.64 [R1+0x6890], R176 ;  /* 0x006890b001007387 */ /* 0x0003e80000100a00 */
[----:B-1----:R-:W2:Y:S04]  /*53ec0*/  LDL.LU.64 R176, [R1+0x8c0] ;  /* 0x0008c00001b07983 */ /* 0x002ea80000300a00 */
[----:B------:R-:W2:Y:S01]  /*53ed0*/  LDL.LU.64 R178, [R1+0x8c8] ;  /* 0x0008c80001b27983 */ /* 0x000ea20000300a00 */
[----:B------:R-:W-:-:S15]  /*53ee0*/  HMMA.1688.F32.TF32 R168, R208, R48, R196 ;  /* 0x00000030d0a8723c */ /* 0x000fde00000810c4 */
[----:B------:R-:W-:-:S09]  /*53ef0*/  NOP ;  /* 0x0000000000007918 */ /* 0x000fd20000000000 */
[----:B------:R-:W-:Y:S01]  /*53f00*/  MOV R159, R168 ;  /* 0x000000a8009f7202 */ /* 0x000fe20000000f00 */
[----:B------:R-:W-:Y:S01]  /*53f10*/  IMAD.MOV.U32 R22, RZ, RZ, R169 ;  /* 0x000000ffff167224 */ /* 0x000fe200078e00a9 */
[----:B------:R-:W-:Y:S01]  /*53f20*/  MOV R161, R171 ;  /* 0x000000ab00a17202 */ /* 0x000fe20000000f00 */
[----:B------:R-:W-:Y:S01]  /*53f30*/  IMAD.MOV.U32 R23, RZ, RZ, R170 ;  /* 0x000000ffff177224 */ /* 0x000fe200078e00aa */
[----:B------:R-:W2:Y:S04]  /*53f40*/  LDL.LU.64 R168, [R1+0x540] ;  /* 0x0005400001a87983 */ /* 0x000ea80000300a00 */
[----:B------:R-:W2:Y:S01]  /*53f50*/  LDL.LU.64 R170, [R1+0x548] ;  /* 0x0005480001aa7983 */ /* 0x000ea20000300a00 */
[C---:B---3--:R-:W-:Y:S06]  /*53f60*/  HMMA.1688.F32.TF32 R180, R208.reuse, R40, R180 ;  /* 0x00000028d0b4723c */ /* 0x048fec00000810b4 */
[C---:B------:R-:W-:Y:S06]  /*53f70*/  HMMA.1688.F32.TF32 R164, R208.reuse, R44, R184 ;  /* 0x0000002cd0a4723c */ /* 0x040fec00000810b8 */
[----:B----4-:R-:W-:Y:S11]  /*53f80*/  HMMA.1688.F32.TF32 R184, R208, R36, R172 ;  /* 0x00000024d0b8723c */ /* 0x010ff600000810ac */
[----:B------:R-:W-:Y:S04]  /*53f90*/  STL.64 [R1+0x66c0], R182 ;  /* 0x0066c0b601007387 */ /* 0x000fe80000100a00 */
[----:B------:R-:W-:Y:S04]  /*53fa0*/  STL.64 [R1+0x66b8], R180 ;  /* 0x0066b8b401007387 */ /* 0x000fe80000100a00 */
[----:B------:R-:W3:Y:S04]  /*53fb0*/  LDL.LU.64 R172, [R1+0x530] ;  /* 0x0005300001ac7983 */ /* 0x000ee80000300a00 */
[----:B------:R-:W3:Y:S01]  /*53fc0*/  LDL.LU.64 R174, [R1+0x538] ;  /* 0x0005380001ae7983 */ /* 0x000ee20000300a00 */
[----:B------:R-:W-:Y:S01]  /*53fd0*/  IMAD.MOV.U32 R162, RZ, RZ, R164 ;  /* 0x000000ffffa27224 */ /* 0x000fe200078e00a4 */
[----:B------:R-:W-:Y:S01]  /*53fe0*/  MOV R18, R166 ;  /* 0x000000a600127202 */ /* 0x000fe20000000f00 */
[----:B------:R-:W-:Y:S01]  /*53ff0*/  IMAD.MOV.U32 R163, RZ, RZ, R165 ;  /* 0x000000ffffa37224 */ /* 0x000fe200078e00a5 */
[----:B------:R-:W-:Y:S01]  /*54000*/  STL.64 [R1+0x66d0], R186 ;  /* 0x0066d0ba01007387 */ /* 0x000fe20000100a00 */
[----:B------:R-:W-:-:S03]  /*54010*/  IMAD.MOV.U32 R19, RZ, RZ, R167 ;  /* 0x000000ffff137224 */ /* 0x000fc600078e00a7 */
[----:B------:R-:W-:Y:S04]  /*54020*/  STL.64 [R1+0x66c8], R184 ;  /* 0x0066c8b801007387 */ /* 0x000fe80000100a00 */
[----:B------:R-:W4:Y:S04]  /*54030*/  LDL.LU.64 R164, [R1+0x3a0] ;  /* 0x0003a00001a47983 */ /* 0x000f280000300a00 */
[----:B------:R-:W4:Y:S01]  /*54040*/  LDL.LU.64 R166, [R1+0x3a8] ;  /* 0x0003a80001a67983 */ /* 0x000f220000300a00 */
[C---:B--2---:R-:W-:Y:S06]  /*54050*/  HMMA.1688.F32.TF32 R188, R208.reuse, R32, R188 ;  /* 0x00000020d0bc723c */ /* 0x044fec00000810bc */
[C---:B------:R-:W-:Y:S06]  /*54060*/  HMMA.1688.F32.TF32 R192, R208.reuse, R28, R192 ;  /* 0x0000001cd0c0723c */ /* 0x040fec00000810c0 */
[C---:B------:R-:W-:Y:S11]  /*54070*/  HMMA.1688.F32.TF32 R196, R208.reuse, R24, R176 ;  /* 0x00000018d0c4723c */ /* 0x040ff600000810b0 */
[----:B------:R-:W-:Y:S04]  /*54080*/  STL [R1+0x6674], R188 ;  /* 0x006674bc01007387 */ /* 0x000fe80000100800 */
[----:B------:R1:W-:Y:S04]  /*54090*/  STL [R1+0x6670], R189 ;  /* 0x006670bd01007387 */ /* 0x0003e80000100800 */
[----:B------:R-:W-:Y:S04]  /*540a0*/  STL [R1+0x666c], R190 ;  /* 0x00666cbe01007387 */ /* 0x000fe80000100800 */
[----:B------:R2:W-:Y:S04]  /*540b0*/  STL [R1+0x6668], R191 ;  /* 0x006668bf01007387 */ /* 0x0005e80000100800 */
[----:B------:R-:W-:Y:S04]  /*540c0*/  STL [R1+0x6684], R192 ;  /* 0x006684c001007387 */ /* 0x000fe80000100800 */
[----:B------:R-:W-:Y:S04]  /*540d0*/  STL [R1+0x6680], R193 ;  /* 0x006680c101007387 */ /* 0x000fe80000100800 */
[----:B------:R-:W-:Y:S04]  /*540e0*/  STL [R1+0x667c], R194 ;  /* 0x00667cc201007387 */ /* 0x000fe80000100800 */
[----:B------:R-:W-:Y:S04]  /*540f0*/  STL [R1+0x6678], R195 ;  /* 0x006678c301007387 */ /* 0x000fe80000100800 */
[----:B------:R4:W-:Y:S04]  /*54100*/  STL [R1+0x6690], R196 ;  /* 0x006690c401007387 */ /* 0x0009e80000100800 */
[----:B------:R-:W-:Y:S04]  /*54110*/  STL [R1+0x668c], R197 ;  /* 0x00668cc501007387 */ /* 0x000fe80000100800 */
[----:B------:R4:W-:Y:S04]  /*54120*/  STL [R1+0x6688], R198 ;  /* 0x006688c601007387 */ /* 0x0009e80000100800 */
[----:B------:R-:W-:Y:S01]  /*54130*/  STL [R1+0x6664], R199 ;  /* 0x006664c701007387 */ /* 0x000fe20000100800 */
[C---:B------:R-:W-:Y:S03]  /*54140*/  HMMA.1688.F32.TF32 R200, R208.reuse, R20, R168 ;  /* 0x00000014d0c8723c */ /* 0x040fe600000810a8 */
[----:B------:R-:W4:Y:S04]  /*54150*/  LDL.LU.64 R168, [R1+0x4e0] ;  /* 0x0004e00001a87983 */ /* 0x000f280000300a00 */
[----:B------:R-:W4:Y:S04]  /*54160*/  LDL.LU.64 R170, [R1+0x4e8] ;  /* 0x0004e80001aa7983 */ /* 0x000f280000300a00 */
[----:B-1----:R-:W4:Y:S04]  /*54170*/  LDL.LU.64 R188, [R1+0x4f0] ;  /* 0x0004f00001bc7983 */ /* 0x002f280000300a00 */
[----:B--2---:R-:W2:Y:S04]  /*54180*/  LDL.LU.64 R190, [R1+0x4f8] ;  /* 0x0004f80001be7983 */ /* 0x004ea80000300a00 */
[----:B------:R-:W2:Y:S04]  /*54190*/  LDL.LU.64 R184, [R1+0x500] ;  /* 0x0005000001b87983 */ /* 0x000ea80000300a00 */
[----:B------:R-:W2:Y:S04]  /*541a0*/  LDL.LU.64 R186, [R1+0x508] ;  /* 0x0005080001ba7983 */ /* 0x000ea80000300a00 */
[----:B------:R-:W-:Y:S04]  /*541b0*/  STL [R1+0x669c], R200 ;  /* 0x00669cc801007387 */ /* 0x000fe80000100800 */
[----:B------:R-:W-:Y:S04]  /*541c0*/  STL [R1+0x6698], R201 ;  /* 0x006698c901007387 */ /* 0x000fe80000100800 */
[----:B------:R-:W-:Y:S04]  /*541d0*/  STL [R1+0x6694], R202 ;  /* 0x006694ca01007387 */ /* 0x000fe80000100800 */
[----:B------:R-:W-:Y:S04]  /*541e0*/  STL [R1+0x6660], R203 ;  /* 0x006660cb01007387 */ /* 0x000fe80000100800 */
[----:B------:R-:W2:Y:S04]  /*541f0*/  LDL.LU.64 R180, [R1+0x510] ;  /* 0x0005100001b47983 */ /* 0x000ea80000300a00 */
[----:B------:R-:W2:Y:S04]  /*54200*/  LDL.LU.64 R182, [R1+0x518] ;  /* 0x0005180001b67983 */ /* 0x000ea80000300a00 */
[----:B------:R-:W2:Y:S04]  /*54210*/  LDL.LU.64 R176, [R1+0x520] ;  /* 0x0005200001b07983 */ /* 0x000ea80000300a00 */
[----:B------:R-:W2:Y:S01]  /*54220*/  LDL.LU.64 R178, [R1+0x528] ;  /* 0x0005280001b27983 */ /* 0x000ea20000300a00 */
[C---:B---3--:R-:W-:Y:S06]  /*54230*/  HMMA.1688.F32.TF32 R204, R208.reuse, R16, R172 ;  /* 0x00000010d0cc723c */ /* 0x048fec00000810ac */
[----:B----4-:R-:W-:-:S15]  /*54240*/  HMMA.1688.F32.TF32 R208, R208, R12, R164 ;  /* 0x0000000cd0d0723c */ /* 0x010fde00000810a4 */
[----:B------:R-:W-:-:S02]  /*54250*/  NOP ;  /* 0x0000000000007918 */ /* 0x000fc40000000000 */
[----:B------:R-:W-:Y:S04]  /*54260*/  STL [R1+0x66a4], R204 ;  /* 0x0066a4cc01007387 */ /* 0x000fe80000100800 */
[----:B------:R-:W-:Y:S04]  /*54270*/  STL [R1+0x66a0], R205 ;  /* 0x0066a0cd01007387 */ /* 0x000fe80000100800 */
[----:B------:R-:W-:Y:S04]  /*54280*/  STL [R1+0x665c], R206 ;  /* 0x00665cce01007387 */ /* 0x000fe80000100800 */
[----:B------:R-:W-:Y:S04]  /*54290*/  STL [R1+0x6658], R207 ;  /* 0x006658cf01007387 */ /* 0x000fe80000100800 */
[----:B------:R-:W3:Y:S04]  /*542a0*/  LDL.LU.64 R164, [R1+0x8a0] ;  /* 0x0008a00001a47983 */ /* 0x000ee80000300a00 */
[----:B------:R-:W3:Y:S04]  /*542b0*/  LDL.LU.64 R166, [R1+0x8a8] ;  /* 0x0008a80001a67983 */ /* 0x000ee80000300a00 */
[----:B------:R1:W-:Y:S04]  /*542c0*/  STL [R1+0x66b0], R208 ;  /* 0x0066b0d001007387 */ /* 0x0003e80000100800 */
[----:B------:R4:W-:Y:S04]  /*542d0*/  STL [R1+0x66ac], R209 ;  /* 0x0066acd101007387 */ /* 0x0009e80000100800 */
[----:B------:R4:W-:Y:S04]  /*542e0*/  STL [R1+0x66a8], R210 ;  /* 0x0066a8d201007387 */ /* 0x0009e80000100800 */
[----:B------:R-:W-:Y:S04]  /*542f0*/  STL [R1+0x6654], R211 ;  /* 0x006654d301007387 */ /* 0x000fe80000100800 */
[----:B------:R-:W4:Y:S04]  /*54300*/  LDL.LU.64 R172, [R1+0x880] ;  /* 0x0008800001ac7983 */ /* 0x000f280000300a00 */
[----:B------:R-:W4:Y:S01]  /*54310*/  LDL.LU.64 R174, [R1+0x888] ;  /* 0x0008880001ae7983 */ /* 0x000f220000300a00 */
[C---:B------:R-:W-:Y:S03]  /*54320*/  HMMA.1688.F32.TF32 R216, R232.reuse, R152, R168 ;  /* 0x00000098e8d8723c */ /* 0x040fe600000810a8 */
[----:B------:R-:W4:Y:S04]  /*54330*/  LDL.LU.64 R168, [R1+0x870] ;  /* 0x0008700001a87983 */ /* 0x000f280000300a00 */
[----:B------:R-:W4:Y:S01]  /*54340*/  LDL.LU.64 R170, [R1+0x878] ;  /* 0x0008780001aa7983 */ /* 0x000f220000300a00 */
[C---:B--2---:R-:W-:Y:S06]  /*54350*/  HMMA.1688.F32.TF32 R220, R232.reuse, R148, R188 ;  /* 0x00000094e8dc723c */ /* 0x044fec00000810bc */
[C---:B------:R-:W-:Y:S09]  /*54360*/  HMMA.1688.F32.TF32 R224, R232.reuse, R144, R184 ;  /* 0x00000090e8e0723c */ /* 0x040ff200000810b8 */
[----:B------:R-:W-:Y:S04]  /*54370*/  STL.64 [R1+0x66e0], R218 ;  /* 0x0066e0da01007387 */ /* 0x000fe80000100a00 */
[----:B------:R-:W-:Y:S04]  /*54380*/  STL.64 [R1+0x66d8], R216 ;  /* 0x0066d8d801007387 */ /* 0x000fe80000100a00 */
[----:B------:R-:W-:Y:S04]  /*54390*/  STL.64 [R1+0x66f0], R222 ;  /* 0x0066f0de01007387 */ /* 0x000fe80000100a00 */
[----:B------:R2:W-:Y:S04]  /*543a0*/  STL.64 [R1+0x66e8], R220 ;  /* 0x0066e8dc01007387 */ /* 0x0005e80000100a00 */
[----:B------:R-:W-:Y:S04]  /*543b0*/  STL.64 [R1+0x6700], R226 ;  /* 0x006700e201007387 */ /* 0x000fe80000100a00 */
[----:B------:R-:W-:Y:S01]  /*543c0*/  STL.64 [R1+0x66f8], R224 ;  /* 0x0066f8e001007387 */ /* 0x000fe20000100a00 */
[----:B---3--:R-:W-:-:S15]  /*543d0*/  HMMA.1688.F32.TF32 R164, R232, R108, R164 ;  /* 0x0000006ce8a4723c */ /* 0x008fde00000810a4 */
[----:B------:R-:W-:-:S09]  /*543e0*/  NOP ;  /* 0x0000000000007918 */ /* 0x000fd20000000000 */
[----:B------:R-:W-:Y:S01]  /*543f0*/  IMAD.MOV.U32 R196, RZ, RZ, R164 ;  /* 0x000000ffffc47224 */ /* 0x000fe200078e00a4 */
[----:B------:R-:W-:Y:S01]  /*54400*/  MOV R198, R166 ;  /* 0x000000a600c67202 */ /* 0x000fe20000000f00 */
[----:B------:R-:W-:Y:S02]  /*54410*/  IMAD.MOV.U32 R197, RZ, RZ, R165 ;  /* 0x000000ffffc57224 */ /* 0x000fe400078e00a5 */
[----:B------:R-:W-:Y:S01]  /*54420*/  IMAD.MOV.U32 R192, RZ, RZ, R167 ;  /* 0x000000ffffc07224 */ /* 0x000fe200078e00a7 */
[----:B------:R-:W3:Y:S04]  /*54430*/  LDL.LU.64 R164, [R1+0x850] ;  /* 0x0008500001a47983 */ /* 0x000ee80000300a00 */
[----:B------:R-:W3:Y:S01]  /*54440*/  LDL.LU.64 R166, [R1+0x858] ;  /* 0x0008580001a67983 */ /* 0x000ee20000300a00 */
[----:B----4-:R-:W-:-:S15]  /*54450*/  HMMA.1688.F32.TF32 R172, R232, R104, R172 ;  /* 0x00000068e8ac723c */ /* 0x010fde00000810ac */
[----:B------:R-:W-:-:S09]  /*54460*/  NOP ;  /* 0x0000000000007918 */ /* 0x000fd20000000000 */
[----:B------:R-:W-:Y:S01]  /*54470*/  MOV R194, R173 ;  /* 0x000000ad00c27202 */ /* 0x000fe20000000f00 */
[----:B------:R-:W-:Y:S02]  /*54480*/  IMAD.MOV.U32 R195, RZ, RZ, R174 ;  /* 0x000000ffffc37224 */ /* 0x000fe400078e00ae */
[----:B------:R-:W-:-:S03]  /*54490*/  IMAD.MOV.U32 R193, RZ, RZ, R172 ;  /* 0x000000ffffc17224 */ /* 0x000fc600078e00ac */
[----:B------:R-:W-:Y:S04]  /*544a0*/  STL.64 [R1+0x6710], R194 ;  /* 0x006710c201007387 */ /* 0x000fe80000100a00 */
[----:B------:R4:W-:Y:S01]  /*544b0*/  STL.64 [R1+0x6708], R192 ;  /* 0x006708c001007387 */ /* 0x0009e20000100a00 */
[C---:B------:R-:W-:Y:S06]  /*544c0*/  HMMA.1688.F32.TF32 R180, R232.reuse, R140, R180 ;  /* 0x0000008ce8b4723c */ /* 0x040fec00000810b4 */
[----:B------:R-:W-:Y:S01]  /*544d0*/  HMMA.1688.F32.TF32 R176, R232, R136, R176 ;  /* 0x00000088e8b0723c */ /* 0x000fe200000810b0 */
[----:B------:R-:W-:-:S15]  /*544e0*/  IMAD.MOV.U32 R188, RZ, RZ, R175 ;  /* 0x000000ffffbc7224 */ /* 0x000fde00078e00af */
[----:B------:R-:W-:-:S02]  /*544f0*/  NOP ;  /* 0x0000000000007918 */ /* 0x000fc40000000000 */
[----:B-1----:R-:W-:Y:S01]  /*54500*/  IMAD.MOV.U32 R208, RZ, RZ, R180 ;  /* 0x000000ffffd07224 */ /* 0x002fe200078e00b4 */
[----:B------:R-:W-:Y:S01]  /*54510*/  MOV R209, R181 ;  /* 0x000000b500d17202 */ /* 0x000fe20000000f00 */
[----:B------:R-:W-:Y:S02]  /*54520*/  IMAD.MOV.U32 R210, RZ, RZ, R182 ;  /* 0x000000ffffd27224 */ /* 0x000fe400078e00b6 */
[----:B------:R-:W-:Y:S02]  /*54530*/  IMAD.MOV.U32 R204, RZ, RZ, R183 ;  /* 0x000000ffffcc7224 */ /* 0x000fe400078e00b7 */
[----:B------:R-:W-:Y:S01]  /*54540*/  MOV R205, R176 ;  /* 0x000000b000cd7202 */ /* 0x000fe20000000f00 */
[----:B------:R-:W-:Y:S01]  /*54550*/  IMAD.MOV.U32 R200, RZ, RZ, R177 ;  /* 0x000000ffffc87224 */ /* 0x000fe200078e00b1 */
[----:B------:R-:W-:Y:S01]  /*54560*/  MOV R202, R179 ;  /* 0x000000b300ca7202 */ /* 0x000fe20000000f00 */
[----:B------:R-:W-:Y:S01]  /*54570*/  IMAD.MOV.U32 R201, RZ, RZ, R178 ;  /* 0x000000ffffc97224 */ /* 0x000fe200078e00b2 */
[----:B------:R-:W-:-:S15]  /*54580*/  HMMA.1688.F32.TF32 R168, R232, R100, R168 ;  /* 0x00000064e8a8723c */ /* 0x000fde00000810a8 */
[----:B------:R-:W-:-:S09]  /*54590*/  NOP ;  /* 0x0000000000007918 */ /* 0x000fd20000000000 */
[----:B------:R-:W-:Y:S01]  /*545a0*/  MOV R189, R168 ;  /* 0x000000a800bd7202 */ /* 0x000fe20000000f00 */
[----:B------:R-:W-:Y:S01]  /*545b0*/  IMAD.MOV.U32 R190, RZ, RZ, R169 ;  /* 0x000000ffffbe7224 */ /* 0x000fe200078e00a9 */
[----:B------:R-:W-:Y:S01]  /*545c0*/  MOV R199, R171 ;  /* 0x000000ab00c77202 */ /* 0x000fe20000000f00 */
[----:B------:R-:W-:Y:S01]  /*545d0*/  IMAD.MOV.U32 R191, RZ, RZ, R170 ;  /* 0x000000ffffbf7224 */ /* 0x000fe200078e00aa */
[----:B------:R-:W3:Y:S04]  /*545e0*/  LDL.LU.64 R168, [R1+0x840] ;  /* 0x0008400001a87983 */ /* 0x000ee80000300a00 */
[----:B------:R-:W3:Y:S04]  /*545f0*/  LDL.LU.64 R170, [R1+0x848] ;  /* 0x0008480001aa7983 */ /* 0x000ee80000300a00 */
[----:B--2---:R-:W2:Y:S04]  /*54600*/  LDL.LU.64 R220, [R1+0x830] ;  /* 0x0008300001dc7983 */ /* 0x004ea80000300a00 */
[----:B------:R-:W2:Y:S04]  /*54610*/  LDL.LU.64 R222, [R1+0x838] ;  /* 0x0008380001de7983 */ /* 0x000ea80000300a00 */
[----:B------:R-:W2:Y:S04]  /*54620*/  LDL.LU.64 R216, [R1+0x820] ;  /* 0x0008200001d87983 */ /* 0x000ea80000300a00 */
[----:B------:R-:W2:Y:S04]  /*54630*/  LDL.LU.64 R218, [R1+0x828] ;  /* 0x0008280001da7983 */ /* 0x000ea80000300a00 */
[----:B----4-:R-:W4:Y:S04]  /*54640*/  LDL.LU.64 R192, [R1+0x810] ;  /* 0x0008100001c07983 */ /* 0x010f280000300a00 */
[----:B------:R-:W4:Y:S04]  /*54650*/  LDL.LU.64 R194, [R1+0x818] ;  /* 0x0008180001c27983 */ /* 0x000f280000300a00 */
[----:B------:R-:W4:Y:S04]  /*54660*/  LDL.LU.64 R184, [R1+0x800] ;  /* 0x0008000001b87983 */ /* 0x000f280000300a00 */
[----:B------:R-:W4:Y:S04]  /*54670*/  LDL.LU.64 R186, [R1+0x808] ;  /* 0x0008080001ba7983 */ /* 0x000f280000300a00 */
[----:B------:R-:W4:Y:S04]  /*54680*/  LDL.LU.64 R180, [R1+0x7f0] ;  /* 0x0007f00001b47983 */ /* 0x000f280000300a00 */
[----:B------:R-:W4:Y:S04]  /*54690*/  LDL.LU.64 R182, [R1+0x7f8] ;  /* 0x0007f80001b67983 */ /* 0x000f280000300a00 */
[----:B------:R-:W-:Y:S04]  /*546a0*/  STL.64 [R1+0x6730], R198 ;  /* 0x006730c601007387 */ /* 0x000fe80000100a00 */
[----:B------:R-:W-:Y:S04]  /*546b0*/  STL.64 [R1+0x6728], R196 ;  /* 0x006728c401007387 */ /* 0x000fe80000100a00 */
[----:B------:R-:W-:Y:S04]  /*546c0*/  STL.64 [R1+0x6720], R190 ;  /* 0x006720be01007387 */ /* 0x000fe80000100a00 */
[----:B------:R1:W-:Y:S04]  /*546d0*/  STL.64 [R1+0x6718], R188 ;  /* 0x006718bc01007387 */ /* 0x0003e80000100a00 */
[----:B------:R-:W4:Y:S04]  /*546e0*/  LDL.LU.64 R176, [R1+0x7e0] ;  /* 0x0007e00001b07983 */ /* 0x000f280000300a00 */
[----:B------:R-:W4:Y:S04]  /*546f0*/  LDL.LU.64 R178, [R1+0x7e8] ;  /* 0x0007e80001b27983 */ /* 0x000f280000300a00 */
[----:B------:R-:W4:Y:S04]  /*54700*/  LDL.LU.64 R172, [R1+0x7d0] ;  /* 0x0007d00001ac7983 */ /* 0x000f280000300a00 */
[----:B------:R-:W4:Y:S01]  /*54710*/  LDL.LU.64 R174, [R1+0x7d8] ;  /* 0x0007d80001ae7983 */ /* 0x000f220000300a00 */
[----:B---3--:R-:W-:-:S15]  /*54720*/  HMMA.1688.F32.TF32 R164, R232, R96, R164 ;  /* 0x00000060e8a4723c */ /* 0x008fde00000810a4 */
[----:B------:R-:W-:-:S09]  /*54730*/  NOP ;  /* 0x0000000000007918 */ /* 0x000fd20000000000 */
[----:B------:R-:W-:Y:S01]  /*54740*/  IMAD.MOV.U32 R203, RZ, RZ, R164 ;  /* 0x000000ffffcb7224 */ /* 0x000fe200078e00a4 */
[----:B------:R-:W-:Y:S01]  /*54750*/  MOV R207, R166 ;  /* 0x000000a600cf7202 */ /* 0x000fe20000000f00 */
[----:B------:R-:W-:Y:S02]  /*54760*/  IMAD.MOV.U32 R206, RZ, RZ, R165 ;  /* 0x000000ffffce7224 */ /* 0x000fe400078e00a5 */
[----:B------:R-:W-:Y:S01]  /*54770*/  IMAD.MOV.U32 R211, RZ, RZ, R167 ;  /* 0x000000ffffd37224 */ /* 0x000fe200078e00a7 */
[----:B------:R-:W3:Y:S04]  /*54780*/  LDL.LU.64 R164, [R1+0x7c0] ;  /* 0x0007c00001a47983 */ /* 0x000ee80000300a00 */
[----:B------:R-:W3:Y:S04]  /*54790*/  LDL.LU.64 R166, [R1+0x7c8] ;  /* 0x0007c80001a67983 */ /* 0x000ee80000300a00 */
[----:B------:R-:W-:Y:S04]  /*547a0*/  STL.64 [R1+0x6760], R210 ;  /* 0x006760d201007387 */ /* 0x000fe80000100a00 */
[----:B------:R-:W-:Y:S04]  /*547b0*/  STL.64 [R1+0x6758], R208 ;  /* 0x006758d001007387 */ /* 0x000fe80000100a00 */
[----:B------:R-:W-:Y:S04]  /*547c0*/  STL.64 [R1+0x6750], R206 ;  /* 0x006750ce01007387 */ /* 0x000fe80000100a00 */
[----:B------:R-:W-:Y:S04]  /*547d0*/  STL.64 [R1+0x6748], R204 ;  /* 0x006748cc01007387 */ /* 0x000fe80000100a00 */
[----:B------:R-:W-:Y:S04]  /*547e0*/  STL.64 [R1+0x6740], R202 ;  /* 0x006740ca01007387 */ /* 0x000fe80000100a00 */
[----:B------:R2:W-:Y:S01]  /*547f0*/  STL.64 [R1+0x6738], R200 ;  /* 0x006738c801007387 */ /* 0x0005e20000100a00 */
[C---:B-1----:R-:W-:Y:S03]  /*54800*/  HMMA.1688.F32.TF32 R188, R232.reuse, R92, R168 ;  /* 0x0000005ce8bc723c */ /* 0x042fe600000810a8 */
[----:B------:R-:W3:Y:S04]  /*54810*/  LDL.LU.64 R168, [R1+0x7b0] ;  /* 0x0007b00001a87983 */ /* 0x000ee80000300a00 */
[----:B------:R-:W3:Y:S01]  /*54820*/  LDL.LU.64 R170, [R1+0x7b8] ;  /* 0x0007b80001aa7983 */ /* 0x000ee20000300a00 */
[C---:B--2---:R-:W-:Y:S06]  /*54830*/  HMMA.1688.F32.TF32 R200, R232.reuse, R88, R220 ;  /* 0x00000058e8c8723c */ /* 0x044fec00000810dc */
[C---:B------:R-:W-:Y:S09]  /*54840*/  HMMA.1688.F32.TF32 R196, R232.reuse, R84, R216 ;  /* 0x00000054e8c4723c */ /* 0x040ff200000810d8 */
[----:B------:R-:W-:Y:S04]  /*54850*/  STL.64 [R1+0x4e0], R188 ;  /* 0x0004e0bc01007387 */ /* 0x000fe80000100a00 */
[----:B------:R1:W-:Y:S01]  /*54860*/  STL.64 [R1+0x4e8], R190 ;  /* 0x0004e8be01007387 */ /* 0x0003e20000100a00 */
[C---:B----4-:R-:W-:Y:S06]  /*54870*/  HMMA.1688.F32.TF32 R184, R232.reuse, R76, R184 ;  /* 0x0000004ce8b8723c */ /* 0x050fec00000810b8 */
[C---:B-1----:R-:W-:Y:S06]  /*54880*/  HMMA.1688.F32.TF32 R188, R232.reuse, R80, R192 ;  /* 0x00000050e8bc723c */ /* 0x042fec00000810c0 */
[C---:B------:R-:W-:Y:S01]  /*54890*/  HMMA.1688.F32.TF32 R180, R232.reuse, R72, R180 ;  /* 0x00000048e8b4723c */ /* 0x040fe200000810b4 */
[----:B------:R-:W-:Y:S04]  /*548a0*/  STL.64 [R1+0x4d0], R200 ;  /* 0x0004d0c801007387 */ /* 0x000fe80000100a00 */
[----:B------:R-:W-:Y:S01]  /*548b0*/  STL.64 [R1+0x4d8], R202 ;  /* 0x0004d8ca01007387 */ /* 0x000fe20000100a00 */
[C---:B------:R-:W-:Y:S06]  /*548c0*/  HMMA.1688.F32.TF32 R176, R232.reuse, R8, R176 ;  /* 0x00000008e8b0723c */ /* 0x040fec00000810b0 */
[C---:B------:R-:W-:Y:S01]  /*548d0*/  HMMA.1688.F32.TF32 R172, R232.reuse, R4, R172 ;  /* 0x00000004e8ac723c */ /* 0x040fe200000810ac */
[----:B------:R1:W-:Y:S04]  /*548e0*/  STL.64 [R1+0x4c0], R196 ;  /* 0x0004c0c401007387 */ /* 0x0003e80000100a00 */
[----:B------:R2:W-:Y:S04]  /*548f0*/  STL.64 [R1+0x4c8], R198 ;  /* 0x0004c8c601007387 */ /* 0x0005e80000100a00 */
[----:B------:R-:W-:Y:S04]  /*54900*/  STL.64 [R1+0x4b0], R188 ;  /* 0x0004b0bc01007387 */ /* 0x000fe80000100a00 */
[----:B------:R-:W-:Y:S04]  /*54910*/  STL.64 [R1+0x4b8], R190 ;  /* 0x0004b8be01007387 */ /* 0x000fe80000100a00 */
[----:B------:R-:W-:Y:S04]  /*54920*/  STL.64 [R1+0x4a0], R184 ;  /* 0x0004a0b801007387 */ /* 0x000fe80000100a00 */
[----:B------:R-:W-:Y:S04]  /*54930*/  STL.64 [R1+0x4a8], R186 ;  /* 0x0004a8ba01007387 */ /* 0x000fe80000100a00 */
[----:B------:R-:W-:Y:S04]  /*54940*/  STL.64 [R1+0x490], R180 ;  /* 0x000490b401007387 */ /* 0x000fe80000100a00 */
[----:B------:R-:W-:Y:S04]  /*54950*/  STL.64 [R1+0x498], R182 ;  /* 0x000498b601007387 */ /* 0x000fe80000100a00 */
[----:B-1----:R-:W4:Y:S04]  /*54960*/  LDL.LU.64 R196, [R1+0x7a0] ;  /* 0x0007a00001c47983 */ /* 0x002f280000300a00 */
[----:B------:R1:W-:Y:S04]  /*54970*/  STL.64 [R1+0x480], R176 ;  /* 0x000480b001007387 */ /* 0x0003e80000100a00 */
[----:B------:R1:W-:Y:S04]  /*54980*/  STL.64 [R1+0x488], R178 ;  /* 0x000488b201007387 */ /* 0x0003e80000100a00 */
[----:B--2---:R-:W4:Y:S04]  /*54990*/  LDL.LU.64 R198, [R1+0x7a8] ;  /* 0x0007a80001c67983 */ /* 0x004f280000300a00 */
[----:B------:R-:W-:Y:S04]  /*549a0*/  STL.64 [R1+0x470], R172 ;  /* 0x000470ac01007387 */ /* 0x000fe80000100a00 */
[----:B------:R3:W-:Y:S04]  /*549b0*/  STL.64 [R1+0x478], R174 ;  /* 0x000478ae01007387 */ /* 0x0007e80000100a00 */
[----:B------:R-:W2:Y:S04]  /*549c0*/  LDL.LU.64 R192, [R1+0x790] ;  /* 0x0007900001c07983 */ /* 0x000ea80000300a00 */
[----:B------:R-:W2:Y:S04]  /*549d0*/  LDL.LU.64 R194, [R1+0x798] ;  /* 0x0007980001c27983 */ /* 0x000ea80000300a00 */
[----:B-1----:R-:W2:Y:S04]  /*549e0*/  LDL.LU.64 R176, [R1+0x780] ;  /* 0x0007800001b07983 */ /* 0x002ea80000300a00 */
[----:B------:R-:W2:Y:S01]  /*549f0*/  LDL.LU.64 R178, [R1+0x788] ;  /* 0x0007880001b27983 */ /* 0x000ea20000300a00 */
[----:B---3--:R-:W-:Y:S03]  /*54a00*/  HMMA.1688.F32.TF32 R172, R232, R68, R164 ;  /* 0x00000044e8ac723c */ /* 0x008fe600000810a4 */
[----:B------:R-:W3:Y:S04]  /*54a10*/  LDL.LU.64 R164, [R1+0x770] ;  /* 0x0007700001a47983 */ /* 0x000ee80000300a00 */
[----:B------:R-:W3:-:S15]  /*54a20*/  LDL.LU.64 R166, [R1+0x778] ;  /* 0x0007780001a67983 */ /* 0x000ede0000300a00 */
[----:B------:R-:W-:-:S01]  /*54a30*/  NOP ;  /* 0x0000000000007918 */ /* 0x000fc20000000000 */
[----:B------:R1:W-:Y:S04]  /*54a40*/  STL.64 [R1+0x460], R172 ;  /* 0x000460ac01007387 */ /* 0x0003e80000100a00 */
[----:B------:R1:W-:Y:S04]  /*54a50*/  STL.64 [R1+0x468], R174 ;  /* 0x000468ae01007387 */ /* 0x0003e80000100a00 */
[----:B------:R-:W3:Y:S04]  /*54a60*/  LDL.LU.64 R184, [R1+0x760] ;  /* 0x0007600001b87983 */ /* 0x000ee80000300a00 */
[----:B------:R-:W3:Y:S01]  /*54a70*/  LDL.LU.64 R186, [R1+0x768] ;  /* 0x0007680001ba7983 */ /* 0x000ee20000300a00 */
[----:B------:R-:W-:-:S15]  /*54a80*/  HMMA.1688.F32.TF32 R168, R232, R64, R168 ;  /* 0x00000040e8a8723c */ /* 0x000fde00000810a8 */
[----:B------:R-:W-:-:S08]  /*54a90*/  NOP ;  /* 0x0000000000007918 */ /* 0x000fd00000000000 */
[----:B------:R1:W-:Y:S04]  /*54aa0*/  STL.64 [R1+0x450], R168 ;  /* 0x000450a801007387 */ /* 0x0003e80000100a00 */
        /* <DEDUP_REMOVED lines=8> */
[----:B------:R-:W3:Y:S01]  /*54b30*/  LDL.LU.64 R170, [R1+0x3c8] ;  /* 0x0003c80001aa7983 */ /* 0x000ee20000300a00 */
[C---:B----4-:R-:W-:Y:S06]  /*54b40*/  HMMA.1688.F32.TF32 R200, R232.reuse, R60, R196 ;  /* 0x0000003ce8c8723c */ /* 0x050fec00000810c4 */
[----:B--2---:R-:W-:-:S15]  /*54b50*/  HMMA.1688.F32.TF32 R196, R232, R56, R192 ;  /* 0x00000038e8c4723c */ /* 0x004fde00000810c0 */
[----:B------:R-:W-:-:S02]  /*54b60*/  NOP ;  /* 0x0000000000007918 */ /* 0x000fc40000000000 */
[----:B------:R-:W-:Y:S01]  /*54b70*/  STL.64 [R1+0x440], R200 ;  /* 0x000440c801007387 */ /* 0x000fe20000100a00 */
[C---:B------:R-:W-:Y:S03]  /*54b80*/  HMMA.1688.F32.TF32 R192, R232.reuse, R52, R176 ;  /* 0x00000034e8c0723c */ /* 0x040fe600000810b0 */
[----:B------:R-:W-:Y:S04]  /*54b90*/  STL.64 [R1+0x448], R202 ;  /* 0x000448ca01007387 */ /* 0x000fe80000100a00 */
[----:B------:R-:W2:Y:S04]  /*54ba0*/  LDL.LU.64 R176, [R1+0x3b0] ;  /* 0x0003b00001b07983 */ /* 0x000ea80000300a00 */
[----:B------:R-:W-:Y:S04]  /*54bb0*/  STL.64 [R1+0x430], R196 ;  /* 0x000430c401007387 */ /* 0x000fe80000100a00 */
[----:B------:R-:W-:Y:S04]  /*54bc0*/  STL.64 [R1+0x438], R198 ;  /* 0x000438c601007387 */ /* 0x000fe80000100a00 */
[----:B------:R-:W2:Y:S04]  /*54bd0*/  LDL.LU.64 R178, [R1+0x3b8] ;  /* 0x0003b80001b27983 */ /* 0x000ea80000300a00 */
[----:B------:R-:W-:Y:S04]  /*54be0*/  STL.64 [R1+0x420], R192 ;  /* 0x000420c001007387 */ /* 0x000fe80000100a00 */
[----:B------:R3:W-:Y:S02]  /*54bf0*/  STL.64 [R1+0x428], R194 ;  /* 0x000428c201007387 */ /* 0x0007e40000100a00 */
[----:B---3--:R-:W-:Y:S02]  /*54c00*/  HMMA.1688.F32.TF32 R192, R232, R48, R164 ;  /* 0x00000030e8c0723c */ /* 0x008fe400000810a4 */
[----:B------:R-:W3:Y:S04]  /*54c10*/  LDL.LU.64 R164, [R1+0x720] ;  /* 0x0007200001a47983 */ /* 0x000ee80000300a00 */
[----:B------:R-:W3:-:S15]  /*54c20*/  LDL.LU.64 R166, [R1+0x728] ;  /* 0x0007280001a67983 */ /* 0x000ede0000300a00 */
[----:B------:R-:W-:-:S02]  /*54c30*/  NOP ;  /* 0x0000000000007918 */ /* 0x000fc40000000000 */
[----:B------:R-:W-:Y:S04]  /*54c40*/  STL.64 [R1+0x410], R192 ;  /* 0x000410c001007387 */ /* 0x000fe80000100a00 */
[----:B------:R1:W-:Y:S02]  /*54c50*/  STL.64 [R1+0x418], R194 ;  /* 0x000418c201007387 */ /* 0x0003e40000100a00 */
[----:B-1----:R-:W-:Y:S02]  /*54c60*/  HMMA.1688.F32.TF32 R192, R232, R44, R184 ;  /* 0x0000002ce8c0723c */ /* 0x002fe400000810b8 */
[----:B------:R-:W4:Y:S04]  /*54c70*/  LDL.LU.64 R184, [R1+0x710] ;  /* 0x0007100001b87983 */ /* 0x000f280000300a00 */
[----:B------:R-:W4:-:S15]  /*54c80*/  LDL.LU.64 R186, [R1+0x718] ;  /* 0x0007180001ba7983 */ /* 0x000f1e0000300a00 */
        /* <DEDUP_REMOVED lines=9> */
[C---:B-1----:R-:W-:Y:S06]  /*54d20*/  HMMA.1688.F32.TF32 R192, R232.reuse, R36, R188 ;  /* 0x00000024e8c0723c */ /* 0x042fec00000810bc */
[C---:B------:R-:W-:Y:S06]  /*54d30*/  HMMA.1688.F32.TF32 R188, R232.reuse, R32, R180 ;  /* 0x00000020e8bc723c */ /* 0x040fec00000810b4 */
[C---:B------:R-:W-:Y:S11]  /*54d40*/  HMMA.1688.F32.TF32 R168, R232.reuse, R28, R168 ;  /* 0x0000001ce8a8723c */ /* 0x040ff600000810a8 */
[----:B------:R-:W-:Y:S04]  /*54d50*/  STL.64 [R1+0x3e0], R192 ;  /* 0x0003e0c001007387 */ /* 0x000fe80000100a00 */
[----:B------:R-:W-:Y:S04]  /*54d60*/  STL.64 [R1+0x3e8], R194 ;  /* 0x0003e8c201007387 */ /* 0x000fe80000100a00 */
[----:B------:R-:W4:Y:S04]  /*54d70*/  LDL.LU.64 R180, [R1+0x6f0] ;  /* 0x0006f00001b47983 */ /* 0x000f280000300a00 */
[----:B------:R-:W-:Y:S04]  /*54d80*/  STL.64 [R1+0x3d0], R188 ;  /* 0x0003d0bc01007387 */ /* 0x000fe80000100a00 */
[----:B------:R-:W-:Y:S04]  /*54d90*/  STL.64 [R1+0x3d8], R190 ;  /* 0x0003d8be01007387 */ /* 0x000fe80000100a00 */
[----:B------:R-:W4:Y:S04]  /*54da0*/  LDL.LU.64 R182, [R1+0x6f8] ;  /* 0x0006f80001b67983 */ /* 0x000f280000300a00 */
[----:B------:R1:W-:Y:S04]  /*54db0*/  STL.64 [R1+0x3c0], R168 ;  /* 0x0003c0a801007387 */ /* 0x0003e80000100a00 */
[----:B------:R1:W-:Y:S04]  /*54dc0*/  STL.64 [R1+0x3c8], R170 ;  /* 0x0003c8aa01007387 */ /* 0x0003e80000100a00 */
[----:B-1----:R-:W4:Y:S04]  /*54dd0*/  LDL.LU.64 R168, [R1+0x6e0] ;  /* 0x0006e00001a87983 */ /* 0x002f280000300a00 */
[----:B------:R-:W4:Y:S01]  /*54de0*/  LDL.LU.64 R170, [R1+0x6e8] ;  /* 0x0006e80001aa7983 */ /* 0x000f220000300a00 */
[----:B--2---:R-:W-:Y:S03]  /*54df0*/  HMMA.1688.F32.TF32 R188, R232, R24, R176 ;  /* 0x00000018e8bc723c */ /* 0x004fe600000810b0 */
[----:B------:R-:W2:Y:S04]  /*54e00*/  LDL.LU.64 R176, [R1+0x550] ;  /* 0x0005500001b07983 */ /* 0x000ea80000300a00 */
[----:B------:R-:W2:-:S15]  /*54e10*/  LDL.LU.64 R178, [R1+0x558] ;  /* 0x0005580001b27983 */ /* 0x000e9e0000300a00 */
[----:B------:R-:W-:-:S01]  /*54e20*/  NOP ;  /* 0x0000000000007918 */ /* 0x000fc20000000000 */
[----:B------:R-:W-:Y:S04]  /*54e30*/  STL.64 [R1+0x3b0], R188 ;  /* 0x0003b0bc01007387 */ /* 0x000fe80000100a00 */
[----:B------:R3:W-:Y:S02]  /*54e40*/  STL.64 [R1+0x3b8], R190 ;  /* 0x0003b8be01007387 */ /* 0x0007e40000100a00 */
[C---:B---3--:R-:W-:Y:S02]  /*54e50*/  HMMA.1688.F32.TF32 R188, R232.reuse, R20, R164 ;  /* 0x00000014e8bc723c */ /* 0x048fe400000810a4 */
[----:B------:R-:W3:Y:S04]  /*54e60*/  LDL.LU.64 R164, [R1+0x6d0] ;  /* 0x0006d00001a47983 */ /* 0x000ee80000300a00 */
[----:B------:R-:W3:Y:S01]  /*54e70*/  LDL.LU.64 R166, [R1+0x6d8] ;  /* 0x0006d80001a67983 */ /* 0x000ee20000300a00 */
[----:B----4-:R-:W-:-:S15]  /*54e80*/  HMMA.1688.F32.TF32 R228, R232, R16, R184 ;  /* 0x00000010e8e4723c */ /* 0x010fde00000810b8 */
[----:B------:R-:W-:-:S01]  /*54e90*/  NOP ;  /* 0x0000000000007918 */ /* 0x000fc20000000000 */
[----:B------:R-:W-:Y:S04]  /*54ea0*/  STL.64 [R1+0x3a0], R188 ;  /* 0x0003a0bc01007387 */ /* 0x000fe80000100a00 */
[----:B------:R-:W-:Y:S04]  /*54eb0*/  STL.64 [R1+0x3a8], R190 ;  /* 0x0003a8be01007387 */ /* 0x000fe80000100a00 */
[----:B------:R-:W-:Y:S04]  /*54ec0*/  STL.64 [R1+0x6618], R230 ;  /* 0x006618e601007387 */ /* 0x000fe80000100a00 */
[----:B------:R-:W-:Y:S01]  /*54ed0*/  STL.64 [R1+0x6610], R228 ;  /* 0x006610e401007387 */ /* 0x000fe20000100a00 */
[----:B------:R-:W-:Y:S03]  /*54ee0*/  HMMA.1688.F32.TF32 R232, R232, R12, R172 ;  /* 0x0000000ce8e8723c */ /* 0x000fe600000810ac */
[----:B------:R-:W4:Y:S04]  /*54ef0*/  LDL.LU.64 R172, [R1+0x6c0] ;  /* 0x0006c00001ac7983 */ /* 0x000f280000300a00 */
[----:B------:R-:W4:-:S15]  /*54f00*/  LDL.LU.64 R174, [R1+0x6c8] ;  /* 0x0006c80001ae7983 */ /* 0x000f1e0000300a00 */
[----:B------:R-:W-:-:S01]  /*54f10*/  NOP ;  /* 0x0000000000007918 */ /* 0x000fc20000000000 */
[----:B------:R-:W-:Y:S04]  /*54f20*/  STL.64 [R1+0x6628], R234 ;  /* 0x006628ea01007387 */ /* 0x000fe80000100a00 */
[----:B------:R-:W-:Y:S01]  /*54f30*/  STL.64 [R1+0x6620], R232 ;  /* 0x006620e801007387 */ /* 0x000fe20000100a00 */
[C---:B------:R-:W-:Y:S06]  /*54f40*/  HMMA.1688.F32.TF32 R236, R212.reuse, R152, R180 ;  /* 0x00000098d4ec723c */ /* 0x040fec00000810b4 */
[----:B------:R-:W-:-:S15]  /*54f50*/  HMMA.1688.F32.TF32 R240, R212, R148, R168 ;  /* 0x00000094d4f0723c */ /* 0x000fde00000810a8 */
[----:B------:R-:W-:-:S02]  /*54f60*/  NOP ;  /* 0x0000000000007918 */ /* 0x000fc40000000000 */
[----:B------:R-:W-:Y:S04]  /*54f70*/  STL.64 [R1+0x6638], R238 ;  /* 0x006638ee01007387 */ /* 0x000fe80000100a00 */
[----:B------:R-:W-:Y:S04]  /*54f80*/  STL.64 [R1+0x6630], R236 ;  /* 0x006630ec01007387 */ /* 0x000fe80000100a00 */
[----:B------:R-:W4:Y:S04]  /*54f90*/  LDL.LU.64 R168, [R1+0x6b0] ;  /* 0x0006b00001a87983 */ /* 0x000f280000300a00 */
[----:B------:R-:W4:Y:S01]  /*54fa0*/  LDL.LU.64 R170, [R1+0x6b8] ;  /* 0x0006b80001aa7983 */ /* 0x000f220000300a00 */
[C---:B--2---:R-:W-:Y:S03]  /*54fb0*/  HMMA.1688.F32.TF32 R176, R212.reuse, R144, R176 ;  /* 0x00000090d4b0723c */ /* 0x044fe600000810b0 */
[----:B------:R1:W-:Y:S04]  /*54fc0*/  STL [R1+0x664c], R240 ;  /* 0x00664cf001007387 */ /* 0x0003e80000100800 */
[----:B------:R2:W-:Y:S04]  /*54fd0*/  STL [R1+0x6648], R241 ;  /* 0x006648f101007387 */ /* 0x0005e80000100800 */
[----:B------:R2:W-:Y:S04]  /*54fe0*/  STL [R1+0x6644], R242 ;  /* 0x006644f201007387 */ /* 0x0005e80000100800 */
[----:B------:R2:W-:Y:S01]  /*54ff0*/  STL [R1+0x6640], R243 ;  /* 0x006640f301007387 */ /* 0x0005e20000100800 */
[----:B---3--:R-:W-:Y:S07]  /*55000*/  HMMA.1688.F32.TF32 R164, R212, R140, R164 ;  /* 0x0000008cd4a4723c */ /* 0x008fee00000810a4 */
[----:B------:R3:W-:Y:S04]  /*55010*/  STL.64 [R1+0x550], R176 ;  /* 0x000550b001007387 */ /* 0x0007e80000100a00 */
[----:B------:R3:W-:-:S13]  /*55020*/  STL.64 [R1+0x558], R178 ;  /* 0x000558b201007387 */ /* 0x0007da0000100a00 */
[----:B-1----:R-:W-:Y:S01]  /*55030*/  IMAD.MOV.U32 R240, RZ, RZ, R164 ;  /* 0x000000fffff07224 */ /* 0x002fe200078e00a4 */
[----:B--2---:R-:W-:Y:S01]  /*55040*/  MOV R241, R165 ;  /* 0x000000a500f17202 */ /* 0x004fe20000000f00 */
[----:B------:R-:W-:Y:S01]  /*55050*/  IMAD.MOV.U32 R242, RZ, RZ, R166 ;  /* 0x000000fffff27224 */ /* 0x000fe200078e00a6 */
[----:B------:R-:W2:Y:S01]  /*55060*/  LDL.LU.64 R164, [R1+0x6a0] ;  /* 0x0006a00001a47983 */ /* 0x000ea20000300a00 */
[----:B------:R-:W-:-:S03]  /*55070*/  IMAD.MOV.U32 R243, RZ, RZ, R167 ;  /* 0x000000fffff37224 */ /* 0x000fc600078e00a7 */
        /* <DEDUP_REMOVED lines=9> */
[----:B---3--:R-:W3:Y:S04]  /*55110*/  LDL.LU.64 R176, [R1+0x560] ;  /* 0x0005600001b07983 */ /* 0x008ee80000300a00 */
[----:B------:R-:W3:Y:S04]  /*55120*/  LDL.LU.64 R178, [R1+0x568] ;  /* 0x0005680001b27983 */ /* 0x000ee80000300a00 */
        /* <DEDUP_REMOVED lines=9> */
[----:B------:R-:W-:-:S15]  /*551c0*/  HMMA.1688.F32.TF32 R168, R212, R108, R168 ;  /* 0x0000006cd4a8723c */ /* 0x000fde00000810a8 */
[----:B------:R-:W-:-:S08]  /*551d0*/  NOP ;  /* 0x0000000000007918 */ /* 0x000fd00000000000 */
[----:B------:R1:W-:Y:S02]  /*551e0*/  STL [R1+0x5c4], R169 ;  /* 0x0005c4a901007387 */ /* 0x0003e40000100800 */
[----:B-1----:R-:W-:Y:S01]  /*551f0*/  IMAD.MOV.U32 R243, RZ, RZ, R168 ;  /* 0x000000fffff37224 */ /* 0x002fe200078e00a8 */
[----:B------:R-:W-:Y:S01]  /*55200*/  MOV R108, R171 ;  /* 0x000000ab006c7202 */ /* 0x000fe20000000f00 */
[----:B------:R-:W-:Y:S01]  /*55210*/  IMAD.MOV.U32 R109, RZ, RZ, R170 ;  /* 0x000000ffff6d7224 */ /* 0x000fe200078e00aa */
[----:B------:R-:W4:Y:S04]  /*55220*/  LDL.LU.64 R168, [R1+0x670] ;  /* 0x0006700001a87983 */ /* 0x000f280000300a00 */
[----:B------:R-:W4:Y:S04]  /*55230*/  LDL.LU.64 R170, [R1+0x678] ;  /* 0x0006780001aa7983 */ /* 0x000f280000300a00 */
[----:B------:R-:W-:Y:S04]  /*55240*/  STL.64 [R1+0x6770], R242 ;  /* 0x006770f201007387 */ /* 0x000fe80000100a00 */
[----:B------:R-:W-:Y:S01]  /*55250*/  STL.64 [R1+0x6768], R240 ;  /* 0x006768f001007387 */ /* 0x000fe20000100a00 */
[----:B--2---:R-:W-:-:S15]  /*55260*/  HMMA.1688.F32.TF32 R164, R212, R104, R164 ;  /* 0x00000068d4a4723c */ /* 0x004fde00000810a4 */
[----:B------:R-:W-:-:S09]  /*55270*/  NOP ;  /* 0x0000000000007918 */ /* 0x000fd20000000000 */
[----:B------:R-:W-:Y:S01]  /*55280*/  IMAD.MOV.U32 R229, RZ, RZ, R164 ;  /* 0x000000ffffe57224 */ /* 0x000fe200078e00a4 */
[----:B------:R-:W-:Y:S01]  /*55290*/  MOV R105, R166 ;  /* 0x000000a600697202 */ /* 0x000fe20000000f00 */
[----:B------:R-:W-:Y:S02]  /*552a0*/  IMAD.MOV.U32 R228, RZ, RZ, R165 ;  /* 0x000000ffffe47224 */ /* 0x000fe400078e00a5 */
[----:B------:R-:W-:Y:S01]  /*552b0*/  IMAD.MOV.U32 R104, RZ, RZ, R167 ;  /* 0x000000ffff687224 */ /* 0x000fe200078e00a7 */
[----:B------:R-:W2:Y:S04]  /*552c0*/  LDL.LU.64 R164, [R1+0x660] ;  /* 0x0006600001a47983 */ /* 0x000ea80000300a00 */
[----:B------:R-:W2:Y:S01]  /*552d0*/  LDL.LU.64 R166, [R1+0x668] ;  /* 0x0006680001a67983 */ /* 0x000ea20000300a00 */
[C---:B------:R-:W-:Y:S06]  /*552e0*/  HMMA.1688.F32.TF32 R192, R212.reuse, R100, R192 ;  /* 0x00000064d4c0723c */ /* 0x040fec00000810c0 */
[C---:B------:R-:W-:Y:S06]  /*552f0*/  HMMA.1688.F32.TF32 R188, R212.reuse, R96, R188 ;  /* 0x00000060d4bc723c */ /* 0x040fec00000810bc */
[C---:B------:R-:W-:Y:S06]  /*55300*/  HMMA.1688.F32.TF32 R184, R212.reuse, R92, R184 ;  /* 0x0000005cd4b8723c */ /* 0x040fec00000810b8 */
[C---:B------:R-:W-:Y:S06]  /*55310*/  HMMA.1688.F32.TF32 R180, R212.reuse, R88, R180 ;  /* 0x00000058d4b4723c */ /* 0x040fec00000810b4 */
[C---:B---3--:R-:W-:Y:S01]  /*55320*/  HMMA.1688.F32.TF32 R176, R212.reuse, R84, R176 ;  /* 0x00000054d4b0723c */ /* 0x048fe200000810b0 */
[----:B------:R-:W-:Y:S04]  /*55330*/  STL.64 [R1+0x6778], R228 ;  /* 0x006778e401007387 */ /* 0x000fe80000100a00 */
[----:B------:R1:W-:Y:S04]  /*55340*/  STL.64 [R1+0x5a0], R192 ;  /* 0x0005a0c001007387 */ /* 0x0003e80000100a00 */
[----:B------:R3:W-:Y:S04]  /*55350*/  STL.64 [R1+0x5a8], R194 ;  /* 0x0005a8c201007387 */ /* 0x0007e80000100a00 */
[----:B------:R3:W-:Y:S04]  /*55360*/  STL.64 [R1+0x590], R188 ;  /* 0x000590bc01007387 */ /* 0x0007e80000100a00 */
[----:B------:R3:W-:Y:S04]  /*55370*/  STL.64 [R1+0x598], R190 ;  /* 0x000598be01007387 */ /* 0x0007e80000100a00 */
[----:B------:R4:W-:Y:S04]  /*55380*/  STL.64 [R1+0x580], R184 ;  /* 0x000580b801007387 */ /* 0x0009e80000100a00 */
[----:B------:R4:W-:Y:S04]  /*55390*/  STL.64 [R1+0x588], R186 ;  /* 0x000588ba01007387 */ /* 0x0009e80000100a00 */
[----:B-1----:R-:W2:Y:S04]  /*553a0*/  LDL.LU.64 R192, [R1+0x650] ;  /* 0x0006500001c07983 */ /* 0x002ea80000300a00 */
[----:B------:R-:W-:Y:S04]  /*553b0*/  STL.64 [R1+0x570], R180 ;  /* 0x000570b401007387 */ /* 0x000fe80000100a00 */
[----:B------:R-:W-:Y:S04]  /*553c0*/  STL.64 [R1+0x578], R182 ;  /* 0x000578b601007387 */ /* 0x000fe80000100a00 */
[----:B---3--:R-:W3:Y:S04]  /*553d0*/  LDL.LU.64 R194, [R1+0x658] ;  /* 0x0006580001c27983 */ /* 0x008ee80000300a00 */
[----:B------:R-:W-:Y:S04]  /*553e0*/  STL.64 [R1+0x560], R176 ;  /* 0x000560b001007387 */ /* 0x000fe80000100a00 */
[----:B------:R-:W-:Y:S04]  /*553f0*/  STL.64 [R1+0x568], R178 ;  /* 0x000568b201007387 */ /* 0x000fe80000100a00 */
[----:B------:R-:W3:Y:S04]  /*55400*/  LDL.LU.64 R188, [R1+0x600] ;  /* 0x0006000001bc7983 */ /* 0x000ee80000300a00 */
[----:B------:R-:W3:Y:S01]  /*55410*/  LDL.LU.64 R190, [R1+0x608] ;  /* 0x0006080001be7983 */ /* 0x000ee20000300a00 */
[----:B----4-:R-:W-:-:S15]  /*55420*/  HMMA.1688.F32.TF32 R172, R212, R80, R172 ;  /* 0x00000050d4ac723c */ /* 0x010fde00000810ac */
[----:B------:R-:W-:-:S08]  /*55430*/  NOP ;  /* 0x0000000000007918 */ /* 0x000fd00000000000 */
        /* <DEDUP_REMOVED lines=9> */
[----:B----4-:R-:W4:Y:S04]  /*554d0*/  LDL.LU.64 R174, [R1+0x338] ;  /* 0x0003380001ae7983 */ /* 0x010f280000300a00 */
[----:B------:R-:W4:Y:S04]  /*554e0*/  LDL.LU.64 R168, [R1+0x250] ;  /* 0x0002500001a87983 */ /* 0x000f280000300a00 */
[----:B------:R-:W4:Y:S01]  /*554f0*/  LDL.LU.64 R170, [R1+0x258] ;  /* 0x0002580001aa7983 */ /* 0x000f220000300a00 */
[----:B--2---:R-:W-:-:S15]  /*55500*/  HMMA.1688.F32.TF32 R164, R212, R72, R164 ;  /* 0x00000048d4a4723c */ /* 0x004fde00000810a4 */
[----:B------:R-:W-:-:S08]  /*55510*/  NOP ;  /* 0x0000000000007918 */ /* 0x000fd00000000000 */
[----:B------:R1:W-:Y:S04]  /*55520*/  STL.64 [R1+0x620], R164 ;  /* 0x000620a401007387 */ /* 0x0003e80000100a00 */
[----:B------:R2:W-:Y:S04]  /*55530*/  STL.64 [R1+0x628], R166 ;  /* 0x000628a601007387 */ /* 0x0005e80000100a00 */
[----:B-1----:R-:W4:Y:S04]  /*55540*/  LDL.LU.64 R164, [R1+0x210] ;  /* 0x0002100001a47983 */ /* 0x002f280000300a00 */
[----:B--2---:R-:W2:Y:S04]  /*55550*/  LDL.LU.64 R166, [R1+0x218] ;  /* 0x0002180001a67983 */ /* 0x004ea80000300a00 */
[----:B------:R-:W2:Y:S04]  /*55560*/  LDL.LU.64 R180, [R1+0x200] ;  /* 0x0002000001b47983 */ /* 0x000ea80000300a00 */
[----:B------:R-:W2:Y:S04]  /*55570*/  LDL.LU.64 R182, [R1+0x208] ;  /* 0x0002080001b67983 */ /* 0x000ea80000300a00 */
[----:B------:R-:W2:Y:S04]  /*55580*/  LDL.LU.64 R176, [R1+0x1f0] ;  /* 0x0001f00001b07983 */ /* 0x000ea80000300a00 */
[----:B------:R-:W2:Y:S01]  /*55590*/  LDL.LU.64 R178, [R1+0x1f8] ;  /* 0x0001f80001b27983 */ /* 0x000ea20000300a00 */
[C---:B---3--:R-:W-:Y:S06]  /*555a0*/  HMMA.1688.F32.TF32 R196, R212.reuse, R8, R192 ;  /* 0x00000008d4c4723c */ /* 0x048fec00000810c0 */
[----:B------:R-:W-:-:S15]  /*555b0*/  HMMA.1688.F32.TF32 R192, R212, R4, R188 ;  /* 0x00000004d4c0723c */ /* 0x000fde00000810bc */
[----:B------:R-:W-:-:S02]  /*555c0*/  NOP ;  /* 0x0000000000007918 */ /* 0x000fc40000000000 */
[----:B------:R-:W-:Y:S04]  /*555d0*/  STL.64 [R1+0x630], R196 ;  /* 0x000630c401007387 */ /* 0x000fe80000100a00 */
[----:B------:R-:W-:Y:S04]  /*555e0*/  STL.64 [R1+0x638], R198 ;  /* 0x000638c601007387 */ /* 0x000fe80000100a00 */
[----:B------:R-:W-:Y:S04]  /*555f0*/  STL.64 [R1+0x600], R192 ;  /* 0x000600c001007387 */ /* 0x000fe80000100a00 */
[----:B------:R-:W-:Y:S01]  /*55600*/  STL.64 [R1+0x608], R194 ;  /* 0x000608c201007387 */ /* 0x000fe20000100a00 */
[C---:B------:R-:W-:Y:S06]  /*55610*/  HMMA.1688.F32.TF32 R188, R212.reuse, R68, R184 ;  /* 0x00000044d4bc723c */ /* 0x040fec00000810b8 */
[----:B----4-:R-:W-:Y:S01]  /*55620*/  HMMA.1688.F32.TF32 R184, R212, R64, R172 ;  /* 0x00000040d4b8723c */ /* 0x010fe200000810ac */
[----:B------:R-:W3:-:S15]  /*55630*/  LDL.LU.64 R172, [R1+0xe0] ;  /* 0x0000e00001ac7983 */ /* 0x000ede0000300a00 */
[----:B------:R-:W-:-:S01]  /*55640*/  NOP ;  /* 0x0000000000007918 */ /* 0x000fc20000000000 */
[----:B------:R-:W-:Y:S04]  /*55650*/  STL.64 [R1+0x390], R188 ;  /* 0x000390bc01007387 */ /* 0x000fe80000100a00 */
[----:B------:R-:W-:Y:S04]  /*55660*/  STL.64 [R1+0x398], R190 ;  /* 0x000398be01007387 */ /* 0x000fe80000100a00 */
[----:B------:R-:W3:Y:S04]  /*55670*/  LDL.LU.64 R174, [R1+0xe8] ;  /* 0x0000e80001ae7983 */ /* 0x000ee80000300a00 */
        /* <DEDUP_REMOVED lines=8> */
[C---:B--2---:R-:W-:Y:S02]  /*55700*/  HMMA.1688.F32.TF32 R184, R212.reuse, R56, R164 ;  /* 0x00000038d4b8723c */ /* 0x044fe400000810a4 */
[----:B------:R-:W2:Y:S04]  /*55710*/  LDL.LU.64 R164, [R1] ;  /* 0x0000000001a47983 */ /* 0x000ea80000300a00 */
[----:B------:R-:W2:Y:S01]  /*55720*/  LDL.LU.64 R166, [R1+0x8] ;  /* 0x0000080001a67983 */ /* 0x000ea20000300a00 */
[C---:B------:R-:W-:Y:S06]  /*55730*/  HMMA.1688.F32.TF32 R180, R212.reuse, R52, R180 ;  /* 0x00000034d4b4723c */ /* 0x040fec00000810b4 */
[----:B------:R-:W-:Y:S10]  /*55740*/  HMMA.1688.F32.TF32 R176, R212, R48, R176 ;  /* 0x00000030d4b0723c */ /* 0x000ff400000810b0 */
[----:B------:R-:W-:Y:S04]  /*55750*/  STL.64 [R1+0x210], R184 ;  /* 0x000210b801007387 */ /* 0x000fe80000100a00 */
[----:B------:R-:W-:Y:S04]  /*55760*/  STL.64 [R1+0x218], R186 ;  /* 0x000218ba01007387 */ /* 0x000fe80000100a00 */
[----:B------:R1:W-:Y:S04]  /*55770*/  STL.64 [R1+0x200], R180 ;  /* 0x000200b401007387 */ /* 0x0003e80000100a00 */
[----:B------:R1:W-:Y:S02]  /*55780*/  STL.64 [R1+0x208], R182 ;  /* 0x000208b601007387 */ /* 0x0003e40000100a00 */
[----:B------:R-:W-:Y:S01]  /*55790*/  IMAD.MOV.U32 R3, RZ, RZ, R179 ;  /* 0x000000ffff037224 */ /* 0x000fe200078e00b3 */
[----:B------:R-:W-:Y:S01]  /*557a0*/  MOV R5, R177 ;  /* 0x000000b100057202 */ /* 0x000fe20000000f00 */
[----:B------:R-:W-:-:S02]  /*557b0*/  IMAD.MOV.U32 R4, RZ, RZ, R178 ;  /* 0x000000ffff047224 */ /* 0x000fc400078e00b2 */
[----:B------:R-:W-:Y:S01]  /*557c0*/  IMAD.MOV.U32 R8, RZ, RZ, R176 ;  /* 0x000000ffff087224 */ /* 0x000fe200078e00b0 */
[----:B------:R-:W-:Y:S04]  /*557d0*/  STL [R1+0x65e0], R3 ;  /* 0x0065e00301007387 */ /* 0x000fe80000100800 */
[----:B------:R-:W-:Y:S04]  /*557e0*/  STL [R1+0x65dc], R4 ;  /* 0x0065dc0401007387 */ /* 0x000fe80000100800 */
[----:B------:R2:W-:Y:S04]  /*557f0*/  STL [R1+0x65d8], R5 ;  /* 0x0065d80501007387 */ /* 0x0005e80000100800 */
[----:B------:R2:W-:Y:S01]  /*55800*/  STL [R1+0x65d4], R8 ;  /* 0x0065d40801007387 */ /* 0x0005e20000100800 */
[----:B------:R-:W-:Y:S01]  /*55810*/  MOV R176, R150 ;  /* 0x0000009600b07202 */ /* 0x000fe20000000f00 */
[----:B------:R-:W-:Y:S01]  /*55820*/  IMAD.MOV.U32 R177, RZ, RZ, R151 ;  /* 0x000000ffffb17224 */ /* 0x000fe200078e0097 */
[----:B------:R-:W-:Y:S01]  /*55830*/  MOV R179, R155 ;  /* 0x0000009b00b37202 */ /* 0x000fe20000000f00 */
[----:B------:R-:W-:-:S02]  /*55840*/  IMAD.MOV.U32 R178, RZ, RZ, R154 ;  /* 0x000000ffffb27224 */ /* 0x000fc400078e009a */
[----:B-1----:R-:W-:Y:S01]  /*55850*/  IMAD.MOV.U32 R180, RZ, RZ, R120 ;  /* 0x000000ffffb47224 */ /* 0x002fe200078e0078 */
[----:B------:R-:W-:Y:S01]  /*55860*/  MOV R182, R122 ;  /* 0x0000007a00b67202 */ /* 0x000fe20000000f00 */
[----:B------:R-:W-:Y:S02]  /*55870*/  IMAD.MOV.U32 R181, RZ, RZ, R121 ;  /* 0x000000ffffb57224 */ /* 0x000fe400078e0079 */
[----:B------:R-:W-:Y:S01]  /*55880*/  IMAD.MOV.U32 R183, RZ, RZ, R123 ;  /* 0x000000ffffb77224 */ /* 0x000fe200078e007b */
[C---:B---3--:R-:W-:Y:S06]  /*55890*/  HMMA.1688.F32.TF32 R172, R212.reuse, R44, R172 ;  /* 0x0000002cd4ac723c */ /* 0x048fec00000810ac */
[----:B----4-:R-:W-:-:S15]  /*558a0*/  HMMA.1688.F32.TF32 R168, R212, R40, R168 ;  /* 0x00000028d4a8723c */ /* 0x010fde00000810a8 */
[----:B------:R-:W-:-:S03]  /*558b0*/  NOP ;  /* 0x0000000000007918 */ /* 0x000fc60000000000 */
[----:B------:R-:W-:Y:S01]  /*558c0*/  MOV R9, R175 ;  /* 0x000000af00097202 */ /* 0x000fe20000000f00 */
[----:B------:R-:W-:Y:S01]  /*558d0*/  IMAD.MOV.U32 R52, RZ, RZ, R174 ;  /* 0x000000ffff347224 */ /* 0x000fe200078e00ae */
[----:B------:R-:W-:Y:S01]  /*558e0*/  MOV R56, R172 ;  /* 0x000000ac00387202 */ /* 0x000fe20000000f00 */
[----:B------:R-:W-:Y:S02]  /*558f0*/  IMAD.MOV.U32 R53, RZ, RZ, R173 ;  /* 0x000000ffff357224 */ /* 0x000fe400078e00ad */
[----:B------:R-:W-:Y:S04]  /*55900*/  STL [R1+0x65f0], R9 ;  /* 0x0065f00901007387 */ /* 0x000fe80000100800 */
[----:B------:R-:W-:Y:S04]  /*55910*/  STL [R1+0x65ec], R52 ;  /* 0x0065ec3401007387 */ /* 0x000fe80000100800 */
[----:B------:R1:W-:Y:S04]  /*55920*/  STL [R1+0x65e8], R53 ;  /* 0x0065e83501007387 */ /* 0x0003e80000100800 */
[----:B------:R3:W-:Y:S01]  /*55930*/  STL [R1+0x65e4], R56 ;  /* 0x0065e43801007387 */ /* 0x0007e20000100800 */
[----:B--2---:R-:W-:Y:S01]  /*55940*/  HMMA.1688.F32.TF32 R164, R212, R36, R164 ;  /* 0x00000024d4a4723c */ /* 0x004fe200000810a4 */
[----:B------:R-:W-:Y:S01]  /*55950*/  IMAD.MOV.U32 R57, RZ, RZ, R171 ;  /* 0x000000ffff397224 */ /* 0x000fe200078e00ab */
[----:B------:R-:W-:Y:S01]  /*55960*/  MOV R60, R170 ;  /* 0x000000aa003c7202 */ /* 0x000fe20000000f00 */
[----:B------:R-:W-:-:S02]  /*55970*/  IMAD.MOV.U32 R61, RZ, RZ, R169 ;  /* 0x000000ffff3d7224 */ /* 0x000fc400078e00a9 */
[----:B------:R-:W-:Y:S01]  /*55980*/  IMAD.MOV.U32 R64, RZ, RZ, R168 ;  /* 0x000000ffff407224 */ /* 0x000fe200078e00a8 */
[----:B------:R-:W-:Y:S04]  /*55990*/  STL [R1+0x6600], R57 ;  /* 0x0066003901007387 */ /* 0x000fe80000100800 */
[----:B------:R-:W-:Y:S04]  /*559a0*/  STL [R1+0x65fc], R60 ;  /* 0x0065fc3c01007387 */ /* 0x000fe80000100800 */
[----:B------:R-:W-:Y:S04]  /*559b0*/  STL [R1+0x65f8], R61 ;  /* 0x0065f83d01007387 */ /* 0x000fe80000100800 */
[----:B------:R-:W-:Y:S06]  /*559c0*/  STL [R1+0x65f4], R64 ;  /* 0x0065f44001007387 */ /* 0x000fec0000100800 */
[----:B------:R-:W-:Y:S01]  /*559d0*/  MOV R73, R165 ;  /* 0x000000a500497202 */ /* 0x000fe20000000f00 */
[----:B------:R-:W-:Y:S01]  /*559e0*/  IMAD.MOV.U32 R80, RZ, RZ, R164 ;  /* 0x000000ffff507224 */ /* 0x000fe200078e00a4 */
[----:B------:R-:W-:Y:S01]  /*559f0*/  MOV R165, R143 ;  /* 0x0000008f00a57202 */ /* 0x000fe20000000f00 */
[----:B------:R-:W-:-:S02]  /*55a00*/  IMAD.MOV.U32 R164, RZ, RZ, R142 ;  /* 0x000000ffffa47224 */ /* 0x000fc400078e008e */
[----:B------:R-:W-:Y:S01]  /*55a10*/  STL [R1+0x6608], R73 ;  /* 0x0066084901007387 */ /* 0x000fe20000100800 */
[----:B------:R-:W-:-:S03]  /*55a20*/  IMAD.MOV.U32 R72, RZ, RZ, R166 ;  /* 0x000000ffff487224 */ /* 0x000fc600078e00a6 */
[----:B------:R-:W-:Y:S01]  /*55a30*/  STL [R1+0x6604], R80 ;  /* 0x0066045001007387 */ /* 0x000fe20000100800 */
[----:B------:R-:W-:Y:S02]  /*55a40*/  IMAD.MOV.U32 R65, RZ, RZ, R167 ;  /* 0x000000ffff417224 */ /* 0x000fe400078e00a7 */
[----:B------:R-:W-:Y:S01]  /*55a50*/  IMAD.MOV.U32 R166, RZ, RZ, R146 ;  /* 0x000000ffffa67224 */ /* 0x000fe200078e0092 */
[----:B------:R-:W2:Y:S01]  /*55a60*/  LDL.LU R142, [R1+0x6a6c] ;  /* 0x006a6c00018e7983 */ /* 0x000ea20000300800 */
[----:B------:R-:W-:-:S03]  /*55a70*/  IMAD.MOV.U32 R167, RZ, RZ, R147 ;  /* 0x000000ffffa77224 */ /* 0x000fc600078e0093 */
[----:B------:R-:W2:Y:S04]  /*55a80*/  LDL.LU R143, [R1+0x6a68] ;  /* 0x006a6800018f7983 */ /* 0x000ea80000300800 */
[----:B------:R-:W4:Y:S04]  /*55a90*/  LDL.LU R146, [R1+0x6a64] ;  /* 0x006a640001927983 */ /* 0x000f280000300800 */
[----:B------:R-:W4:Y:S04]  /*55aa0*/  LDL.LU R147, [R1+0x6a60] ;  /* 0x006a600001937983 */ /* 0x000f280000300800 */
[----:B------:R-:W4:Y:S04]  /*55ab0*/  LDL.LU R150, [R1+0x6a5c] ;  /* 0x006a5c0001967983 */ /* 0x000f280000300800 */
[----:B------:R-:W4:Y:S04]  /*55ac0*/  LDL.LU R151, [R1+0x6a58] ;  /* 0x006a580001977983 */ /* 0x000f280000300800 */
[----:B------:R-:W2:Y:S04]  /*55ad0*/  LDL.LU R154, [R1+0x6a54] ;  /* 0x006a5400019a7983 */ /* 0x000ea80000300800 */
[----:B------:R-:W2:Y:S01]  /*55ae0*/  LDL.LU R155, [R1+0x6a50] ;  /* 0x006a5000019b7983 */ /* 0x000ea20000300800 */
[----:B------:R-:W-:-:S03]  /*55af0*/  IMAD.MOV.U32 R168, RZ, RZ, R124 ;  /* 0x000000ffffa87224 */ /* 0x000fc600078e007c */
[----:B------:R-:W4:Y:S01]  /*55b00*/  LDL.LU R120, [R1+0x6a4c] ;  /* 0x006a4c0001787983 */ /* 0x000f220000300800 */
[----:B------:R-:W-:-:S03]  /*55b10*/  MOV R169, R125 ;  /* 0x0000007d00a97202 */ /* 0x000fc60000000f00 */
[----:B------:R-:W4:Y:S01]  /*55b20*/  LDL.LU R121, [R1+0x6a48] ;  /* 0x006a480001797983 */ /* 0x000f220000300800 */
[----:B------:R-:W-:-:S03]  /*55b30*/  IMAD.MOV.U32 R170, RZ, RZ, R126 ;  /* 0x000000ffffaa7224 */ /* 0x000fc600078e007e */
[----:B------:R-:W4:Y:S01]  /*55b40*/  LDL.LU R122, [R1+0x6a44] ;  /* 0x006a4400017a7983 */ /* 0x000f220000300800 */
[----:B------:R-:W-:-:S03]  /*55b50*/  IMAD.MOV.U32 R171, RZ, RZ, R127 ;  /* 0x000000ffffab7224 */ /* 0x000fc600078e007f */
[----:B------:R-:W4:Y:S01]  /*55b60*/  LDL.LU R123, [R1+0x6a40] ;  /* 0x006a4000017b7983 */ /* 0x000f220000300800 */
[----:B------:R-:W-:-:S03]  /*55b70*/  MOV R172, R128 ;  /* 0x0000008000ac7202 */ /* 0x000fc60000000f00 */
[----:B------:R-:W2:Y:S01]  /*55b80*/  LDL.LU R124, [R1+0x6a3c] ;  /* 0x006a3c00017c7983 */ /* 0x000ea20000300800 */
[----:B------:R-:W-:-:S03]  /*55b90*/  IMAD.MOV.U32 R173, RZ, RZ, R129 ;  /* 0x000000ffffad7224 */ /* 0x000fc600078e0081 */
[----:B------:R-:W2:Y:S01]  /*55ba0*/  LDL.LU R125, [R1+0x6a38] ;  /* 0x006a3800017d7983 */ /* 0x000ea20000300800 */
[----:B------:R-:W-:-:S03]  /*55bb0*/  IMAD.MOV.U32 R174, RZ, RZ, R130 ;  /* 0x000000ffffae7224 */ /* 0x000fc600078e0082 */
[----:B------:R-:W2:Y:S01]  /*55bc0*/  LDL.LU R126, [R1+0x6a34] ;  /* 0x006a3400017e7983 */ /* 0x000ea20000300800 */
[----:B------:R-:W-:-:S03]  /*55bd0*/  MOV R175, R131 ;  /* 0x0000008300af7202 */ /* 0x000fc60000000f00 */
[----:B------:R-:W2:Y:S04]  /*55be0*/  LDL.LU R127, [R1+0x6a30] ;  /* 0x006a3000017f7983 */ /* 0x000ea80000300800 */
[----:B------:R-:W2:Y:S04]  /*55bf0*/  LDL.LU R128, [R1+0x6a2c] ;  /* 0x006a2c0001807983 */ /* 0x000ea80000300800 */
[----:B------:R-:W2:Y:S04]  /*55c00*/  LDL.LU R129, [R1+0x6a28] ;  /* 0x006a280001817983 */ /* 0x000ea80000300800 */
[----:B------:R-:W2:Y:S04]  /*55c10*/  LDL.LU R130, [R1+0x6a24] ;  /* 0x006a240001827983 */ /* 0x000ea80000300800 */
[----:B------:R-:W2:Y:S01]  /*55c20*/  LDL.LU R131, [R1+0x6a20] ;  /* 0x006a200001837983 */ /* 0x000ea20000300800 */
[----:B------:R-:W-:Y:S01]  /*55c30*/  HMMA.1688.F32.TF32 R112, R212, R32, R112 ;  /* 0x00000020d470723c */ /* 0x000fe20000081070 */
[----:B------:R-:W-:-:S05]  /*55c40*/  LOP3.LUT R144, R2, 0x20, RZ, 0x3c, !PT ;  /* 0x0000002002907812 */ /* 0x000fca00078e3cff */
[----:B------:R-:W-:Y:S04]  /*55c50*/  LDS R245, [R144+UR12+0x40800] ;  /* 0x0408000c90f57984 */ /* 0x000fe80008000800 */
[----:B------:R-:W2:-:S14]  /*55c60*/  LDS R247, [R144+UR12+0x40c00] ;  /* 0x040c000c90f77984 */ /* 0x000e9c0008000800 */
[----:B------:R-:W-:Y:S01]  /*55c70*/  MOV R5, R112 ;  /* 0x0000007000057202 */ /* 0x000fe20000000f00 */
[----:B------:R-:W-:Y:S01]  /*55c80*/  IMAD.MOV.U32 R8, RZ, RZ, R113 ;  /* 0x000000ffff087224 */ /* 0x000fe200078e0071 */
[----:B------:R-:W-:Y:S01]  /*55c90*/  MOV R81, R115 ;  /* 0x0000007300517202 */ /* 0x000fe20000000f00 */
[----:B------:R-:W-:Y:S02]  /*55ca0*/  IMAD.MOV.U32 R0, RZ, RZ, R114 ;  /* 0x000000ffff007224 */ /* 0x000fe400078e0072 */
[----:B------:R-:W-:Y:S01]  /*55cb0*/  HMMA.1688.F32.TF32 R112, R212, R28, R116 ;  /* 0x0000001cd470723c */ /* 0x000fe20000081074 */
[----:B------:R-:W-:Y:S01]  /*55cc0*/  IMAD.MOV.U32 R248, RZ, RZ, R132 ;  /* 0x000000fffff87224 */ /* 0x000fe200078e0084 */
[----:B------:R-:W-:Y:S01]  /*55cd0*/  MOV R250, R134 ;  /* 0x0000008600fa7202 */ /* 0x000fe20000000f00 */
[----:B------:R-:W2:Y:S01]  /*55ce0*/  LDL.LU R132, [R1+0x6a1c] ;  /* 0x006a1c0001847983 */ /* 0x000ea20000300800 */
[----:B------:R-:W-:Y:S02]  /*55cf0*/  IMAD.MOV.U32 R249, RZ, RZ, R133 ;  /* 0x000000fffff97224 */ /* 0x000fe400078e0085 */
[----:B------:R-:W-:Y:S01]  /*55d00*/  IMAD.MOV.U32 R251, RZ, RZ, R135 ;  /* 0x000000fffffb7224 */ /* 0x000fe200078e0087 */
[----:B------:R-:W2:Y:S04]  /*55d10*/  LDL.LU R133, [R1+0x6a18] ;  /* 0x006a180001857983 */ /* 0x000ea80000300800 */
[----:B------:R-:W2:Y:S04]  /*55d20*/  LDL.LU R134, [R1+0x6a14] ;  /* 0x006a140001867983 */ /* 0x000ea80000300800 */
[----:B------:R-:W2:Y:S01]  /*55d30*/  LDL.LU R135, [R1+0x6a10] ;  /* 0x006a100001877983 */ /* 0x000ea20000300800 */
[----:B------:R-:W-:-:S08]  /*55d40*/  IMAD.MOV.U32 R184, RZ, RZ, R54 ;  /* 0x000000ffffb87224 */ /* 0x000fd000078e0036 */
[----:B-1----:R-:W-:Y:S01]  /*55d50*/  IMAD.MOV.U32 R53, RZ, RZ, R112 ;  /* 0x000000ffff357224 */ /* 0x002fe200078e0070 */
[----:B------:R-:W-:Y:S01]  /*55d60*/  MOV R3, R114 ;  /* 0x0000007200037202 */ /* 0x000fe20000000f00 */
[----:B---3--:R-:W-:Y:S02]  /*55d70*/  IMAD.MOV.U32 R56, RZ, RZ, R113 ;  /* 0x000000ffff387224 */ /* 0x008fe400078e0071 */
[----:B------:R-:W-:Y:S01]  /*55d80*/  IMAD.MOV.U32 R4, RZ, RZ, R115 ;  /* 0x000000ffff047224 */ /* 0x000fe200078e0073 */
[----:B------:R-:W-:Y:S01]  /*55d90*/  MOV R185, R55 ;  /* 0x0000003700b97202 */ /* 0x000fe20000000f00 */
[----:B------:R-:W-:Y:S01]  /*55da0*/  IMAD.MOV.U32 R186, RZ, RZ, R27 ;  /* 0x000000ffffba7224 */ /* 0x000fe200078e001b */
[----:B------:R-:W-:Y:S01]  /*55db0*/  MOV R216, R46 ;  /* 0x0000002e00d87202 */ /* 0x000fe20000000f00 */
[----:B------:R-:W-:Y:S02]  /*55dc0*/  IMAD.MOV.U32 R187, RZ, RZ, R26 ;  /* 0x000000ffffbb7224 */ /* 0x000fe400078e001a */
[----:B------:R-:W-:Y:S01]  /*55dd0*/  IMAD.MOV.U32 R217, RZ, RZ, R47 ;  /* 0x000000ffffd97224 */ /* 0x000fe200078e002f */
[----:B----4-:R-:W-:Y:S06]  /*55de0*/  HMMA.1688.F32.TF32 R112, R212, R24, R120 ;  /* 0x00000018d470723c */ /* 0x010fec0000081078 */
[----:B--2---:R-:W-:Y:S06]  /*55df0*/  HMMA.1688.F32.TF32 R120, R244, R154, R180 ;  /* 0x0000009af478723c */ /* 0x004fec00000810b4 */
[----:B------:R-:W-:Y:S01]  /*55e00*/  HMMA.1688.F32.TF32 R128, R212, R16, R128 ;  /* 0x00000010d480723c */ /* 0x000fe20000081080 */
[----:B------:R-:W-:Y:S01]  /*55e10*/  IMAD.MOV.U32 R180, RZ, RZ, R87 ;  /* 0x000000ffffb47224 */ /* 0x000fe200078e0057 */
[----:B------:R-:W-:Y:S01]  /*55e20*/  MOV R182, R50 ;  /* 0x0000003200b67202 */ /* 0x000fe20000000f00 */
[----:B------:R-:W-:-:S02]  /*55e30*/  IMAD.MOV.U32 R181, RZ, RZ, R86 ;  /* 0x000000ffffb57224 */ /* 0x000fc400078e0056 */
[----:B------:R-:W-:-:S15]  /*55e40*/  IMAD.MOV.U32 R183, RZ, RZ, R51 ;  /* 0x000000ffffb77224 */ /* 0x000fde00078e0033 */
[----:B------:R-:W-:-:S03]  /*55e50*/  NOP ;  /* 0x0000000000007918 */ /* 0x000fc60000000000 */
[----:B------:R-:W-:Y:S04]  /*55e60*/  STL.64 [R1+0x6788], R130 ;  /* 0x0067888201007387 */ /* 0x000fe80000100a00 */
[----:B------:R1:W-:Y:S04]  /*55e70*/  STL.64 [R1+0x6780], R128 ;  /* 0x0067808001007387 */ /* 0x0003e80000100a00 */
[----:B------:R-:W2:Y:S04]  /*55e80*/  LDL.LU R87, [R1+0x6a0c] ;  /* 0x006a0c0001577983 */ /* 0x000ea80000300800 */
[----:B------:R-:W3:Y:S04]  /*55e90*/  LDL.LU R86, [R1+0x6a08] ;  /* 0x006a080001567983 */ /* 0x000ee80000300800 */
[----:B------:R-:W4:Y:S04]  /*55ea0*/  LDL.LU R50, [R1+0x6a04] ;  /* 0x006a040001327983 */ /* 0x000f280000300800 */
[----:B------:R-:W2:Y:S04]  /*55eb0*/  LDL.LU R51, [R1+0x6a00] ;  /* 0x006a000001337983 */ /* 0x000ea80000300800 */
[----:B------:R-:W3:Y:S04]  /*55ec0*/  LDL.LU R54, [R1+0x69fc] ;  /* 0x0069fc0001367983 */ /* 0x000ee80000300800 */
[----:B------:R-:W3:Y:S04]  /*55ed0*/  LDL.LU R55, [R1+0x69f8] ;  /* 0x0069f80001377983 */ /* 0x000ee80000300800 */
[----:B------:R-:W3:Y:S04]  /*55ee0*/  LDL.LU R27, [R1+0x69f4] ;  /* 0x0069f400011b7983 */ /* 0x000ee80000300800 */
[----:B------:R-:W3:Y:S04]  /*55ef0*/  LDL.LU R26, [R1+0x69f0] ;  /* 0x0069f000011a7983 */ /* 0x000ee80000300800 */
[----:B------:R-:W3:Y:S04]  /*55f00*/  LDL.LU R46, [R1+0x69ec] ;  /* 0x0069ec00012e7983 */ /* 0x000ee80000300800 */
[----:B------:R-:W3:Y:S01]  /*55f10*/  LDL.LU R47, [R1+0x69e8] ;  /* 0x0069e800012f7983 */ /* 0x000ee20000300800 */
[----:B------:R-:W-:Y:S01]  /*55f20*/  IMAD.MOV.U32 R218, RZ, RZ, R35 ;  /* 0x000000ffffda7224 */ /* 0x000fe200078e0023 */
[----:B------:R-:W-:Y:S01]  /*55f30*/  MOV R219, R34 ;  /* 0x0000002200db7202 */ /* 0x000fe20000000f00 */
[----:B------:R-:W-:Y:S01]  /*55f40*/  IMAD.MOV.U32 R224, RZ, RZ, R31 ;  /* 0x000000ffffe07224 */ /* 0x000fe200078e001f */
[----:B------:R-:W3:Y:S01]  /*55f50*/  LDL.LU R35, [R1+0x69e4] ;  /* 0x0069e40001237983 */ /* 0x000ee20000300800 */
[----:B------:R-:W-:Y:S01]  /*55f60*/  IMAD.MOV.U32 R225, RZ, RZ, R30 ;  /* 0x000000ffffe17224 */ /* 0x000fe200078e001e */
[----:B------:R-:W-:-:S02]  /*55f70*/  MOV R226, R83 ;  /* 0x0000005300e27202 */ /* 0x000fc40000000f00 */
[----:B------:R-:W3:Y:S01]  /*55f80*/  LDL.LU R34, [R1+0x69e0] ;  /* 0x0069e00001227983 */ /* 0x000ee20000300800 */
[----:B------:R-:W-:-:S03]  /*55f90*/  IMAD.MOV.U32 R227, RZ, RZ, R82 ;  /* 0x000000ffffe37224 */ /* 0x000fc600078e0052 */
[----:B------:R-:W3:Y:S01]  /*55fa0*/  LDL.LU R31, [R1+0x69dc] ;  /* 0x0069dc00011f7983 */ /* 0x000ee20000300800 */
[----:B------:R-:W-:-:S03]  /*55fb0*/  IMAD.MOV.U32 R192, RZ, RZ, R79 ;  /* 0x000000ffffc07224 */ /* 0x000fc600078e004f */
[----:B------:R-:W3:Y:S01]  /*55fc0*/  LDL.LU R30, [R1+0x69d8] ;  /* 0x0069d800011e7983 */ /* 0x000ee20000300800 */
[----:B------:R-:W-:-:S03]  /*55fd0*/  MOV R193, R78 ;  /* 0x0000004e00c17202 */ /* 0x000fc60000000f00 */
        /* <DEDUP_REMOVED lines=14> */
[----:B------:R-:W1:Y:S01]  /*560c0*/  LDL.LU R38, [R1+0x69b8] ;  /* 0x0069b80001267983 */ /* 0x000e620000300800 */
        /* <DEDUP_REMOVED lines=21> */
[----:B------:R-:W3:Y:S04]  /*56220*/  LDL.LU R71, [R1+0x698c] ;  /* 0x00698c0001477983 */ /* 0x000ee80000300800 */
[----:B------:R-:W3:Y:S04]  /*56230*/  LDL.LU R70, [R1+0x6988] ;  /* 0x0069880001467983 */ /* 0x000ee80000300800 */
[----:B------:R-:W3:Y:S04]  /*56240*/  LDL.LU R59, [R1+0x6984] ;  /* 0x00698400013b7983 */ /* 0x000ee80000300800 */
[----:B------:R-:W3:Y:S01]  /*56250*/  LDL.LU R58, [R1+0x6980] ;  /* 0x00698000013a7983 */ /* 0x000ee20000300800 */
[----:B----4-:R-:W-:Y:S01]  /*56260*/  IMAD.MOV.U32 R239, RZ, RZ, R50 ;  /* 0x000000ffffef7224 */ /* 0x010fe200078e0032 */
[----:B--2---:R-:W-:Y:S01]  /*56270*/  MOV R238, R51 ;  /* 0x0000003300ee7202 */ /* 0x004fe20000000f00 */
[----:B---3--:R-:W-:-:S02]  /*56280*/  IMAD.MOV.U32 R237, RZ, RZ, R54 ;  /* 0x000000ffffed7224 */ /* 0x008fc400078e0036 */
[----:B------:R-:W-:Y:S02]  /*56290*/  IMAD.MOV.U32 R236, RZ, RZ, R55 ;  /* 0x000000ffffec7224 */ /* 0x000fe400078e0037 */
[----:B------:R-:W2:Y:S04]  /*562a0*/  LDL.LU R55, [R1+0x697c] ;  /* 0x00697c0001377983 */ /* 0x000ea80000300800 */
[----:B------:R-:W3:Y:S04]  /*562b0*/  LDL.LU R54, [R1+0x6978] ;  /* 0x0069780001367983 */ /* 0x000ee80000300800 */
[----:B------:R-:W4:Y:S01]  /*562c0*/  LDL.LU R51, [R1+0x6974] ;  /* 0x0069740001337983 */ /* 0x000f220000300800 */
[----:B------:R-:W-:-:S03]  /*562d0*/  MOV R241, R46 ;  /* 0x0000002e00f17202 */ /* 0x000fc60000000f00 */
[----:B------:R-:W4:Y:S01]  /*562e0*/  LDL.LU R50, [R1+0x6970] ;  /* 0x0069700001327983 */ /* 0x000f220000300800 */
[----:B------:R-:W-:-:S03]  /*562f0*/  IMAD.MOV.U32 R240, RZ, RZ, R47 ;  /* 0x000000fffff07224 */ /* 0x000fc600078e002f */
[----:B------:R-:W4:Y:S04]  /*56300*/  LDL.LU R47, [R1+0x696c] ;  /* 0x00696c00012f7983 */ /* 0x000f280000300800 */
[----:B------:R-:W4:Y:S01]  /*56310*/  LDL.LU R46, [R1+0x6968] ;  /* 0x00696800012e7983 */ /* 0x000f220000300800 */
[----:B------:R-:W-:Y:S01]  /*56320*/  HMMA.1688.F32.TF32 R116, R244, R142, R168 ;  /* 0x0000008ef474723c */ /* 0x000fe200000810a8 */
[----:B------:R-:W-:Y:S02]  /*56330*/  IMAD.MOV.U32 R242, RZ, RZ, R26 ;  /* 0x000000fffff27224 */ /* 0x000fe400078e001a */
[----:B------:R-:W4:-:S15]  /*56340*/  LDL.LU R26, [R1+0x6964] ;  /* 0x00696400011a7983 */ /* 0x000f1e0000300800 */
[----:B------:R-:W-:-:S06]  /*56350*/  NOP ;  /* 0x0000000000007918 */ /* 0x000fcc0000000000 */
[----:B------:R-:W-:Y:S01]  /*56360*/  IMAD.MOV.U32 R77, RZ, RZ, R116 ;  /* 0x000000ffff4d7224 */ /* 0x000fe200078e0074 */
[----:B------:R-:W-:Y:S01]  /*56370*/  MOV R69, R118 ;  /* 0x0000007600457202 */ /* 0x000fe20000000f00 */
[----:B------:R-:W-:Y:S02]  /*56380*/  IMAD.MOV.U32 R76, RZ, RZ, R117 ;  /* 0x000000ffff4c7224 */ /* 0x000fe400078e0075 */
[----:B------:R-:W-:Y:S02]  /*56390*/  IMAD.MOV.U32 R68, RZ, RZ, R119 ;  /* 0x000000ffff447224 */ /* 0x000fe400078e0077 */
[----:B------:R-:W-:Y:S01]  /*563a0*/  HMMA.1688.F32.TF32 R116, R244, R138, R172 ;  /* 0x0000008af474723c */ /* 0x000fe200000810ac */
[----:B------:R-:W-:Y:S01]  /*563b0*/  IMAD.MOV.U32 R243, RZ, RZ, R27 ;  /* 0x000000fffff37224 */ /* 0x000fe200078e001b */
[----:B------:R-:W-:Y:S01]  /*563c0*/  MOV R228, R30 ;  /* 0x0000001e00e47202 */ /* 0x000fe20000000f00 */
[----:B------:R-:W4:Y:S01]  /*563d0*/  LDL.LU R27, [R1+0x6960] ;  /* 0x00696000011b7983 */ /* 0x000f220000300800 */
[----:B------:R-:W-:-:S02]  /*563e0*/  IMAD.MOV.U32 R229, RZ, RZ, R31 ;  /* 0x000000ffffe57224 */ /* 0x000fc400078e001f */
[----:B------:R-:W-:Y:S01]  /*563f0*/  HMMA.1688.F32.TF32 R132, R212, R12, R132 ;  /* 0x0000000cd484723c */ /* 0x000fe20000081084 */
[----:B------:R-:W4:Y:S01]  /*56400*/  LDL.LU R30, [R1+0x695c] ;  /* 0x00695c00011e7983 */ /* 0x000f220000300800 */
[----:B------:R-:W-:Y:S01]  /*56410*/  IMAD.MOV.U32 R230, RZ, RZ, R34 ;  /* 0x000000ffffe67224 */ /* 0x000fe200078e0022 */
[----:B------:R-:W-:Y:S02]  /*56420*/  MOV R231, R35 ;  /* 0x0000002300e77202 */ /* 0x000fe40000000f00 */
[----:B------:R-:W4:Y:S01]  /*56430*/  LDL.LU R31, [R1+0x6958] ;  /* 0x00695800011f7983 */ /* 0x000f220000300800 */
[----:B-1----:R-:W-:Y:S01]  /*56440*/  IMAD.MOV.U32 R128, RZ, RZ, R38 ;  /* 0x000000ffff807224 */ /* 0x002fe200078e0026 */
[----:B------:R-:W-:Y:S02]  /*56450*/  MOV R64, R113 ;  /* 0x0000007100407202 */ /* 0x000fe40000000f00 */
[----:B------:R-:W4:Y:S01]  /*56460*/  LDL.LU R34, [R1+0x6954] ;  /* 0x0069540001227983 */ /* 0x000f220000300800 */
[----:B------:R-:W-:Y:S01]  /*56470*/  IMAD.MOV.U32 R61, RZ, RZ, R112 ;  /* 0x000000ffff3d7224 */ /* 0x000fe200078e0070 */
[----:B------:R-:W-:Y:S01]  /*56480*/  MOV R130, R42 ;  /* 0x0000002a00827202 */ /* 0x000fe20000000f00 */
[----:B------:R-:W-:Y:S01]  /*56490*/  IMAD.MOV.U32 R9, RZ, RZ, R114 ;  /* 0x000000ffff097224 */ /* 0x000fe200078e0072 */
[----:B------:R-:W4:Y:S01]  /*564a0*/  LDL.LU R35, [R1+0x6950] ;  /* 0x0069500001237983 */ /* 0x000f220000300800 */
[----:B------:R-:W-:-:S04]  /*564b0*/  IMAD.MOV.U32 R52, RZ, RZ, R115 ;  /* 0x000000ffff347224 */ /* 0x000fc800078e0073 */
[----:B------:R-:W-:Y:S01]  /*564c0*/  IMAD.MOV.U32 R17, RZ, RZ, R116 ;  /* 0x000000ffff117224 */ /* 0x000fe200078e0074 */
[----:B------:R-:W-:Y:S01]  /*564d0*/  MOV R16, R117 ;  /* 0x0000007500107202 */ /* 0x000fe20000000f00 */
[----:B------:R-:W-:Y:S01]  /*564e0*/  IMAD.MOV.U32 R13, RZ, RZ, R118 ;  /* 0x000000ffff0d7224 */ /* 0x000fe200078e0076 */
[----:B------:R-:W4:Y:S01]  /*564f0*/  LDL.LU R38, [R1+0x694c] ;  /* 0x00694c0001267983 */ /* 0x000f220000300800 */
[----:B------:R-:W-:Y:S02]  /*56500*/  IMAD.MOV.U32 R12, RZ, RZ, R119 ;  /* 0x000000ffff0c7224 */ /* 0x000fe400078e0077 */
[----:B------:R-:W-:Y:S01]  /*56510*/  HMMA.1688.F32.TF32 R116, R244, R110, R248 ;  /* 0x0000006ef474723c */ /* 0x000fe200000810f8 */
[----:B------:R-:W-:Y:S02]  /*56520*/  IMAD.MOV.U32 R129, RZ, RZ, R39 ;  /* 0x000000ffff817224 */ /* 0x000fe400078e0027 */
[----:B------:R-:W4:Y:S01]  /*56530*/  LDL.LU R39, [R1+0x6948] ;  /* 0x0069480001277983 */ /* 0x000f220000300800 */
[----:B------:R-:W-:-:S02]  /*56540*/  IMAD.MOV.U32 R131, RZ, RZ, R43 ;  /* 0x000000ffff837224 */ /* 0x000fc400078e002b */
[----:B------:R-:W-:Y:S01]  /*56550*/  HMMA.1688.F32.TF32 R112, R212, R20, R124 ;  /* 0x00000014d470723c */ /* 0x000fe2000008107c */
[----:B------:R-:W4:Y:S04]  /*56560*/  LDL.LU R42, [R1+0x6944] ;  /* 0x00694400012a7983 */ /* 0x000f280000300800 */
[----:B------:R-:W4:Y:S01]  /*56570*/  LDL.LU R43, [R1+0x6940] ;  /* 0x00694000012b7983 */ /* 0x000f220000300800 */
[----:B------:R-:W-:Y:S01]  /*56580*/  HMMA.1688.F32.TF32 R212, R244, R146, R164 ;  /* 0x00000092f4d4723c */ /* 0x000fe200000810a4 */
[----:B------:R-:W-:-:S05]  /*56590*/  IMAD.MOV.U32 R248, RZ, RZ, R62 ;  /* 0x000000fffff87224 */ /* 0x000fca00078e003e */
[----:B------:R-:W-:Y:S01]  /*565a0*/  HMMA.1688.F32.TF32 R124, R244, R150, R176 ;  /* 0x00000096f47c723c */ /* 0x000fe200000810b0 */
[----:B------:R-:W-:Y:S01]  /*565b0*/  IMAD.MOV.U32 R249, RZ, RZ, R63 ;  /* 0x000000fffff97224 */ /* 0x000fe200078e003f */
[----:B------:R-:W-:Y:S01]  /*565c0*/  MOV R250, R66 ;  /* 0x0000004200fa7202 */ /* 0x000fe20000000f00 */
[----:B------:R-:W-:Y:S02]  /*565d0*/  IMAD.MOV.U32 R251, RZ, RZ, R67 ;  /* 0x000000fffffb7224 */ /* 0x000fe400078e0043 */
[----:B------:R-:W-:Y:S01]  /*565e0*/  IMAD.MOV.U32 R170, RZ, RZ, R6 ;  /* 0x000000ffffaa7224 */ /* 0x000fe200078e0006 */
[----:B------:R-:W-:Y:S02]  /*565f0*/  MOV R169, R71 ;  /* 0x0000004700a97202 */ /* 0x000fe40000000f00 */
[----:B------:R-:W-:Y:S01]  /*56600*/  MOV R179, R59 ;  /* 0x0000003b00b37202 */ /* 0x000fe20000000f00 */
[----:B------:R-:W-:Y:S02]  /*56610*/  IMAD.MOV.U32 R178, RZ, RZ, R58 ;  /* 0x000000ffffb27224 */ /* 0x000fe400078e003a */
[----:B------:R-:W-:Y:S01]  /*56620*/  IMAD.MOV.U32 R168, RZ, RZ, R70 ;  /* 0x000000ffffa87224 */ /* 0x000fe200078e0046 */
[----:B------:R-:W-:Y:S01]  /*56630*/  MOV R172, R10 ;  /* 0x0000000a00ac7202 */ /* 0x000fe20000000f00 */
[----:B------:R-:W-:-:S02]  /*56640*/  IMAD.MOV.U32 R171, RZ, RZ, R7 ;  /* 0x000000ffffab7224 */ /* 0x000fc400078e0007 */
[----:B------:R-:W-:Y:S01]  /*56650*/  IMAD.MOV.U32 R173, RZ, RZ, R11 ;  /* 0x000000ffffad7224 */ /* 0x000fe200078e000b */
[----:B------:R-:W-:Y:S01]  /*56660*/  MOV R25, R116 ;  /* 0x0000007400197202 */ /* 0x000fe20000000f00 */
[----:B------:R-:W-:Y:S01]  /*56670*/  IMAD.MOV.U32 R174, RZ, RZ, R74 ;  /* 0x000000ffffae7224 */ /* 0x000fe200078e004a */
[----:B------:R-:W-:Y:S01]  /*56680*/  MOV R175, R75 ;  /* 0x0000004b00af7202 */ /* 0x000fe20000000f00 */
[----:B------:R-:W-:Y:S02]  /*56690*/  IMAD.MOV.U32 R24, RZ, RZ, R117 ;  /* 0x000000ffff187224 */ /* 0x000fe400078e0075 */
[----:B------:R-:W-:Y:S01]  /*566a0*/  IMAD.MOV.U32 R116, RZ, RZ, R78 ;  /* 0x000000ffff747224 */ /* 0x000fe200078e004e */
[----:B------:R-:W-:Y:S01]  /*566b0*/  MOV R20, R119 ;  /* 0x0000007700147202 */ /* 0x000fe20000000f00 */
[----:B------:R-:W-:Y:S01]  /*566c0*/  IMAD.MOV.U32 R21, RZ, RZ, R118 ;  /* 0x000000ffff157224 */ /* 0x000fe200078e0076 */
[----:B------:R-:W-:Y:S01]  /*566d0*/  MOV R118, R82 ;  /* 0x0000005200767202 */ /* 0x000fe20000000f00 */
[----:B------:R-:W-:-:S02]  /*566e0*/  IMAD.MOV.U32 R117, RZ, RZ, R79 ;  /* 0x000000ffff757224 */ /* 0x000fc400078e004f */
[----:B------:R-:W-:Y:S01]  /*566f0*/  IMAD.MOV.U32 R119, RZ, RZ, R83 ;  /* 0x000000ffff777224 */ /* 0x000fe200078e0053 */
[----:B------:R-:W-:Y:S01]  /*56700*/  MOV R233, R87 ;  /* 0x0000005700e97202 */ /* 0x000fe20000000f00 */
[----:B------:R-:W-:Y:S02]  /*56710*/  IMAD.MOV.U32 R232, RZ, RZ, R86 ;  /* 0x000000ffffe87224 */ /* 0x000fe400078e0056 */
[----:B------:R-:W-:Y:S01]  /*56720*/  IMAD.MOV.U32 R234, RZ, RZ, R90 ;  /* 0x000000ffffea7224 */ /* 0x000fe200078e005a */
[----:B------:R-:W-:Y:S01]  /*56730*/  MOV R188, R94 ;  /* 0x0000005e00bc7202 */ /* 0x000fe20000000f00 */
[----:B------:R-:W-:Y:S02]  /*56740*/  IMAD.MOV.U32 R235, RZ, RZ, R91 ;  /* 0x000000ffffeb7224 */ /* 0x000fe400078e005b */
[----:B------:R-:W-:Y:S01]  /*56750*/  IMAD.MOV.U32 R189, RZ, RZ, R106 ;  /* 0x000000ffffbd7224 */ /* 0x000fe200078e006a */
[----:B------:R-:W-:Y:S01]  /*56760*/  MOV R191, R95 ;  /* 0x0000005f00bf7202 */ /* 0x000fe20000000f00 */
[----:B------:R-:W-:-:S02]  /*56770*/  IMAD.MOV.U32 R190, RZ, RZ, R107 ;  /* 0x000000ffffbe7224 */ /* 0x000fc400078e006b */
[----:B------:R-:W-:Y:S01]  /*56780*/  IMAD.MOV.U32 R220, RZ, RZ, R102 ;  /* 0x000000ffffdc7224 */ /* 0x000fe200078e0066 */
[----:B------:R-:W-:Y:S01]  /*56790*/  MOV R222, R98 ;  /* 0x0000006200de7202 */ /* 0x000fe20000000f00 */
[----:B------:R-:W-:Y:S02]  /*567a0*/  IMAD.MOV.U32 R221, RZ, RZ, R103 ;  /* 0x000000ffffdd7224 */ /* 0x000fe400078e0067 */
[----:B------:R-:W-:Y:S02]  /*567b0*/  IMAD.MOV.U32 R223, RZ, RZ, R99 ;  /* 0x000000ffffdf7224 */ /* 0x000fe400078e0063 */
[----:B--2---:R-:W-:Y:S01]  /*567c0*/  IMAD.MOV.U32 R177, RZ, RZ, R55 ;  /* 0x000000ffffb17224 */ /* 0x004fe200078e0037 */
[----:B---3--:R-:W-:Y:S01]  /*567d0*/  MOV R176, R54 ;  /* 0x0000003600b07202 */ /* 0x008fe20000000f00 */
[----:B----4-:R-:W-:Y:S02]  /*567e0*/  IMAD.MOV.U32 R167, RZ, RZ, R51 ;  /* 0x000000ffffa77224 */ /* 0x010fe400078e0033 */
[----:B------:R-:W-:Y:S01]  /*567f0*/  IMAD.MOV.U32 R166, RZ, RZ, R50 ;  /* 0x000000ffffa67224 */ /* 0x000fe200078e0032 */
[----:B------:R-:W-:Y:S01]  /*56800*/  MOV R165, R47 ;  /* 0x0000002f00a57202 */ /* 0x000fe20000000f00 */
[----:B------:R-:W-:-:S02]  /*56810*/  IMAD.MOV.U32 R164, RZ, RZ, R46 ;  /* 0x000000ffffa47224 */ /* 0x000fc400078e002e */
[----:B------:R-:W2:Y:S04]  /*56820*/  LDL.LU R46, [R1+0x693c] ;  /* 0x00693c00012e7983 */ /* 0x000ea80000300800 */
[----:B------:R-:W2:Y:S04]  /*56830*/  LDL.LU R47, [R1+0x6938] ;  /* 0x00693800012f7983 */ /* 0x000ea80000300800 */
[----:B------:R-:W3:Y:S04]  /*56840*/  LDL.LU R50, [R1+0x6934] ;  /* 0x0069340001327983 */ /* 0x000ee80000300800 */
[----:B------:R-:W3:Y:S04]  /*56850*/  LDL.LU R51, [R1+0x6930] ;  /* 0x0069300001337983 */ /* 0x000ee80000300800 */
[----:B------:R-:W4:Y:S04]  /*56860*/  LDL.LU R54, [R1+0x692c] ;  /* 0x00692c0001367983 */ /* 0x000f280000300800 */
[----:B------:R-:W4:Y:S04]  /*56870*/  LDL.LU R55, [R1+0x6928] ;  /* 0x0069280001377983 */ /* 0x000f280000300800 */
        /* <DEDUP_REMOVED lines=23> */
[----:B------:R-:W2:Y:S04]  /*569f0*/  LDL.LU R106, [R1+0x68c8] ;  /* 0x0068c800016a7983 */ /* 0x000ea80000300800 */
[----:B------:R-:W2:Y:S04]  /*56a00*/  LDL.LU R107, [R1+0x68c4] ;  /* 0x0068c400016b7983 */ /* 0x000ea80000300800 */
[----:B------:R-:W4:Y:S04]  /*56a10*/  LDL.LU R95, [R1+0x68c0] ;  /* 0x0068c000015f7983 */ /* 0x000f280000300800 */
[----:B------:R-:W4:Y:S04]  /*56a20*/  LDL.LU R102, [R1+0x68bc] ;  /* 0x0068bc0001667983 */ /* 0x000f280000300800 */
[----:B------:R-:W4:Y:S04]  /*56a30*/  LDL.LU R103, [R1+0x68b8] ;  /* 0x0068b80001677983 */ /* 0x000f280000300800 */
[----:B------:R-:W4:Y:S04]  /*56a40*/  LDL.LU R98, [R1+0x68b4] ;  /* 0x0068b40001627983 */ /* 0x000f280000300800 */
[----:B------:R-:W4:Y:S01]  /*56a50*/  LDL.LU R99, [R1+0x68b0] ;  /* 0x0068b00001637983 */ /* 0x000f220000300800 */
[C---:B---3--:R-:W-:Y:S06]  /*56a60*/  HMMA.1688.F32.TF32 R248, R244.reuse, R90, R248 ;  /* 0x0000005af4f8723c */ /* 0x048fec00000810f8 */
[C---:B--2---:R-:W-:Y:S06]  /*56a70*/  HMMA.1688.F32.TF32 R164, R244.reuse, R106, R164 ;  /* 0x0000006af4a4723c */ /* 0x044fec00000810a4 */
[C---:B----4-:R-:W-:Y:S06]  /*56a80*/  HMMA.1688.F32.TF32 R172, R244.reuse, R94, R172 ;  /* 0x0000005ef4ac723c */ /* 0x050fec00000810ac */
[C---:B------:R-:W-:Y:S06]  /*56a90*/  HMMA.1688.F32.TF32 R176, R244.reuse, R102, R176 ;  /* 0x00000066f4b0723c */ /* 0x040fec00000810b0 */
[----:B------:R-:W-:Y:S06]  /*56aa0*/  HMMA.1688.F32.TF32 R168, R244, R98, R168 ;  /* 0x00000062f4a8723c */ /* 0x000fec00000810a8 */
[----:B------:R-:W-:Y:S01]  /*56ab0*/  IMAD.MOV.U32 R29, RZ, RZ, R166 ;  /* 0x000000ffff1d7224 */ /* 0x000fe200078e00a6 */
[----:B------:R-:W-:Y:S01]  /*56ac0*/  MOV R32, R165 ;  /* 0x000000a500207202 */ /* 0x000fe20000000f00 */
[----:B------:R-:W-:-:S02]  /*56ad0*/  IMAD.MOV.U32 R28, RZ, RZ, R167 ;  /* 0x000000ffff1c7224 */ /* 0x000fc400078e00a7 */
[----:B------:R-:W-:Y:S01]  /*56ae0*/  IMAD.MOV.U32 R33, RZ, RZ, R164 ;  /* 0x000000ffff217224 */ /* 0x000fe200078e00a4 */
[----:B------:R-:W2:Y:S04]  /*56af0*/  LDL.LU.64 R166, [R1+0x68a8] ;  /* 0x0068a80001a67983 */ /* 0x000ea80000300a00 */
[----:B------:R-:W3:Y:S03]  /*56b00*/  LDL.LU.64 R164, [R1+0x68a0] ;  /* 0x0068a00001a47983 */ /* 0x000ee60000300a00 */
[----:B------:R-:W-:Y:S01]  /*56b10*/  IMAD.MOV.U32 R37, RZ, RZ, R178 ;  /* 0x000000ffff257224 */ /* 0x000fe200078e00b2 */
[----:B------:R-:W-:Y:S01]  /*56b20*/  MOV R36, R179 ;  /* 0x000000b300247202 */ /* 0x000fe20000000f00 */
[----:B------:R-:W-:Y:S01]  /*56b30*/  IMAD.MOV.U32 R40, RZ, RZ, R177 ;  /* 0x000000ffff287224 */ /* 0x000fe200078e00b1 */
[----:B------:R-:W-:Y:S01]  /*56b40*/  MOV R41, R176 ;  /* 0x000000b000297202 */ /* 0x000fe20000000f00 */
[----:B------:R-:W4:Y:S04]  /*56b50*/  LDL.LU.64 R178, [R1+0x6898] ;  /* 0x0068980001b27983 */ /* 0x000f280000300a00 */
[----:B------:R-:W2:Y:S01]  /*56b60*/  LDL.LU.64 R176, [R1+0x6890] ;  /* 0x0068900001b07983 */ /* 0x000ea20000300a00 */
[----:B------:R-:W-:Y:S01]  /*56b70*/  MOV R45, R170 ;  /* 0x000000aa002d7202 */ /* 0x000fe20000000f00 */
[----:B------:R-:W-:-:S02]  /*56b80*/  IMAD.MOV.U32 R44, RZ, RZ, R171 ;  /* 0x000000ffff2c7224 */ /* 0x000fc400078e00ab */
[----:B------:R-:W-:Y:S01]  /*56b90*/  IMAD.MOV.U32 R49, RZ, RZ, R168 ;  /* 0x000000ffff317224 */ /* 0x000fe200078e00a8 */
[----:B------:R-:W2:Y:S01]  /*56ba0*/  LDL.LU.64 R170, [R1+0x6888] ;  /* 0x0068880001aa7983 */ /* 0x000ea20000300a00 */
[----:B------:R-:W-:-:S03]  /*56bb0*/  IMAD.MOV.U32 R48, RZ, RZ, R169 ;  /* 0x000000ffff307224 */ /* 0x000fc600078e00a9 */
[----:B------:R-:W2:Y:S04]  /*56bc0*/  LDL.LU.64 R168, [R1+0x6880] ;  /* 0x0068800001a87983 */ /* 0x000ea80000300a00 */
[----:B------:R-:W-:Y:S04]  /*56bd0*/  STL.64 [R1+0x1a0], R172 ;  /* 0x0001a0ac01007387 */ /* 0x000fe80000100a00 */
[----:B------:R1:W-:Y:S04]  /*56be0*/  STL.64 [R1+0x1a8], R174 ;  /* 0x0001a8ae01007387 */ /* 0x0003e80000100a00 */
[----:B-1----:R-:W2:Y:S04]  /*56bf0*/  LDL.LU.64 R174, [R1+0x6878] ;  /* 0x0068780001ae7983 */ /* 0x002ea80000300a00 */
[----:B------:R-:W2:Y:S04]  /*56c00*/  LDL.LU.64 R172, [R1+0x6870] ;  /* 0x0068700001ac7983 */ /* 0x000ea80000300a00 */
[----:B------:R-:W-:Y:S04]  /*56c10*/  STL.64 [R1+0x190], R248 ;  /* 0x000190f801007387 */ /* 0x000fe80000100a00 */
[----:B------:R1:W-:Y:S04]  /*56c20*/  STL.64 [R1+0x198], R250 ;  /* 0x000198fa01007387 */ /* 0x0003e80000100a00 */
[----:B-1----:R-:W3:Y:S04]  /*56c30*/  LDL.LU.64 R250, [R1+0x6868] ;  /* 0x0068680001fa7983 */ /* 0x002ee80000300a00 */
[----:B------:R-:W3:Y:S01]  /*56c40*/  LDL.LU.64 R248, [R1+0x6860] ;  /* 0x0068600001f87983 */ /* 0x000ee20000300a00 */
[----:B------:R-:W-:-:S15]  /*56c50*/  HMMA.1688.F32.TF32 R128, R244, R86, R128 ;  /* 0x00000056f480723c */ /* 0x000fde0000081080 */
[----:B------:R-:W-:-:S08]  /*56c60*/  NOP ;  /* 0x0000000000007918 */ /* 0x000fd00000000000 */
[----:B------:R-:W-:Y:S04]  /*56c70*/  STL.64 [R1+0x180], R128 ;  /* 0x0001808001007387 */ /* 0x000fe80000100a00 */
[----:B------:R1:W-:Y:S02]  /*56c80*/  STL.64 [R1+0x188], R130 ;  /* 0x0001888201007387 */ /* 0x0003e40000100a00 */
[C---:B-1----:R-:W-:Y:S06]  /*56c90*/  HMMA.1688.F32.TF32 R128, R244.reuse, R82, R116 ;  /* 0x00000052f480723c */ /* 0x042fec0000081074 */
[C---:B------:R-:W-:Y:S06]  /*56ca0*/  HMMA.1688.F32.TF32 R116, R244.reuse, R78, R228 ;  /* 0x0000004ef474723c */ /* 0x040fec00000810e4 */
[C---:B------:R-:W-:Y:S11]  /*56cb0*/  HMMA.1688.F32.TF32 R228, R244.reuse, R74, R240 ;  /* 0x0000004af4e4723c */ /* 0x040ff600000810f0 */
[----:B------:R-:W-:Y:S04]  /*56cc0*/  STL.64 [R1+0x170], R128 ;  /* 0x0001708001007387 */ /* 0x000fe80000100a00 */
[----:B------:R1:W-:Y:S04]  /*56cd0*/  STL.64 [R1+0x178], R130 ;  /* 0x0001788201007387 */ /* 0x0003e80000100a00 */
[----:B------:R-:W-:Y:S04]  /*56ce0*/  STL.64 [R1+0x160], R116 ;  /* 0x0001607401007387 */ /* 0x000fe80000100a00 */
[----:B------:R1:W-:Y:S02]  /*56cf0*/  STL.64 [R1+0x168], R118 ;  /* 0x0001687601007387 */ /* 0x0003e40000100a00 */
[C---:B-1----:R-:W-:Y:S06]  /*56d00*/  HMMA.1688.F32.TF32 R128, R244.reuse, R10, R236 ;  /* 0x0000000af480723c */ /* 0x042fec00000810ec */
[C---:B------:R-:W-:Y:S01]  /*56d10*/  HMMA.1688.F32.TF32 R116, R244.reuse, R6, R232 ;  /* 0x00000006f474723c */ /* 0x040fe200000810e8 */
[----:B------:R-:W-:Y:S04]  /*56d20*/  STL.64 [R1+0x150], R228 ;  /* 0x000150e401007387 */ /* 0x000fe80000100a00 */
[----:B------:R-:W-:Y:S01]  /*56d30*/  STL.64 [R1+0x158], R230 ;  /* 0x000158e601007387 */ /* 0x000fe20000100a00 */
        /* <DEDUP_REMOVED lines=15> */
[----:B------:R-:W-:Y:S01]  /*56e30*/  HMMA.1688.F32.TF32 R116, R244, R50, R192 ;  /* 0x00000032f474723c */ /* 0x000fe200000810c0 */
[----:B------:R-:W-:Y:S04]  /*56e40*/  STL.64 [R1+0x90], R188 ;  /* 0x000090bc01007387 */ /* 0x000fe80000100a00 */
[----:B------:R1:W-:-:S12]  /*56e50*/  STL.64 [R1+0x98], R190 ;  /* 0x000098be01007387 */ /* 0x0003d80000100a00 */
[----:B------:R-:W-:Y:S01]  /*56e60*/  STL.64 [R1+0x80], R128 ;  /* 0x0000808001007387 */ /* 0x000fe20000100a00 */
[C---:B-1----:R-:W-:Y:S03]  /*56e70*/  HMMA.1688.F32.TF32 R188, R244.reuse, R46, R224 ;  /* 0x0000002ef4bc723c */ /* 0x042fe600000810e0 */
[----:B------:R1:W-:Y:S04]  /*56e80*/  STL.64 [R1+0x88], R130 ;  /* 0x0000888201007387 */ /* 0x0003e80000100a00 */
[----:B------:R-:W-:Y:S04]  /*56e90*/  STL.64 [R1+0x70], R116 ;  /* 0x0000707401007387 */ /* 0x000fe80000100a00 */
[----:B------:R1:W-:Y:S02]  /*56ea0*/  STL.64 [R1+0x78], R118 ;  /* 0x0000787601007387 */ /* 0x0003e40000100a00 */
[C---:B-1----:R-:W-:Y:S06]  /*56eb0*/  HMMA.1688.F32.TF32 R128, R244.reuse, R42, R220 ;  /* 0x0000002af480723c */ /* 0x042fec00000810dc */
[C---:B------:R-:W-:Y:S04]  /*56ec0*/  HMMA.1688.F32.TF32 R116, R244.reuse, R38, R216 ;  /* 0x00000026f474723c */ /* 0x040fe800000810d8 */
[----:B------:R-:W-:Y:S04]  /*56ed0*/  STL.64 [R1+0x990], R188 ;  /* 0x000990bc01007387 */ /* 0x000fe80000100a00 */
[----:B------:R-:W-:Y:S01]  /*56ee0*/  STL.64 [R1+0x998], R190 ;  /* 0x000998be01007387 */ /* 0x000fe20000100a00 */
[C---:B------:R-:W-:Y:S08]  /*56ef0*/  HMMA.1688.F32.TF32 R184, R244.reuse, R34, R184 ;  /* 0x00000022f4b8723c */ /* 0x040ff000000810b8 */
[----:B------:R-:W-:Y:S04]  /*56f00*/  STL.64 [R1+0x50], R128 ;  /* 0x0000508001007387 */ /* 0x000fe80000100a00 */
[----:B------:R1:W-:Y:S04]  /*56f10*/  STL.64 [R1+0x58], R130 ;  /* 0x0000588201007387 */ /* 0x0003e80000100a00 */
[----:B------:R-:W-:Y:S04]  /*56f20*/  STL.64 [R1+0x40], R116 ;  /* 0x0000407401007387 */ /* 0x000fe80000100a00 */
[----:B------:R3:W-:Y:S01]  /*56f30*/  STL.64 [R1+0x48], R118 ;  /* 0x0000487601007387 */ /* 0x0007e20000100a00 */
[----:B-1----:R-:W-:Y:S03]  /*56f40*/  HMMA.1688.F32.TF32 R128, R244, R30, R180 ;  /* 0x0000001ef480723c */ /* 0x002fe600000810b4 */
[----:B------:R-:W-:Y:S01]  /*56f50*/  STL.64 [R1+0x30], R184 ;  /* 0x000030b801007387 */ /* 0x000fe20000100a00 */
[----:B------:R-:W-:-:S03]  /*56f60*/  IMAD.MOV.U32 R236, RZ, RZ, R159 ;  /* 0x000000ffffec7224 */ /* 0x000fc600078e009f */
[----:B------:R-:W-:Y:S01]  /*56f70*/  STL.64 [R1+0x38], R186 ;  /* 0x000038ba01007387 */ /* 0x000fe20000100a00 */
[----:B------:R-:W-:Y:S01]  /*56f80*/  MOV R237, R22 ;  /* 0x0000001600ed7202 */ /* 0x000fe20000000f00 */
[----:B------:R-:W-:-:S14]  /*56f90*/  IMAD.MOV.U32 R238, RZ, RZ, R23 ;  /* 0x000000ffffee7224 */ /* 0x000fdc00078e0017 */
[----:B------:R-:W-:Y:S04]  /*56fa0*/  STL.64 [R1+0x20], R128 ;  /* 0x0000208001007387 */ /* 0x000fe80000100a00 */
[----:B------:R-:W-:Y:S04]  /*56fb0*/  STL.64 [R1+0x28], R130 ;  /* 0x0000288201007387 */ /* 0x000fe80000100a00 */
[----:B------:R-:W4:Y:S01]  /*56fc0*/  LDL.LU R159, [R1+0x685c] ;  /* 0x00685c00019f7983 */ /* 0x000f220000300800 */
[----:B---3--:R-:W-:-:S15]  /*56fd0*/  HMMA.1688.F32.TF32 R116, R244, R26, R248 ;  /* 0x0000001af474723c */ /* 0x008fde00000810f8 */
[----:B------:R-:W-:-:S08]  /*56fe0*/  NOP ;  /* 0x0000000000007918 */ /* 0x000fd00000000000 */
[----:B------:R-:W-:Y:S04]  /*56ff0*/  STL.64 [R1+0x10], R116 ;  /* 0x0000107401007387 */ /* 0x000fe80000100a00 */
[----:B------:R4:W-:Y:S04]  /*57000*/  STL.64 [R1+0x18], R118 ;  /* 0x0000187601007387 */ /* 0x0009e80000100a00 */
[----:B------:R-:W4:Y:S04]  /*57010*/  LDL.LU R22, [R1+0x6858] ;  /* 0x0068580001167983 */ /* 0x000f280000300800 */
[----:B------:R-:W4:Y:S01]  /*57020*/  LDL.LU R23, [R1+0x6854] ;  /* 0x0068540001177983 */ /* 0x000f220000300800 */
[----:B------:R-:W-:Y:S01]  /*57030*/  IMAD.MOV.U32 R239, RZ, RZ, R161 ;  /* 0x000000ffffef7224 */ /* 0x000fe200078e00a1 */
[----:B------:R-:W-:Y:S01]  /*57040*/  MOV R232, R162 ;  /* 0x000000a200e87202 */ /* 0x000fe20000000f00 */
[----:B------:R-:W-:Y:S01]  /*57050*/  IMAD.MOV.U32 R233, RZ, RZ, R163 ;  /* 0x000000ffffe97224 */ /* 0x000fe200078e00a3 */
[----:B------:R-:W3:Y:S01]  /*57060*/  LDL.LU R161, [R1+0x6850] ;  /* 0x0068500001a17983 */ /* 0x000ee20000300800 */
[----:B------:R-:W-:Y:S01]  /*57070*/  IMAD.MOV.U32 R234, RZ, RZ, R18 ;  /* 0x000000ffffea7224 */ /* 0x000fe200078e0012 */
[----:B------:R-:W-:-:S02]  /*57080*/  MOV R235, R19 ;  /* 0x0000001300eb7202 */ /* 0x000fc40000000f00 */
[----:B------:R-:W3:Y:S04]  /*57090*/  LDL.LU R162, [R1+0x684c] ;  /* 0x00684c0001a27983 */ /* 0x000ee80000300800 */
[----:B------:R-:W3:Y:S04]  /*570a0*/  LDL.LU R163, [R1+0x6848] ;  /* 0x0068480001a37983 */ /* 0x000ee80000300800 */
[----:B------:R-:W3:Y:S04]  /*570b0*/  LDL.LU R18, [R1+0x6844] ;  /* 0x0068440001127983 */ /* 0x000ee80000300800 */
[----:B------:R-:W3:Y:S01]  /*570c0*/  LDL.LU R19, [R1+0x6840] ;  /* 0x0068400001137983 */ /* 0x000ee20000300800 */
[----:B----4-:R-:W-:Y:S07]  /*570d0*/  HMMA.1688.F32.TF32 R116, R244, R22, R156 ;  /* 0x00000016f474723c */ /* 0x010fee000008109c */
[----:B------:R-:W-:-:S02]  /*570e0*/  IMAD.MOV.U32 R156, RZ, RZ, R164 ;  /* 0x000000ffff9c7224 */ /* 0x000fc400078e00a4 */
[----:B------:R-:W4:Y:S01]  /*570f0*/  LDL.LU R164, [R1+0x683c] ;  /* 0x00683c0001a47983 */ /* 0x000f220000300800 */
[----:B------:R-:W-:-:S13]  /*57100*/  IMAD.MOV.U32 R157, RZ, RZ, R178 ;  /* 0x000000ffff9d7224 */ /* 0x000fda00078e00b2 */
[----:B------:R1:W-:Y:S04]  /*57110*/  STL.64 [R1+0x980], R116 ;  /* 0x0009807401007387 */ /* 0x0003e80000100a00 */
[----:B------:R1:W-:Y:S04]  /*57120*/  STL.64 [R1+0x988], R118 ;  /* 0x0009887601007387 */ /* 0x0003e80000100a00 */
[----:B------:R-:W4:Y:S01]  /*57130*/  LDL.LU R178, [R1+0x6838] ;  /* 0x0068380001b27983 */ /* 0x000f220000300800 */
[----:B------:R-:W-:Y:S01]  /*57140*/  MOV R158, R165 ;  /* 0x000000a5009e7202 */ /* 0x000fe20000000f00 */
[----:B--2---:R-:W-:Y:S01]  /*57150*/  IMAD.MOV.U32 R159, RZ, RZ, R166 ;  /* 0x000000ffff9f7224 */ /* 0x004fe200078e00a6 */
[----:B---3--:R-:W-:Y:S01]  /*57160*/  HMMA.1688.F32.TF32 R248, R244, R18, R160 ;  /* 0x00000012f4f8723c */ /* 0x008fe200000810a0 */
[----:B------:R-:W2:Y:S04]  /*57170*/  LDL.LU R165, [R1+0x6834] ;  /* 0x0068340001a57983 */ /* 0x000ea80000300800 */
[----:B------:R-:W3:Y:S02]  /*57180*/  LDL.LU R166, [R1+0x6830] ;  /* 0x0068300001a67983 */ /* 0x000ee40000300800 */
[----:B------:R-:W-:Y:S01]  /*57190*/  IMAD.MOV.U32 R160, RZ, RZ, R167 ;  /* 0x000000ffffa07224 */ /* 0x000fe200078e00a7 */
[----:B------:R-:W-:Y:S01]  /*571a0*/  MOV R161, R14 ;  /* 0x0000000e00a17202 */ /* 0x000fe20000000f00 */
[----:B------:R-:W2:Y:S01]  /*571b0*/  LDL.LU R167, [R1+0x682c] ;  /* 0x00682c0001a77983 */ /* 0x000ea20000300800 */
[----:B------:R-:W-:-:S02]  /*571c0*/  IMAD.MOV.U32 R162, RZ, RZ, R177 ;  /* 0x000000ffffa27224 */ /* 0x000fc400078e00b1 */
[----:B------:R-:W-:Y:S01]  /*571d0*/  IMAD.MOV.U32 R163, RZ, RZ, R176 ;  /* 0x000000ffffa37224 */ /* 0x000fe200078e00b0 */
[----:B------:R-:W2:Y:S04]  /*571e0*/  LDL.LU R14, [R1+0x6828] ;  /* 0x00682800010e7983 */ /* 0x000ea80000300800 */
[----:B------:R-:W2:Y:S04]  /*571f0*/  LDL.LU R177, [R1+0x6824] ;  /* 0x0068240001b17983 */ /* 0x000ea80000300800 */
[----:B------:R-:W2:Y:S01]  /*57200*/  LDL.LU R176, [R1+0x6820] ;  /* 0x0068200001b07983 */ /* 0x000ea20000300800 */
[----:B----4-:R-:W-:Y:S01]  /*57210*/  IMAD.MOV.U32 R185, RZ, RZ, R164 ;  /* 0x000000ffffb97224 */ /* 0x010fe200078e00a4 */
[----:B------:R-:W-:-:S02]  /*57220*/  MOV R184, R178 ;  /* 0x000000b200b87202 */ /* 0x000fc40000000f00 */
[----:B------:R-:W4:Y:S04]  /*57230*/  LDL.LU R178, [R1+0x681c] ;  /* 0x00681c0001b27983 */ /* 0x000f280000300800 */
[----:B------:R-:W4:Y:S01]  /*57240*/  LDL.LU R164, [R1+0x6818] ;  /* 0x0068180001a47983 */ /* 0x000f220000300800 */
[----:B------:R-:W-:Y:S01]  /*57250*/  IMAD.MOV.U32 R186, RZ, RZ, R172 ;  /* 0x000000ffffba7224 */ /* 0x000fe200078e00ac */
[----:B------:R-:W-:Y:S02]  /*57260*/  MOV R187, R15 ;  /* 0x0000000f00bb7202 */ /* 0x000fe40000000f00 */
[----:B------:R-:W4:Y:S01]  /*57270*/  LDL.LU R172, [R1+0x6814] ;  /* 0x0068140001ac7983 */ /* 0x000f220000300800 */
[----:B---3--:R-:W-:Y:S01]  /*57280*/  MOV R218, R166 ;  /* 0x000000a600da7202 */ /* 0x008fe20000000f00 */
[----:B--2---:R-:W-:-:S02]  /*57290*/  IMAD.MOV.U32 R217, RZ, RZ, R167 ;  /* 0x000000ffffd97224 */ /* 0x004fc400078e00a7 */
[----:B------:R-:W2:Y:S01]  /*572a0*/  LDL.LU R15, [R1+0x6810] ;  /* 0x00681000010f7983 */ /* 0x000ea20000300800 */
[----:B------:R-:W-:-:S03]  /*572b0*/  IMAD.MOV.U32 R216, RZ, RZ, R14 ;  /* 0x000000ffffd87224 */ /* 0x000fc600078e000e */
[----:B------:R-:W3:Y:S01]  /*572c0*/  LDL.LU R14, [R1+0x680c] ;  /* 0x00680c00010e7983 */ /* 0x000ee20000300800 */
[----:B------:R-:W-:-:S03]  /*572d0*/  IMAD.MOV.U32 R219, RZ, RZ, R165 ;  /* 0x000000ffffdb7224 */ /* 0x000fc600078e00a5 */
[----:B------:R-:W2:Y:S04]  /*572e0*/  LDL.LU R167, [R1+0x6808] ;  /* 0x0068080001a77983 */ /* 0x000ea80000300800 */
[----:B------:R-:W3:Y:S01]  /*572f0*/  LDL.LU R166, [R1+0x6804] ;  /* 0x0068040001a67983 */ /* 0x000ee20000300800 */
[----:B------:R-:W-:-:S03]  /*57300*/  IMAD.MOV.U32 R222, RZ, RZ, R176 ;  /* 0x000000ffffde7224 */ /* 0x000fc600078e00b0 */
[----:B------:R-:W2:Y:S01]  /*57310*/  LDL.LU R165, [R1+0x6800] ;  /* 0x0068000001a57983 */ /* 0x000ea20000300800 */
[----:B------:R-:W-:Y:S01]  /*57320*/  IMAD.MOV.U32 R223, RZ, RZ, R177 ;  /* 0x000000ffffdf7224 */ /* 0x000fe200078e00b1 */
[----:B----4-:R-:W-:Y:S01]  /*57330*/  MOV R221, R178 ;  /* 0x000000b200dd7202 */ /* 0x010fe20000000f00 */
[----:B------:R-:W-:Y:S02]  /*57340*/  IMAD.MOV.U32 R220, RZ, RZ, R164 ;  /* 0x000000ffffdc7224 */ /* 0x000fe400078e00a4 */
[----:B------:R-:W4:Y:S04]  /*57350*/  LDL.LU R164, [R1+0x67fc] ;  /* 0x0067fc0001a47983 */ /* 0x000f280000300800 */
[----:B------:R-:W4:Y:S04]  /*57360*/  LDL.LU R178, [R1+0x67f8] ;  /* 0x0067f80001b27983 */ /* 0x000f280000300800 */
[----:B------:R-:W4:Y:S04]  /*57370*/  LDL.LU R176, [R1+0x67f4] ;  /* 0x0067f40001b07983 */ /* 0x000f280000300800 */
[----:B------:R-:W4:Y:S01]  /*57380*/  LDL.LU R177, [R1+0x67f0] ;  /* 0x0067f00001b17983 */ /* 0x000f220000300800 */
[----:B---3--:R-:W-:-:S03]  /*57390*/  MOV R192, R166 ;  /* 0x000000a600c07202 */ /* 0x008fc60000000f00 */
[----:B------:R-:W3:Y:S01]  /*573a0*/  LDL.LU R166, [R1+0x67ec] ;  /* 0x0067ec0001a67983 */ /* 0x000ee20000300800 */
[----:B--2---:R-:W-:-:S03]  /*573b0*/  IMAD.MOV.U32 R193, RZ, RZ, R165 ;  /* 0x000000ffffc17224 */ /* 0x004fc600078e00a5 */
[----:B------:R-:W2:Y:S01]  /*573c0*/  LDL.LU R165, [R1+0x67e8] ;  /* 0x0067e80001a57983 */ /* 0x000ea20000300800 */
[----:B----4-:R-:W-:-:S03]  /*573d0*/  IMAD.MOV.U32 R194, RZ, RZ, R164 ;  /* 0x000000ffffc27224 */ /* 0x010fc600078e00a4 */
[----:B------:R-:W4:Y:S01]  /*573e0*/  LDL.LU R164, [R1+0x67e4] ;  /* 0x0067e40001a47983 */ /* 0x000f220000300800 */
[----:B------:R-:W-:-:S03]  /*573f0*/  MOV R195, R178 ;  /* 0x000000b200c37202 */ /* 0x000fc60000000f00 */
[----:B------:R-:W4:Y:S01]  /*57400*/  LDL.LU R178, [R1+0x67e0] ;  /* 0x0067e00001b27983 */ /* 0x000f220000300800 */
[----:B------:R-:W-:-:S03]  /*57410*/  IMAD.MOV.U32 R191, RZ, RZ, R176 ;  /* 0x000000ffffbf7224 */ /* 0x000fc600078e00b0 */
[----:B------:R-:W4:Y:S01]  /*57420*/  LDL.LU R188, [R1+0x370] ;  /* 0x0003700001bc7983 */ /* 0x000f220000300800 */
[----:B------:R-:W-:-:S03]  /*57430*/  IMAD.MOV.U32 R190, RZ, RZ, R177 ;  /* 0x000000ffffbe7224 */ /* 0x000fc600078e00b1 */
[----:B------:R-:W4:Y:S04]  /*57440*/  LDL.LU R189, [R1+0x374] ;  /* 0x0003740001bd7983 */ /* 0x000f280000300800 */
        /* <DEDUP_REMOVED lines=26> */
[----:B-1----:R-:W4:Y:S04]  /*575f0*/  LDL.LU R116, [R1+0x2c0] ;  /* 0x0002c00001747983 */ /* 0x002f280000300800 */
[----:B------:R-:W4:Y:S01]  /*57600*/  LDL.LU R117, [R1+0x2c4] ;  /* 0x0002c40001757983 */ /* 0x000f220000300800 */
[----:B--2---:R-:W-:Y:S01]  /*57610*/  IMAD.MOV.U32 R198, RZ, RZ, R165 ;  /* 0x000000ffffc67224 */ /* 0x004fe200078e00a5 */
[----:B------:R-:W-:Y:S01]  /*57620*/  MOV R224, R167 ;  /* 0x000000a700e07202 */ /* 0x000fe20000000f00 */
[----:B---3--:R-:W-:-:S02]  /*57630*/  IMAD.MOV.U32 R199, RZ, RZ, R166 ;  /* 0x000000ffffc77224 */ /* 0x008fc400078e00a6 */
[----:B------:R-:W-:Y:S02]  /*57640*/  IMAD.MOV.U32 R225, RZ, RZ, R14 ;  /* 0x000000ffffe17224 */ /* 0x000fe400078e000e */
[----:B------:R-:W-:Y:S01]  /*57650*/  IMAD.MOV.U32 R226, RZ, RZ, R15 ;  /* 0x000000ffffe27224 */ /* 0x000fe200078e000f */
[----:B----4-:R-:W-:Y:S01]  /*57660*/  MOV R197, R164 ;  /* 0x000000a400c57202 */ /* 0x010fe20000000f00 */
[----:B------:R-:W-:Y:S02]  /*57670*/  IMAD.MOV.U32 R196, RZ, RZ, R178 ;  /* 0x000000ffffc47224 */ /* 0x000fe400078e00b2 */
[----:B------:R-:W-:Y:S01]  /*57680*/  IMAD.MOV.U32 R119, RZ, RZ, R177 ;  /* 0x000000ffff777224 */ /* 0x000fe200078e00b1 */
[----:B------:R-:W-:Y:S02]  /*57690*/  MOV R118, R176 ;  /* 0x000000b000767202 */ /* 0x000fe40000000f00 */
[----:B------:R-:W2:Y:S04]  /*576a0*/  LDL.LU R176, [R1+0x67d4] ;  /* 0x0067d40001b07983 */ /* 0x000ea80000300800 */
[----:B------:R-:W2:Y:S04]  /*576b0*/  LDL.LU R177, [R1+0x67d0] ;  /* 0x0067d00001b17983 */ /* 0x000ea80000300800 */
[----:B------:R-:W2:Y:S04]  /*576c0*/  LDL.LU R178, [R1+0x67cc] ;  /* 0x0067cc0001b27983 */ /* 0x000ea80000300800 */
[----:B------:R-:W3:Y:S04]  /*576d0*/  LDL.LU R164, [R1+0x67c8] ;  /* 0x0067c80001a47983 */ /* 0x000ee80000300800 */
[----:B------:R-:W3:Y:S04]  /*576e0*/  LDL.LU R165, [R1+0x67c4] ;  /* 0x0067c40001a57983 */ /* 0x000ee80000300800 */
[----:B------:R-:W3:Y:S04]  /*576f0*/  LDL.LU R166, [R1+0x67c0] ;  /* 0x0067c00001a67983 */ /* 0x000ee80000300800 */
[----:B------:R-:W3:Y:S04]  /*57700*/  LDL.LU R167, [R1+0x67bc] ;  /* 0x0067bc0001a77983 */ /* 0x000ee80000300800 */
[----:B------:R-:W3:Y:S04]  /*57710*/  LDL.LU R14, [R1+0x67b8] ;  /* 0x0067b800010e7983 */ /* 0x000ee80000300800 */
[----:B------:R-:W3:Y:S01]  /*57720*/  LDL.LU R15, [R1+0x67b4] ;  /* 0x0067b400010f7983 */ /* 0x000ee20000300800 */
[----:B------:R-:W-:Y:S01]  /*57730*/  LOP3.LUT R145, R2, 0x40, RZ, 0x3c, !PT ;  /* 0x0000004002917812 */ /* 0x000fe200078e3cff */
[----:B------:R-:W-:Y:S01]  /*57740*/  IMAD.MOV.U32 R80, RZ, RZ, R113 ;  /* 0x000000ffff507224 */ /* 0x000fe200078e0071 */
[----:B------:R-:W-:Y:S01]  /*57750*/  MOV R73, R112 ;  /* 0x0000007000497202 */ /* 0x000fe20000000f00 */
[----:B------:R-:W-:Y:S01]  /*57760*/  IMAD.MOV.U32 R57, RZ, RZ, R114 ;  /* 0x000000ffff397224 */ /* 0x000fe200078e0072 */
[----:B------:R-:W-:Y:S01]  /*57770*/  MOV R60, R115 ;  /* 0x00000073003c7202 */ /* 0x000fe20000000f00 */
[----:B------:R-:W-:Y:S04]  /*57780*/  LDS R112, [R145+UR12+0x40800] ;  /* 0x0408000c91707984 */ /* 0x000fe80008000800 */
[----:B------:R-:W-:Y:S04]  /*57790*/  LDS R114, [R145+UR12+0x40c00] ;  /* 0x040c000c91727984 */ /* 0x000fe80008000800 */
[----:B------:R-:W-:Y:S04]  /*577a0*/  LDS R113, [R252+UR12+0x40800] ;  /* 0x0408000cfc717984 */ /* 0x000fe80008000800 */
[----:B------:R-:W1:Y:S01]  /*577b0*/  LDS R115, [R252+UR12+0x40c00] ;  /* 0x040c000cfc737984 */ /* 0x000e620008000800 */
[----:B------:R-:W-:Y:S01]  /*577c0*/  MOV R227, R172 ;  /* 0x000000ac00e37202 */ /* 0x000fe20000000f00 */
[----:B------:R-:W-:-:S02]  /*577d0*/  IMAD.MOV.U32 R180, RZ, RZ, R173 ;  /* 0x000000ffffb47224 */ /* 0x000fc400078e00ad */
[----:B------:R-:W4:Y:S01]  /*577e0*/  LDL.LU R172, [R1+0x67b0] ;  /* 0x0067b00001ac7983 */ /* 0x000f220000300800 */
[----:B------:R-:W-:Y:S01]  /*577f0*/  IMAD.MOV.U32 R181, RZ, RZ, R174 ;  /* 0x000000ffffb57224 */ /* 0x000fe200078e00ae */
[----:B------:R-:W-:Y:S02]  /*57800*/  MOV R182, R175 ;  /* 0x000000af00b67202 */ /* 0x000fe40000000f00 */
[----:B------:R-:W4:Y:S01]  /*57810*/  LDL.LU R173, [R1+0x67ac] ;  /* 0x0067ac0001ad7983 */ /* 0x000f220000300800 */
[----:B------:R-:W-:-:S03]  /*57820*/  IMAD.MOV.U32 R183, RZ, RZ, R168 ;  /* 0x000000ffffb77224 */ /* 0x000fc600078e00a8 */
[----:B------:R-:W4:Y:S04]  /*57830*/  LDL.LU R174, [R1+0x67a8] ;  /* 0x0067a80001ae7983 */ /* 0x000f280000300800 */
[----:B------:R-:W4:Y:S04]  /*57840*/  LDL.LU R175, [R1+0x67a4] ;  /* 0x0067a40001af7983 */ /* 0x000f280000300800 */
[----:B------:R-:W2:Y:S01]  /*57850*/  LDL.LU R168, [R1+0x67a0] ;  /* 0x0067a00001a87983 */ /* 0x000ea20000300800 */
[C---:B-1----:R-:W-:Y:S06]  /*57860*/  HMMA.1688.F32.TF32 R128, R112.reuse, R142, R128 ;  /* 0x0000008e7080723c */ /* 0x042fec0000081080 */
[C---:B------:R-:W-:Y:S06]  /*57870*/  HMMA.1688.F32.TF32 R228, R112.reuse, R138, R228 ;  /* 0x0000008a70e4723c */ /* 0x040fec00000810e4 */
        /* <DEDUP_REMOVED lines=12> */
[----:B------:R-:W-:Y:S06]  /*57940*/  HMMA.1688.F32.TF32 R180, R112, R70, R180 ;  /* 0x0000004670b4723c */ /* 0x000fec00000810b4 */
[----:B---3--:R-:W-:Y:S07]  /*57950*/  HMMA.1688.F32.TF32 R164, R244, R14, R164 ;  /* 0x0000000ef4a4723c */ /* 0x008fee00000810a4 */
[----:B------:R-:W-:-:S02]  /*57960*/  IMAD.MOV.U32 R244, RZ, RZ, R169 ;  /* 0x000000fffff47224 */ /* 0x000fc400078e00a9 */
[----:B------:R-:W2:Y:S01]  /*57970*/  LDL.LU R169, [R1+0x679c] ;  /* 0x00679c0001a97983 */ /* 0x000ea20000300800 */
[----:B------:R-:W-:Y:S01]  /*57980*/  MOV R245, R170 ;  /* 0x000000aa00f57202 */ /* 0x000fe20000000f00 */
[----:B------:R-:W-:Y:S02]  /*57990*/  IMAD.MOV.U32 R246, RZ, RZ, R171 ;  /* 0x000000fffff67224 */ /* 0x000fe400078e00ab */
[----:B------:R-:W-:-:S10]  /*579a0*/  IMAD.MOV.U32 R247, RZ, RZ, R179 ;  /* 0x000000fffff77224 */ /* 0x000fd400078e00b3 */
[----:B------:R1:W-:Y:S04]  /*579b0*/  STL.64 [R1+0x970], R164 ;  /* 0x000970a401007387 */ /* 0x0003e80000100a00 */
[----:B------:R3:W-:Y:S04]  /*579c0*/  STL.64 [R1+0x978], R166 ;  /* 0x000978a601007387 */ /* 0x0007e80000100a00 */
[----:B------:R-:W2:Y:S04]  /*579d0*/  LDL.LU R170, [R1+0x6798] ;  /* 0x0067980001aa7983 */ /* 0x000ea80000300800 */
[----:B------:R-:W2:Y:S04]  /*579e0*/  LDL.LU R171, [R1+0x6794] ;  /* 0x0067940001ab7983 */ /* 0x000ea80000300800 */
[----:B------:R-:W4:Y:S04]  /*579f0*/  LDL.LU R179, [R1+0x6790] ;  /* 0x0067900001b37983 */ /* 0x000f280000300800 */
[----:B-1----:R-:W2:Y:S04]  /*57a00*/  LDL.LU R164, [R1+0x270] ;  /* 0x0002700001a47983 */ /* 0x002ea80000300800 */
[----:B------:R-:W2:Y:S04]  /*57a10*/  LDL.LU R165, [R1+0x274] ;  /* 0x0002740001a57983 */ /* 0x000ea80000300800 */
[----:B---3--:R-:W2:Y:S04]  /*57a20*/  LDL.LU R166, [R1+0x278] ;  /* 0x0002780001a67983 */ /* 0x008ea80000300800 */
[----:B------:R-:W2:Y:S04]  /*57a30*/  LDL.LU R167, [R1+0x27c] ;  /* 0x00027c0001a77983 */ /* 0x000ea80000300800 */
[----:B------:R-:W-:Y:S04]  /*57a40*/  STL.64 [R1+0x960], R128 ;  /* 0x0009608001007387 */ /* 0x000fe80000100a00 */
[----:B------:R1:W-:Y:S04]  /*57a50*/  STL.64 [R1+0x968], R130 ;  /* 0x0009688201007387 */ /* 0x0003e80000100a00 */
[----:B-1----:R-:W3:Y:S04]  /*57a60*/  LDL.LU.64 R130, [R1+0x6788] ;  /* 0x0067880001827983 */ /* 0x002ee80000300a00 */
[----:B------:R-:W3:Y:S04]  /*57a70*/  LDL.LU.64 R128, [R1+0x6780] ;  /* 0x0067800001807983 */ /* 0x000ee80000300a00 */
[----:B------:R1:W-:Y:S04]  /*57a80*/  STL.64 [R1+0x950], R228 ;  /* 0x000950e401007387 */ /* 0x0003e80000100a00 */
[----:B------:R-:W-:Y:S04]  /*57a90*/  STL.64 [R1+0x958], R230 ;  /* 0x000958e601007387 */ /* 0x000fe80000100a00 */
[----:B-1----:R-:W4:Y:S04]  /*57aa0*/  LDL.LU.64 R228, [R1+0x6778] ;  /* 0x0067780001e47983 */ /* 0x002f280000300a00 */
[----:B------:R-:W-:Y:S04]  /*57ab0*/  STL.64 [R1+0x940], R240 ;  /* 0x000940f001007387 */ /* 0x000fe80000100a00 */
[----:B------:R1:W-:Y:S04]  /*57ac0*/  STL.64 [R1+0x948], R242 ;  /* 0x000948f201007387 */ /* 0x0003e80000100a00 */
[----:B-1----:R-:W3:Y:S04]  /*57ad0*/  LDL.LU.64 R242, [R1+0x6770] ;  /* 0x0067700001f27983 */ /* 0x002ee80000300a00 */
[----:B------:R-:W3:Y:S04]  /*57ae0*/  LDL.LU.64 R240, [R1+0x6768] ;  /* 0x0067680001f07983 */ /* 0x000ee80000300a00 */
[----:B------:R-:W-:Y:S04]  /*57af0*/  STL.64 [R1+0x930], R208 ;  /* 0x000930d001007387 */ /* 0x000fe80000100a00 */
[----:B------:R1:W-:Y:S04]  /*57b00*/  STL.64 [R1+0x938], R210 ;  /* 0x000938d201007387 */ /* 0x0003e80000100a00 */
[----:B-1----:R-:W4:Y:S04]  /*57b10*/  LDL.LU.64 R210, [R1+0x6760] ;  /* 0x0067600001d27983 */ /* 0x002f280000300a00 */
[----:B------:R-:W3:Y:S04]  /*57b20*/  LDL.LU.64 R208, [R1+0x6758] ;  /* 0x0067580001d07983 */ /* 0x000ee80000300a00 */
[----:B------:R-:W-:Y:S04]  /*57b30*/  STL.64 [R1+0x2f0], R204 ;  /* 0x0002f0cc01007387 */ /* 0x000fe80000100a00 */
[----:B------:R1:W-:Y:S04]  /*57b40*/  STL.64 [R1+0x2f8], R206 ;  /* 0x0002f8ce01007387 */ /* 0x0003e80000100a00 */
[----:B-1----:R-:W4:Y:S04]  /*57b50*/  LDL.LU.64 R206, [R1+0x6750] ;  /* 0x0067500001ce7983 */ /* 0x002f280000300a00 */
[----:B------:R-:W3:Y:S04]  /*57b60*/  LDL.LU.64 R204, [R1+0x6748] ;  /* 0x0067480001cc7983 */ /* 0x000ee80000300a00 */
[----:B------:R-:W-:Y:S04]  /*57b70*/  STL.64 [R1+0x310], R200 ;  /* 0x000310c801007387 */ /* 0x000fe80000100a00 */
[----:B------:R1:W-:Y:S04]  /*57b80*/  STL.64 [R1+0x318], R202 ;  /* 0x000318ca01007387 */ /* 0x0003e80000100a00 */
[----:B-1----:R-:W3:Y:S04]  /*57b90*/  LDL.LU.64 R202, [R1+0x6740] ;  /* 0x0067400001ca7983 */ /* 0x002ee80000300a00 */
[----:B------:R-:W3:Y:S04]  /*57ba0*/  LDL.LU.64 R200, [R1+0x6738] ;  /* 0x0067380001c87983 */ /* 0x000ee80000300a00 */
[----:B------:R-:W-:Y:S04]  /*57bb0*/  STL.64 [R1+0x320], R116 ;  /* 0x0003207401007387 */ /* 0x000fe80000100a00 */
[----:B------:R-:W-:Y:S04]  /*57bc0*/  STL.64 [R1+0x328], R118 ;  /* 0x0003287601007387 */ /* 0x000fe80000100a00 */
[----:B------:R-:W-:Y:S04]  /*57bd0*/  STL.64 [R1+0x920], R196 ;  /* 0x000920c401007387 */ /* 0x000fe80000100a00 */
[----:B------:R1:W-:Y:S01]  /*57be0*/  STL.64 [R1+0x928], R198 ;  /* 0x000928c601007387 */ /* 0x0003e20000100a00 */
[C---:B------:R-:W-:Y:S03]  /*57bf0*/  HMMA.1688.F32.TF32 R244, R112.reuse, R66, R244 ;  /* 0x0000004270f4723c */ /* 0x040fe600000810f4 */
[----:B------:R-:W-:Y:S04]  /*57c00*/  LDS R116, [R2+UR12+0x40880] ;  /* 0x0408800c02747984 */ /* 0x000fe80008000800 */
[----:B------:R-:W-:Y:S04]  /*57c10*/  LDS R118, [R2+UR12+0x40c80] ;  /* 0x040c800c02767984 */ /* 0x000fe80008000800 */
[----:B-1----:R-:W4:Y:S04]  /*57c20*/  LDL.LU.64 R198, [R1+0x6730] ;  /* 0x0067300001c67983 */ /* 0x002f280000300a00 */
[----:B------:R-:W3:Y:S04]  /*57c30*/  LDL.LU.64 R196, [R1+0x6728] ;  /* 0x0067280001c47983 */ /* 0x000ee80000300a00 */
[----:B------:R-:W-:Y:S04]  /*57c40*/  STL.64 [R1+0x910], R188 ;  /* 0x000910bc01007387 */ /* 0x000fe80000100a00 */
[----:B------:R1:W-:Y:S04]  /*57c50*/  STL.64 [R1+0x918], R190 ;  /* 0x000918be01007387 */ /* 0x0003e80000100a00 */
[----:B------:R-:W-:Y:S04]  /*57c60*/  LDS R117, [R144+UR12+0x40880] ;  /* 0x0408800c90757984 */ /* 0x000fe80008000800 */
[----:B------:R-:W3:Y:S04]  /*57c70*/  LDS R119, [R144+UR12+0x40c80] ;  /* 0x040c800c90777984 */ /* 0x000ee80008000800 */
[----:B-1----:R-:W3:Y:S04]  /*57c80*/  LDL.LU.64 R190, [R1+0x6720] ;  /* 0x0067200001be7983 */ /* 0x002ee80000300a00 */
[----:B------:R-:W3:Y:S04]  /*57c90*/  LDL.LU.64 R188, [R1+0x6718] ;  /* 0x0067180001bc7983 */ /* 0x000ee80000300a00 */
[----:B------:R-:W-:Y:S04]  /*57ca0*/  STL.64 [R1+0x360], R192 ;  /* 0x000360c001007387 */ /* 0x000fe80000100a00 */
[----:B------:R1:W-:Y:S04]  /*57cb0*/  STL.64 [R1+0x368], R194 ;  /* 0x000368c201007387 */ /* 0x0003e80000100a00 */
        /* <DEDUP_REMOVED lines=23> */
[----:B------:R2:W-:Y:S02]  /*57e30*/  STL.64 [R1+0x8c8], R246 ;  /* 0x0008c8f601007387 */ /* 0x0005e40000100a00 */
[C---:B--2---:R-:W-:Y:S06]  /*57e40*/  HMMA.1688.F32.TF32 R244, R112.reuse, R62, R164 ;  /* 0x0000003e70f4723c */ /* 0x044fec00000810a4 */
[C---:B------:R-:W-:Y:S06]  /*57e50*/  HMMA.1688.F32.TF32 R164, R112.reuse, R58, R160 ;  /* 0x0000003a70a4723c */ /* 0x040fec00000810a0 */
[C---:B------:R-:W-:Y:S06]  /*57e60*/  HMMA.1688.F32.TF32 R160, R112.reuse, R54, R156 ;  /* 0x0000003670a0723c */ /* 0x040fec000008109c */
[C---:B------:R-:W-:Y:S05]  /*57e70*/  HMMA.1688.F32.TF32 R156, R112.reuse, R50, R236 ;  /* 0x00000032709c723c */ /* 0x040fea00000810ec */
[----:B------:R-:W-:Y:S04]  /*57e80*/  STL.64 [R1+0x8b0], R244 ;  /* 0x0008b0f401007387 */ /* 0x000fe80000100a00 */
[----:B------:R-:W-:Y:S04]  /*57e90*/  STL.64 [R1+0x8b8], R246 ;  /* 0x0008b8f601007387 */ /* 0x000fe80000100a00 */
[----:B------:R-:W-:Y:S04]  /*57ea0*/  STL.64 [R1+0x8a0], R164 ;  /* 0x0008a0a401007387 */ /* 0x000fe80000100a00 */
[----:B------:R1:W-:Y:S04]  /*57eb0*/  STL.64 [R1+0x8a8], R166 ;  /* 0x0008a8a601007387 */ /* 0x0003e80000100a00 */
[----:B------:R-:W-:Y:S04]  /*57ec0*/  STL.64 [R1+0x890], R160 ;  /* 0x000890a001007387 */ /* 0x000fe80000100a00 */
[----:B------:R-:W-:Y:S01]  /*57ed0*/  STL.64 [R1+0x898], R162 ;  /* 0x000898a201007387 */ /* 0x000fe20000100a00 */
[----:B-1----:R-:W-:Y:S03]  /*57ee0*/  HMMA.1688.F32.TF32 R164, R112, R46, R232 ;  /* 0x0000002e70a4723c */ /* 0x002fe600000810e8 */
[----:B------:R-:W-:Y:S04]  /*57ef0*/  STL.64 [R1+0x880], R156 ;  /* 0x0008809c01007387 */ /* 0x000fe80000100a00 */
[----:B------:R-:W-:-:S15]  /*57f00*/  STL.64 [R1+0x888], R158 ;  /* 0x0008889e01007387 */ /* 0x000fde0000100a00 */
[----:B------:R-:W-:-:S01]  /*57f10*/  NOP ;  /* 0x0000000000007918 */ /* 0x000fc20000000000 */
[----:B------:R-:W-:Y:S04]  /*57f20*/  STL.64 [R1+0x870], R164 ;  /* 0x000870a401007387 */ /* 0x000fe80000100a00 */
[----:B------:R1:W-:Y:S01]  /*57f30*/  STL.64 [R1+0x878], R166 ;  /* 0x000878a601007387 */ /* 0x0003e20000100a00 */
[----:B----4-:R-:W-:Y:S02]  /*57f40*/  IMAD.MOV.U32 R246, RZ, RZ, R198 ;  /* 0x000000fffff67224 */ /* 0x010fe400078e00c6 */
[----:B---3--:R-:W-:Y:S01]  /*57f50*/  IMAD.MOV.U32 R244, RZ, RZ, R196 ;  /* 0x000000fffff47224 */ /* 0x008fe200078e00c4 */
[----:B------:R-:W-:Y:S01]  /*57f60*/  MOV R245, R197 ;  /* 0x000000c500f57202 */ /* 0x000fe20000000f00 */
[----:B------:R-:W-:Y:S02]  /*57f70*/  IMAD.MOV.U32 R239, RZ, RZ, R199 ;  /* 0x000000ffffef7224 */ /* 0x000fe400078e00c7 */
[----:B------:R-:W-:Y:S01]  /*57f80*/  IMAD.MOV.U32 R237, RZ, RZ, R190 ;  /* 0x000000ffffed7224 */ /* 0x000fe200078e00be */
[----:B------:R-:W-:-:S02]  /*57f90*/  MOV R238, R191 ;  /* 0x000000bf00ee7202 */ /* 0x000fc40000000f00 */
[----:B-1----:R-:W-:Y:S01]  /*57fa0*/  MOV R167, R188 ;  /* 0x000000bc00a77202 */ /* 0x002fe20000000f00 */
[----:B------:R-:W-:Y:S02]  /*57fb0*/  IMAD.MOV.U32 R236, RZ, RZ, R189 ;  /* 0x000000ffffec7224 */ /* 0x000fe400078e00bd */
[----:B------:R-:W-:Y:S02]  /*57fc0*/  IMAD.MOV.U32 R165, RZ, RZ, R194 ;  /* 0x000000ffffa57224 */ /* 0x000fe400078e00c2 */
[----:B------:R-:W-:Y:S01]  /*57fd0*/  IMAD.MOV.U32 R247, RZ, RZ, R192 ;  /* 0x000000fffff77224 */ /* 0x000fe200078e00c0 */
[----:B------:R-:W-:Y:S01]  /*57fe0*/  MOV R164, R193 ;  /* 0x000000c100a47202 */ /* 0x000fe20000000f00 */
[----:B------:R-:W-:Y:S01]  /*57ff0*/  IMAD.MOV.U32 R166, RZ, RZ, R195 ;  /* 0x000000ffffa67224 */ /* 0x000fe200078e00c3 */
[----:B------:R-:W-:Y:S01]  /*58000*/  MOV R233, R206 ;  /* 0x000000ce00e97202 */ /* 0x000fe20000000f00 */
[----:B------:R-:W-:Y:S02]  /*58010*/  IMAD.MOV.U32 R232, RZ, RZ, R203 ;  /* 0x000000ffffe87224 */ /* 0x000fe400078e00cb */
[----:B------:R-:W-:-:S02]  /*58020*/  IMAD.MOV.U32 R234, RZ, RZ, R207 ;  /* 0x000000ffffea7224 */ /* 0x000fc400078e00cf */
[----:B------:R-:W-:Y:S01]  /*58030*/  IMAD.MOV.U32 R235, RZ, RZ, R211 ;  /* 0x000000ffffeb7224 */ /* 0x000fe200078e00d3 */
[C---:B------:R-:W-:Y:S06]  /*58040*/  HMMA.1688.F32.TF32 R156, R112.reuse, R38, R184 ;  /* 0x00000026709c723c */ /* 0x040fec00000810b8 */
[----:B------:R-:W-:Y:S07]  /*58050*/  HMMA.1688.F32.TF32 R160, R112, R42, R180 ;  /* 0x0000002a70a0723c */ /* 0x000fee00000810b4 */
[----:B------:R-:W-:Y:S01]  /*58060*/  MOV R180, R208 ;  /* 0x000000d000b47202 */ /* 0x000fe20000000f00 */
[----:B------:R-:W-:Y:S01]  /*58070*/  IMAD.MOV.U32 R181, RZ, RZ, R209 ;  /* 0x000000ffffb57224 */ /* 0x000fe200078e00d1 */
[----:B------:R-:W-:Y:S01]  /*58080*/  MOV R183, R204 ;  /* 0x000000cc00b77202 */ /* 0x000fe20000000f00 */
[----:B------:R-:W-:-:S13]  /*58090*/  IMAD.MOV.U32 R182, RZ, RZ, R210 ;  /* 0x000000ffffb67224 */ /* 0x000fda00078e00d2 */
[----:B------:R1:W-:Y:S04]  /*580a0*/  STL.64 [R1+0x860], R160 ;  /* 0x000860a001007387 */ /* 0x0003e80000100a00 */
[----:B------:R2:W-:Y:S04]  /*580b0*/  STL.64 [R1+0x868], R162 ;  /* 0x000868a201007387 */ /* 0x0005e80000100a00 */
[----:B------:R-:W3:Y:S04]  /*580c0*/  LDL.LU R208, [R1+0x66b0] ;  /* 0x0066b00001d07983 */ /* 0x000ee80000300800 */
[----:B------:R-:W-:Y:S01]  /*580d0*/  STL.64 [R1+0x850], R156 ;  /* 0x0008509c01007387 */ /* 0x000fe20000100a00 */
[----:B-1----:R-:W-:-:S03]  /*580e0*/  IMAD.MOV.U32 R160, RZ, RZ, R205 ;  /* 0x000000ffffa07224 */ /* 0x002fc600078e00cd */
[----:B------:R1:W-:Y:S01]  /*580f0*/  STL.64 [R1+0x858], R158 ;  /* 0x0008589e01007387 */ /* 0x0003e20000100a00 */
[----:B------:R-:W-:-:S03]  /*58100*/  IMAD.MOV.U32 R161, RZ, RZ, R200 ;  /* 0x000000ffffa17224 */ /* 0x000fc600078e00c8 */
[----:B------:R-:W3:Y:S01]  /*58110*/  LDL.LU R209, [R1+0x66ac] ;  /* 0x0066ac0001d17983 */ /* 0x000ee20000300800 */
[----:B--2---:R-:W-:-:S03]  /*58120*/  MOV R162, R201 ;  /* 0x000000c900a27202 */ /* 0x004fc60000000f00 */
[----:B------:R-:W3:Y:S01]  /*58130*/  LDL.LU R210, [R1+0x66a8] ;  /* 0x0066a80001d27983 */ /* 0x000ee20000300800 */
[----:B------:R-:W-:-:S03]  /*58140*/  IMAD.MOV.U32 R163, RZ, RZ, R202 ;  /* 0x000000ffffa37224 */ /* 0x000fc600078e00ca */
[----:B------:R-:W2:Y:S04]  /*58150*/  LDL.LU R204, [R1+0x66a4] ;  /* 0x0066a40001cc7983 */ /* 0x000ea80000300800 */
[----:B------:R-:W2:Y:S04]  /*58160*/  LDL.LU R205, [R1+0x66a0] ;  /* 0x0066a00001cd7983 */ /* 0x000ea80000300800 */
[----:B------:R-:W4:Y:S04]  /*58170*/  LDL.LU R200, [R1+0x669c] ;  /* 0x00669c0001c87983 */ /* 0x000f280000300800 */
[----:B------:R-:W4:Y:S04]  /*58180*/  LDL.LU R201, [R1+0x6698] ;  /* 0x0066980001c97983 */ /* 0x000f280000300800 */
[----:B------:R-:W4:Y:S04]  /*58190*/  LDL.LU R202, [R1+0x6694] ;  /* 0x0066940001ca7983 */ /* 0x000f280000300800 */
[----:B------:R-:W1:Y:S04]  /*581a0*/  LDL.LU R196, [R1+0x6690] ;  /* 0x0066900001c47983 */ /* 0x000e680000300800 */
[----:B------:R-:W1:Y:S04]  /*581b0*/  LDL.LU R197, [R1+0x668c] ;  /* 0x00668c0001c57983 */ /* 0x000e680000300800 */
[----:B------:R-:W1:Y:S04]  /*581c0*/  LDL.LU R198, [R1+0x6688] ;  /* 0x0066880001c67983 */ /* 0x000e680000300800 */
[----:B------:R-:W3:Y:S04]  /*581d0*/  LDL.LU R192, [R1+0x6684] ;  /* 0x0066840001c07983 */ /* 0x000ee80000300800 */
[----:B------:R-:W3:Y:S04]  /*581e0*/  LDL.LU R193, [R1+0x6680] ;  /* 0x0066800001c17983 */ /* 0x000ee80000300800 */
[----:B------:R-:W3:Y:S04]  /*581f0*/  LDL.LU R194, [R1+0x667c] ;  /* 0x00667c0001c27983 */ /* 0x000ee80000300800 */
[----:B------:R-:W3:Y:S04]  /*58200*/  LDL.LU R195, [R1+0x6678] ;  /* 0x0066780001c37983 */ /* 0x000ee80000300800 */
[----:B------:R-:W2:Y:S04]  /*58210*/  LDL.LU R188, [R1+0x6674] ;  /* 0x0066740001bc7983 */ /* 0x000ea80000300800 */
[----:B------:R-:W2:Y:S04]  /*58220*/  LDL.LU R189, [R1+0x6670] ;  /* 0x0066700001bd7983 */ /* 0x000ea80000300800 */
[----:B------:R-:W2:Y:S04]  /*58230*/  LDL.LU R190, [R1+0x666c] ;  /* 0x00666c0001be7983 */ /* 0x000ea80000300800 */
[----:B------:R-:W2:Y:S04]  /*58240*/  LDL.LU R191, [R1+0x6668] ;  /* 0x0066680001bf7983 */ /* 0x000ea80000300800 */
[----:B------:R-:W1:Y:S04]  /*58250*/  LDL.LU R199, [R1+0x6664] ;  /* 0x0066640001c77983 */ /* 0x000e680000300800 */
[----:B------:R-:W4:Y:S04]  /*58260*/  LDL.LU R203, [R1+0x6660] ;  /* 0x0066600001cb7983 */ /* 0x000f280000300800 */
[----:B------:R-:W4:Y:S04]  /*58270*/  LDL.LU R206, [R1+0x665c] ;  /* 0x00665c0001ce7983 */ /* 0x000f280000300800 */
[----:B------:R-:W4:Y:S04]  /*58280*/  LDL.LU R207, [R1+0x6658] ;  /* 0x0066580001cf7983 */ /* 0x000f280000300800 */
[----:B------:R-:W4:Y:S01]  /*58290*/  LDL.LU R211, [R1+0x6654] ;  /* 0x0066540001d37983 */ /* 0x000f220000300800 */
[C---:B------:R-:W-:Y:S06]  /*582a0*/  HMMA.1688.F32.TF32 R180, R116.reuse, R142, R180 ;  /* 0x0000008e74b4723c */ /* 0x040fec00000810b4 */
[C---:B------:R-:W-:Y:S06]  /*582b0*/  HMMA.1688.F32.TF32 R160, R116.reuse, R138, R160 ;  /* 0x0000008a74a0723c */ /* 0x040fec00000810a0 */
[----:B------:R-:W-:-:S12]  /*582c0*/  HMMA.1688.F32.TF32 R164, R116, R106, R164 ;  /* 0x0000006a74a4723c */ /* 0x000fd800000810a4 */
[----:B------:R-:W-:Y:S01]  /*582d0*/  MOV R148, R180 ;  /* 0x000000b400947202 */ /* 0x000fe20000000f00 */
[----:B------:R-:W-:Y:S01]  /*582e0*/  IMAD.MOV.U32 R149, RZ, RZ, R181 ;  /* 0x000000ffff957224 */ /* 0x000fe200078e00b5 */
[C---:B---3--:R-:W-:Y:S06]  /*582f0*/  HMMA.1688.F32.TF32 R184, R112.reuse, R30, R192 ;  /* 0x0000001e70b8723c */ /* 0x048fec00000810c0 */
[C---:B--2---:R-:W-:Y:S06]  /*58300*/  HMMA.1688.F32.TF32 R188, R112.reuse, R34, R188 ;  /* 0x0000002270bc723c */ /* 0x044fec00000810bc */
[----:B-1----:R-:W-:-:S15]  /*58310*/  HMMA.1688.F32.TF32 R156, R112, R26, R196 ;  /* 0x0000001a709c723c */ /* 0x002fde00000810c4 */
[----:B------:R-:W-:-:S02]  /*58320*/  NOP ;  /* 0x0000000000007918 */ /* 0x000fc40000000000 */
[----:B------:R-:W-:Y:S04]  /*58330*/  STL.64 [R1+0x840], R188 ;  /* 0x000840bc01007387 */ /* 0x000fe80000100a00 */
[----:B------:R4:W-:Y:S04]  /*58340*/  STL.64 [R1+0x848], R190 ;  /* 0x000848be01007387 */ /* 0x0009e80000100a00 */
[----:B------:R-:W-:Y:S04]  /*58350*/  STL.64 [R1+0x830], R184 ;  /* 0x000830b801007387 */ /* 0x000fe80000100a00 */
[----:B------:R1:W-:Y:S01]  /*58360*/  STL.64 [R1+0x838], R186 ;  /* 0x000838ba01007387 */ /* 0x0003e20000100a00 */
[C---:B----4-:R-:W-:Y:S03]  /*58370*/  HMMA.1688.F32.TF32 R188, R112.reuse, R22, R200 ;  /* 0x0000001670bc723c */ /* 0x050fe600000810c8 */
[----:B------:R-:W-:Y:S04]  /*58380*/  STL.64 [R1+0x820], R156 ;  /* 0x0008209c01007387 */ /* 0x000fe80000100a00 */
[----:B------:R2:W-:Y:S01]  /*58390*/  STL.64 [R1+0x828], R158 ;  /* 0x0008289e01007387 */ /* 0x0005e20000100a00 */
[C---:B-1----:R-:W-:Y:S06]  /*583a0*/  HMMA.1688.F32.TF32 R184, R112.reuse, R18, R204 ;  /* 0x0000001270b8723c */ /* 0x042fec00000810cc */
[----:B--2---:R-:W-:Y:S09]  /*583b0*/  HMMA.1688.F32.TF32 R156, R112, R14, R208 ;  /* 0x0000000e709c723c */ /* 0x004ff200000810d0 */
[----:B------:R-:W-:Y:S04]  /*583c0*/  STL.64 [R1+0x810], R188 ;  /* 0x000810bc01007387 */ /* 0x000fe80000100a00 */
[----:B------:R-:W-:Y:S04]  /*583d0*/  STL.64 [R1+0x818], R190 ;  /* 0x000818be01007387 */ /* 0x000fe80000100a00 */
[----:B------:R-:W-:Y:S04]  /*583e0*/  STL.64 [R1+0x800], R184 ;  /* 0x000800b801007387 */ /* 0x000fe80000100a00 */
[----:B------:R-:W-:Y:S04]  /*583f0*/  STL.64 [R1+0x808], R186 ;  /* 0x000808ba01007387 */ /* 0x000fe80000100a00 */
[----:B------:R-:W-:Y:S04]  /*58400*/  STL.64 [R1+0x7f0], R156 ;  /* 0x0007f09c01007387 */ /* 0x000fe80000100a00 */
[----:B------:R-:W-:Y:S04]  /*58410*/  STL.64 [R1+0x7f8], R158 ;  /* 0x0007f89e01007387 */ /* 0x000fe80000100a00 */
[----:B------:R1:W-:Y:S02]  /*58420*/  STL.64 [R1+0x7e8], R182 ;  /* 0x0007e8b601007387 */ /* 0x0003e40000100a00 */
[C---:B-1----:R-:W-:Y:S02]  /*58430*/  HMMA.1688.F32.TF32 R180, R116.reuse, R110, R244 ;  /* 0x0000006e74b4723c */ /* 0x042fe400000810f4 */
[----:B------:R-:W-:Y:S04]  /*58440*/  STL [R1+0x6518], R160 ;  /* 0x006518a001007387 */ /* 0x000fe80000100800 */
[----:B------:R-:W-:Y:S04]  /*58450*/  STL [R1+0x6514], R161 ;  /* 0x006514a101007387 */ /* 0x000fe80000100800 */
[----:B------:R-:W-:Y:S04]  /*58460*/  STL [R1+0x6510], R162 ;  /* 0x006510a201007387 */ /* 0x000fe80000100800 */
[----:B------:R1:W-:Y:S09]  /*58470*/  STL [R1+0x650c], R163 ;  /* 0x00650ca301007387 */ /* 0x0003f20000100800 */
[----:B------:R-:W-:Y:S04]  /*58480*/  STL.64 [R1+0x7d8], R182 ;  /* 0x0007d8b601007387 */ /* 0x000fe80000100a00 */
[----:B------:R-:W-:Y:S04]  /*58490*/  STL [R1+0x651c], R164 ;  /* 0x00651ca401007387 */ /* 0x000fe80000100800 */
[----:B------:R-:W-:Y:S04]  /*584a0*/  STL [R1+0x6508], R165 ;  /* 0x006508a501007387 */ /* 0x000fe80000100800 */
[----:B------:R-:W-:Y:S01]  /*584b0*/  STL [R1+0x6504], R166 ;  /* 0x006504a601007387 */ /* 0x000fe20000100800 */
[C---:B-1----:R-:W-:Y:S03]  /*584c0*/  HMMA.1688.F32.TF32 R160, R116.reuse, R98, R232 ;  /* 0x0000006274a0723c */ /* 0x042fe600000810e8 */
[----:B------:R1:W-:Y:S03]  /*584d0*/  STL [R1+0x6500], R167 ;  /* 0x006500a701007387 */ /* 0x0003e60000100800 */
[----:B-1----:R-:W-:Y:S01]  /*584e0*/  HMMA.1688.F32.TF32 R164, R116, R102, R236 ;  /* 0x0000006674a4723c */ /* 0x002fe200000810ec */
[----:B------:R-:W-:-:S02]  /*584f0*/  IMAD.MOV.U32 R152, RZ, RZ, R180 ;  /* 0x000000ffff987224 */ /* 0x000fc400078e00b4 */
[----:B------:R-:W2:Y:S01]  /*58500*/  LDL.LU R180, [R1+0x470] ;  /* 0x0004700001b47983 */ /* 0x000ea20000300800 */
[----:B------:R-:W-:-:S15]  /*58510*/  MOV R153, R181 ;  /* 0x000000b500997202 */ /* 0x000fde0000000f00 */
[----:B------:R-:W-:-:S04]  /*58520*/  NOP ;  /* 0x0000000000007918 */ /* 0x000fc80000000000 */
[----:B------:R-:W-:Y:S04]  /*58530*/  STL.64 [R1+0x7c0], R164 ;  /* 0x0007c0a401007387 */ /* 0x000fe80000100a00 */
[----:B------:R-:W-:Y:S04]  /*58540*/  STL.64 [R1+0x7c8], R166 ;  /* 0x0007c8a601007387 */ /* 0x000fe80000100a00 */
[----:B------:R-:W-:Y:S04]  /*58550*/  STL.64 [R1+0x7b0], R160 ;  /* 0x0007b0a001007387 */ /* 0x000fe80000100a00 */
[----:B------:R1:W-:Y:S04]  /*58560*/  STL.64 [R1+0x7b8], R162 ;  /* 0x0007b8a201007387 */ /* 0x0003e80000100a00 */
[----:B------:R-:W2:Y:S04]  /*58570*/  LDL.LU R181, [R1+0x474] ;  /* 0x0004740001b57983 */ /* 0x000ea80000300800 */
[----:B------:R-:W2:Y:S04]  /*58580*/  LDL.LU R182, [R1+0x478] ;  /* 0x0004780001b67983 */ /* 0x000ea80000300800 */
[----:B------:R-:W2:Y:S04]  /*58590*/  LDL.LU R183, [R1+0x47c] ;  /* 0x00047c0001b77983 */ /* 0x000ea80000300800 */
[----:B------:R-:W1:Y:S04]  /*585a0*/  LDL.LU R204, [R1+0x4d0] ;  /* 0x0004d00001cc7983 */ /* 0x000e680000300800 */
[----:B------:R-:W1:Y:S04]  /*585b0*/  LDL.LU R205, [R1+0x4d4] ;  /* 0x0004d40001cd7983 */ /* 0x000e680000300800 */
[----:B------:R-:W1:Y:S04]  /*585c0*/  LDL.LU R206, [R1+0x4d8] ;  /* 0x0004d80001ce7983 */ /* 0x000e680000300800 */
[----:B------:R-:W1:Y:S04]  /*585d0*/  LDL.LU R207, [R1+0x4dc] ;  /* 0x0004dc0001cf7983 */ /* 0x000e680000300800 */
[----:B------:R-:W3:Y:S04]  /*585e0*/  LDL.LU R208, [R1+0x4e0] ;  /* 0x0004e00001d07983 */ /* 0x000ee80000300800 */
[----:B------:R-:W3:Y:S04]  /*585f0*/  LDL.LU R209, [R1+0x4e4] ;  /* 0x0004e40001d17983 */ /* 0x000ee80000300800 */
[----:B------:R-:W3:Y:S04]  /*58600*/  LDL.LU R210, [R1+0x4e8] ;  /* 0x0004e80001d27983 */ /* 0x000ee80000300800 */
[----:B------:R-:W3:Y:S04]  /*58610*/  LDL.LU R211, [R1+0x4ec] ;  /* 0x0004ec0001d37983 */ /* 0x000ee80000300800 */
[----:B------:R-:W4:Y:S04]  /*58620*/  LDL.LU R200, [R1+0x4c0] ;  /* 0x0004c00001c87983 */ /* 0x000f280000300800 */
[----:B------:R-:W4:Y:S04]  /*58630*/  LDL.LU R201, [R1+0x4c4] ;  /* 0x0004c40001c97983 */ /* 0x000f280000300800 */
[----:B------:R-:W4:Y:S04]  /*58640*/  LDL.LU R202, [R1+0x4c8] ;  /* 0x0004c80001ca7983 */ /* 0x000f280000300800 */
[----:B------:R-:W4:Y:S04]  /*58650*/  LDL.LU R203, [R1+0x4cc] ;  /* 0x0004cc0001cb7983 */ /* 0x000f280000300800 */
[----:B------:R-:W2:Y:S04]  /*58660*/  LDL.LU R196, [R1+0x4b0] ;  /* 0x0004b00001c47983 */ /* 0x000ea80000300800 */
        /* <DEDUP_REMOVED lines=26> */
[----:B------:R-:W2:Y:S01]  /*58810*/  LDL.LU R235, [R1+0x44c] ;  /* 0x00044c0001eb7983 */ /* 0x000ea20000300800 */
[C---:B-1----:R-:W-:Y:S06]  /*58820*/  HMMA.1688.F32.TF32 R160, R116.reuse, R90, R204 ;  /* 0x0000005a74a0723c */ /* 0x042fec00000810cc */
[C---:B---3--:R-:W-:Y:S06]  /*58830*/  HMMA.1688.F32.TF32 R164, R116.reuse, R94, R208 ;  /* 0x0000005e74a4723c */ /* 0x048fec00000810d0 */
[C---:B----4-:R-:W-:Y:S06]  /*58840*/  HMMA.1688.F32.TF32 R200, R116.reuse, R86, R200 ;  /* 0x0000005674c8723c */ /* 0x050fec00000810c8 */
[----:B--2---:R-:W-:Y:S11]  /*58850*/  HMMA.1688.F32.TF32 R196, R116, R82, R196 ;  /* 0x0000005274c4723c */ /* 0x004ff600000810c4 */
[----:B------:R1:W-:Y:S04]  /*58860*/  STL.64 [R1+0x7a0], R164 ;  /* 0x0007a0a401007387 */ /* 0x0003e80000100a00 */
[----:B------:R-:W-:Y:S04]  /*58870*/  STL.64 [R1+0x7a8], R166 ;  /* 0x0007a8a601007387 */ /* 0x000fe80000100a00 */
[----:B------:R2:W-:Y:S01]  /*58880*/  STL.64 [R1+0x100], R160 ;  /* 0x000100a001007387 */ /* 0x0005e20000100a00 */
[----:B-1----:R-:W-:-:S03]  /*58890*/  IMAD.MOV.U32 R164, RZ, RZ, R200 ;  /* 0x000000ffffa47224 */ /* 0x002fc600078e00c8 */
[----:B------:R1:W-:Y:S01]  /*588a0*/  STL.64 [R1+0x108], R162 ;  /* 0x000108a201007387 */ /* 0x0003e20000100a00 */
[----:B--2---:R-:W-:Y:S02]  /*588b0*/  IMAD.MOV.U32 R160, RZ, RZ, R201 ;  /* 0x000000ffffa07224 */ /* 0x004fe400078e00c9 */
[----:B------:R-:W-:Y:S01]  /*588c0*/  IMAD.MOV.U32 R166, RZ, RZ, R198 ;  /* 0x000000ffffa67224 */ /* 0x000fe200078e00c6 */
[----:B------:R-:W-:Y:S01]  /*588d0*/  MOV R165, R197 ;  /* 0x000000c500a57202 */ /* 0x000fe20000000f00 */
[----:B------:R-:W-:Y:S01]  /*588e0*/  IMAD.MOV.U32 R167, RZ, RZ, R199 ;  /* 0x000000ffffa77224 */ /* 0x000fe200078e00c7 */
[----:B------:R-:W-:Y:S01]  /*588f0*/  MOV R161, R202 ;  /* 0x000000ca00a17202 */ /* 0x000fe20000000f00 */
[----:B-1----:R-:W-:Y:S02]  /*58900*/  IMAD.MOV.U32 R162, RZ, RZ, R203 ;  /* 0x000000ffffa27224 */ /* 0x002fe400078e00cb */
[----:B------:R-:W-:Y:S01]  /*58910*/  IMAD.MOV.U32 R163, RZ, RZ, R196 ;  /* 0x000000ffffa37224 */ /* 0x000fe200078e00c4 */
[----:B------:R-:W-:Y:S04]  /*58920*/  STL.64 [R1+0x6538], R166 ;  /* 0x006538a601007387 */ /* 0x000fe80000100a00 */
[----:B------:R-:W-:Y:S04]  /*58930*/  STL.64 [R1+0x6530], R164 ;  /* 0x006530a401007387 */ /* 0x000fe80000100a00 */
[----:B------:R-:W-:Y:S04]  /*58940*/  STL.64 [R1+0x6528], R162 ;  /* 0x006528a201007387 */ /* 0x000fe80000100a00 */
[----:B------:R1:W-:Y:S02]  /*58950*/  STL.64 [R1+0x6520], R160 ;  /* 0x006520a001007387 */ /* 0x0003e40000100a00 */
[C---:B-1----:R-:W-:Y:S06]  /*58960*/  HMMA.1688.F32.TF32 R160, R116.reuse, R78, R192 ;  /* 0x0000004e74a0723c */ /* 0x042fec00000810c0 */
[C---:B------:R-:W-:Y:S06]  /*58970*/  HMMA.1688.F32.TF32 R188, R116.reuse, R74, R188 ;  /* 0x0000004a74bc723c */ /* 0x040fec00000810bc */
[C---:B------:R-:W-:Y:S11]  /*58980*/  HMMA.1688.F32.TF32 R164, R116.reuse, R10, R184 ;  /* 0x0000000a74a4723c */ /* 0x040ff600000810b8 */
[----:B------:R-:W-:Y:S04]  /*58990*/  STL.64 [R1+0xd0], R160 ;  /* 0x0000d0a001007387 */ /* 0x000fe80000100a00 */
[----:B------:R1:W-:Y:S02]  /*589a0*/  STL.64 [R1+0xd8], R162 ;  /* 0x0000d8a201007387 */ /* 0x0003e40000100a00 */
[----:B-1----:R-:W-:Y:S02]  /*589b0*/  HMMA.1688.F32.TF32 R160, R116, R6, R180 ;  /* 0x0000000674a0723c */ /* 0x002fe400000810b4 */
[----:B------:R-:W-:Y:S04]  /*589c0*/  STL.64 [R1+0xc0], R188 ;  /* 0x0000c0bc01007387 */ /* 0x000fe80000100a00 */
[----:B------:R-:W-:Y:S04]  /*589d0*/  STL.64 [R1+0xc8], R190 ;  /* 0x0000c8be01007387 */ /* 0x000fe80000100a00 */
[----:B------:R-:W-:Y:S04]  /*589e0*/  STL.64 [R1+0xb0], R164 ;  /* 0x0000b0a401007387 */ /* 0x000fe80000100a00 */
[----:B------:R-:W-:Y:S09]  /*589f0*/  STL.64 [R1+0xb8], R166 ;  /* 0x0000b8a601007387 */ /* 0x000ff20000100a00 */
[----:B------:R1:W-:Y:S01]  /*58a00*/  STL.64 [R1+0x788], R162 ;  /* 0x000788a201007387 */ /* 0x0003e20000100a00 */
[----:B------:R-:W-:Y:S01]  /*58a10*/  MOV R84, R160 ;  /* 0x000000a000547202 */ /* 0x000fe20000000f00 */
[----:B------:R-:W-:-:S02]  /*58a20*/  IMAD.MOV.U32 R85, RZ, RZ, R161 ;  /* 0x000000ffff557224 */ /* 0x000fc400078e00a1 */
[----:B-1----:R-:W-:Y:S03]  /*58a30*/  HMMA.1688.F32.TF32 R160, R116, R70, R244 ;  /* 0x0000004674a0723c */ /* 0x002fe600000810f4 */
[----:B------:R-:W-:Y:S04]  /*58a40*/  STL [R1+0x64fc], R85 ;  /* 0x0064fc5501007387 */ /* 0x000fe80000100800 */
[----:B------:R-:W-:-:S15]  /*58a50*/  STL [R1+0x64f8], R84 ;  /* 0x0064f85401007387 */ /* 0x000fde0000100800 */
[----:B------:R-:W-:-:S01]  /*58a60*/  NOP ;  /* 0x0000000000007918 */ /* 0x000fc20000000000 */
[----:B------:R1:W-:Y:S01]  /*58a70*/  STL.64 [R1+0x778], R162 ;  /* 0x000778a201007387 */ /* 0x0003e20000100a00 */
[----:B------:R-:W-:Y:S01]  /*58a80*/  IMAD.MOV.U32 R88, RZ, RZ, R160 ;  /* 0x000000ffff587224 */ /* 0x000fe200078e00a0 */
[----:B------:R-:W-:Y:S02]  /*58a90*/  MOV R89, R161 ;  /* 0x000000a100597202 */ /* 0x000fe40000000f00 */
[----:B-1----:R-:W-:-:S15]  /*58aa0*/  HMMA.1688.F32.TF32 R160, R116, R66, R236 ;  /* 0x0000004274a0723c */ /* 0x002fde00000810ec */
[----:B------:R-:W-:-:S08]  /*58ab0*/  NOP ;  /* 0x0000000000007918 */ /* 0x000fd00000000000 */
[----:B------:R1:W-:Y:S01]  /*58ac0*/  STL.64 [R1+0x768], R162 ;  /* 0x000768a201007387 */ /* 0x0003e20000100a00 */
[----:B------:R-:W-:Y:S02]  /*58ad0*/  IMAD.MOV.U32 R92, RZ, RZ, R160 ;  /* 0x000000ffff5c7224 */ /* 0x000fe400078e00a0 */
[----:B------:R-:W-:Y:S02]  /*58ae0*/  IMAD.MOV.U32 R93, RZ, RZ, R161 ;  /* 0x000000ffff5d7224 */ /* 0x000fe400078e00a1 */
[C---:B-1----:R-:W-:Y:S06]  /*58af0*/  HMMA.1688.F32.TF32 R160, R116.reuse, R62, R232 ;  /* 0x0000003e74a0723c */ /* 0x042fec00000810e8 */
[----:B------:R-:W-:-:S15]  /*58b00*/  HMMA.1688.F32.TF32 R156, R116, R146, R224 ;  /* 0x00000092749c723c */ /* 0x000fde00000810e0 */
[----:B------:R-:W-:-:S02]  /*58b10*/  NOP ;  /* 0x0000000000007918 */ /* 0x000fc40000000000 */
[----:B------:R1:W-:Y:S04]  /*58b20*/  STL.64 [R1+0x758], R162 ;  /* 0x000758a201007387 */ /* 0x0003e80000100a00 */
[----:B------:R-:W2:Y:S04]  /*58b30*/  LDL.LU R196, [R1+0x3a0] ;  /* 0x0003a00001c47983 */ /* 0x000ea80000300800 */
[----:B------:R-:W2:Y:S04]  /*58b40*/  LDL.LU R197, [R1+0x3a4] ;  /* 0x0003a40001c57983 */ /* 0x000ea80000300800 */
[----:B------:R-:W2:Y:S04]  /*58b50*/  LDL.LU R198, [R1+0x3a8] ;  /* 0x0003a80001c67983 */ /* 0x000ea80000300800 */
[----:B------:R-:W2:Y:S04]  /*58b60*/  LDL.LU R199, [R1+0x3ac] ;  /* 0x0003ac0001c77983 */ /* 0x000ea80000300800 */
        /* <DEDUP_REMOVED lines=19> */
[----:B------:R-:W4:Y:S01]  /*58ca0*/  LDL.LU R239, [R1+0x43c] ;  /* 0x00043c0001ef7983 */ /* 0x000f220000300800 */
[----:B------:R-:W-:-:S03]  /*58cb0*/  MOV R245, R228 ;  /* 0x000000e400f57202 */ /* 0x000fc60000000f00 */
[----:B------:R-:W2:Y:S01]  /*58cc0*/  LDL.LU R232, [R1+0x420] ;  /* 0x0004200001e87983 */ /* 0x000ea20000300800 */
[----:B------:R-:W-:-:S03]  /*58cd0*/  IMAD.MOV.U32 R244, RZ, RZ, R229 ;  /* 0x000000fffff47224 */ /* 0x000fc600078e00e5 */
[----:B------:R-:W2:Y:S04]  /*58ce0*/  LDL.LU R233, [R1+0x424] ;  /* 0x0004240001e97983 */ /* 0x000ea80000300800 */
[----:B------:R-:W2:Y:S04]  /*58cf0*/  LDL.LU R234, [R1+0x428] ;  /* 0x0004280001ea7983 */ /* 0x000ea80000300800 */
[----:B------:R-:W2:Y:S04]  /*58d00*/  LDL.LU R235, [R1+0x42c] ;  /* 0x00042c0001eb7983 */ /* 0x000ea80000300800 */
[----:B------:R-:W3:Y:S04]  /*58d10*/  LDL.LU R228, [R1+0x410] ;  /* 0x0004100001e47983 */ /* 0x000ee80000300800 */
[----:B------:R-:W3:Y:S04]  /*58d20*/  LDL.LU R229, [R1+0x414] ;  /* 0x0004140001e57983 */ /* 0x000ee80000300800 */
[----:B------:R-:W3:Y:S01]  /*58d30*/  LDL.LU R230, [R1+0x418] ;  /* 0x0004180001e67983 */ /* 0x000ee20000300800 */
[----:B------:R-:W-:-:S03]  /*58d40*/  MOV R96, R160 ;  /* 0x000000a000607202 */ /* 0x000fc60000000f00 */
[----:B------:R-:W3:Y:S01]  /*58d50*/  LDL.LU R231, [R1+0x41c] ;  /* 0x00041c0001e77983 */ /* 0x000ee20000300800 */
[----:B------:R-:W-:-:S03]  /*58d60*/  IMAD.MOV.U32 R97, RZ, RZ, R161 ;  /* 0x000000ffff617224 */ /* 0x000fc600078e00a1 */
[----:B------:R-:W3:Y:S04]  /*58d70*/  LDL.LU R160, [R1+0x400] ;  /* 0x0004000001a07983 */ /* 0x000ee80000300800 */
[----:B------:R-:W3:Y:S04]  /*58d80*/  LDL.LU R161, [R1+0x404] ;  /* 0x0004040001a17983 */ /* 0x000ee80000300800 */
[----:B-1----:R-:W3:Y:S04]  /*58d90*/  LDL.LU R162, [R1+0x408] ;  /* 0x0004080001a27983 */ /* 0x002ee80000300800 */
[----:B------:R-:W3:Y:S01]  /*58da0*/  LDL.LU R163, [R1+0x40c] ;  /* 0x00040c0001a37983 */ /* 0x000ee20000300800 */
[----:B------:R-:W-:-:S03]  /*58db0*/  MOV R180, R243 ;  /* 0x000000f300b47202 */ /* 0x000fc60000000f00 */
[----:B------:R-:W3:Y:S04]  /*58dc0*/  LDL.LU R208, [R1+0x3d0] ;  /* 0x0003d00001d07983 */ /* 0x000ee80000300800 */
[----:B------:R-:W3:Y:S04]  /*58dd0*/  LDL.LU R209, [R1+0x3d4] ;  /* 0x0003d40001d17983 */ /* 0x000ee80000300800 */
[----:B------:R-:W3:Y:S04]  /*58de0*/  LDL.LU R210, [R1+0x3d8] ;  /* 0x0003d80001d27983 */ /* 0x000ee80000300800 */
[----:B------:R-:W3:Y:S04]  /*58df0*/  LDL.LU R211, [R1+0x3dc] ;  /* 0x0003dc0001d37983 */ /* 0x000ee80000300800 */
[----:B------:R-:W3:Y:S01]  /*58e00*/  LDL.LU R243, [R1+0x6650] ;  /* 0x0066500001f37983 */ /* 0x000ee20000300800 */
[----:B------:R-:W-:Y:S01]  /*58e10*/  MOV R188, R240 ;  /* 0x000000f000bc7202 */ /* 0x000fe20000000f00 */
[----:B------:R-:W-:-:S02]  /*58e20*/  IMAD.MOV.U32 R189, RZ, RZ, R241 ;  /* 0x000000ffffbd7224 */ /* 0x000fc400078e00f1 */
[----:B------:R-:W3:Y:S01]  /*58e30*/  LDL.LU R181, [R1+0x5c4] ;  /* 0x0005c40001b57983 */ /* 0x000ee20000300800 */
[----:B------:R-:W-:-:S03]  /*58e40*/  IMAD.MOV.U32 R190, RZ, RZ, R242 ;  /* 0x000000ffffbe7224 */ /* 0x000fc600078e00f2 */
[----:B------:R-:W3:Y:S04]  /*58e50*/  LDL.LU R240, [R1+0x664c] ;  /* 0x00664c0001f07983 */ /* 0x000ee80000300800 */
[----:B------:R-:W3:Y:S04]  /*58e60*/  LDL.LU R241, [R1+0x6648] ;  /* 0x0066480001f17983 */ /* 0x000ee80000300800 */
[----:B------:R-:W3:Y:S01]  /*58e70*/  LDL.LU R242, [R1+0x6644] ;  /* 0x0066440001f27983 */ /* 0x000ee20000300800 */
[----:B------:R-:W-:Y:S02]  /*58e80*/  IMAD.MOV.U32 R246, RZ, RZ, R105 ;  /* 0x000000fffff67224 */ /* 0x000fe400078e0069 */
[----:B------:R-:W-:-:S02]  /*58e90*/  IMAD.MOV.U32 R247, RZ, RZ, R104 ;  /* 0x000000fffff77224 */ /* 0x000fc400078e0068 */
[----:B------:R-:W-:Y:S02]  /*58ea0*/  IMAD.MOV.U32 R182, RZ, RZ, R109 ;  /* 0x000000ffffb67224 */ /* 0x000fe400078e006d */
[----:B------:R-:W-:Y:S01]  /*58eb0*/  IMAD.MOV.U32 R183, RZ, RZ, R108 ;  /* 0x000000ffffb77224 */ /* 0x000fe200078e006c */
[C---:B----4-:R-:W-:Y:S06]  /*58ec0*/  HMMA.1688.F32.TF32 R236, R116.reuse, R58, R236 ;  /* 0x0000003a74ec723c */ /* 0x050fec00000810ec */
[C---:B--2---:R-:W-:Y:S06]  /*58ed0*/  HMMA.1688.F32.TF32 R232, R116.reuse, R54, R232 ;  /* 0x0000003674e8723c */ /* 0x044fec00000810e8 */
[----:B---3--:R-:W-:-:S12]  /*58ee0*/  HMMA.1688.F32.TF32 R228, R116, R50, R228 ;  /* 0x0000003274e4723c */ /* 0x008fd800000810e4 */
[----:B------:R-:W-:Y:S01]  /*58ef0*/  IMAD.MOV.U32 R85, RZ, RZ, R238 ;  /* 0x000000ffff557224 */ /* 0x000fe200078e00ee */
[----:B------:R-:W-:Y:S01]  /*58f00*/  MOV R101, R237 ;  /* 0x000000ed00657202 */ /* 0x000fe20000000f00 */
[----:B------:R-:W-:Y:S02]  /*58f10*/  IMAD.MOV.U32 R84, RZ, RZ, R239 ;  /* 0x000000ffff547224 */ /* 0x000fe400078e00ef */
[----:B------:R-:W-:Y:S02]  /*58f20*/  IMAD.MOV.U32 R100, RZ, RZ, R236 ;  /* 0x000000ffff647224 */ /* 0x000fe400078e00ec */
[----:B------:R-:W-:Y:S01]  /*58f30*/  MOV R104, R232 ;  /* 0x000000e800687202 */ /* 0x000fe20000000f00 */
[----:B------:R-:W-:-:S05]  /*58f40*/  IMAD.MOV.U32 R105, RZ, RZ, R233 ;  /* 0x000000ffff697224 */ /* 0x000fca00078e00e9 */
[----:B------:R-:W-:Y:S01]  /*58f50*/  IMAD.MOV.U32 R108, RZ, RZ, R228 ;  /* 0x000000ffff6c7224 */ /* 0x000fe200078e00e4 */
[----:B------:R-:W-:Y:S02]  /*58f60*/  MOV R191, R243 ;  /* 0x000000f300bf7202 */ /* 0x000fe40000000f00 */
[----:B------:R-:W2:Y:S04]  /*58f70*/  LDL.LU R243, [R1+0x6640] ;  /* 0x0066400001f37983 */ /* 0x000ea80000300800 */
[----:B------:R-:W3:Y:S04]  /*58f80*/  LDL.LU R192, [R1+0x550] ;  /* 0x0005500001c07983 */ /* 0x000ee80000300800 */
[----:B------:R-:W3:Y:S04]  /*58f90*/  LDL.LU R193, [R1+0x554] ;  /* 0x0005540001c17983 */ /* 0x000ee80000300800 */
[----:B------:R-:W3:Y:S04]  /*58fa0*/  LDL.LU R194, [R1+0x558] ;  /* 0x0005580001c27983 */ /* 0x000ee80000300800 */
[----:B------:R-:W3:Y:S04]  /*58fb0*/  LDL.LU R195, [R1+0x55c] ;  /* 0x00055c0001c37983 */ /* 0x000ee80000300800 */
[----:B------:R-:W4:Y:S04]  /*58fc0*/  LDL.LU.64 R238, [R1+0x6638] ;  /* 0x0066380001ee7983 */ /* 0x000f280000300a00 */
[----:B------:R-:W4:Y:S04]  /*58fd0*/  LDL.LU.64 R236, [R1+0x6630] ;  /* 0x0066300001ec7983 */ /* 0x000f280000300a00 */
[----:B------:R1:W-:Y:S01]  /*58fe0*/  STL.64 [R1+0x738], R234 ;  /* 0x000738ea01007387 */ /* 0x0003e20000100a00 */
[----:B------:R-:W-:-:S03]  /*58ff0*/  MOV R109, R229 ;  /* 0x000000e5006d7202 */ /* 0x000fc60000000f00 */
[----:B-1----:R-:W2:Y:S04]  /*59000*/  LDL.LU.64 R234, [R1+0x6628] ;  /* 0x0066280001ea7983 */ /* 0x002ea80000300a00 */
[----:B------:R-:W2:Y:S04]  /*59010*/  LDL.LU.64 R232, [R1+0x6620] ;  /* 0x0066200001e87983 */ /* 0x000ea80000300a00 */
        /* <DEDUP_REMOVED lines=8> */
[----:B------:R-:W-:-:S15]  /*590a0*/  HMMA.1688.F32.TF32 R164, R116, R38, R224 ;  /* 0x0000002674a4723c */ /* 0x000fde00000810e0 */
[----:B------:R-:W-:-:S02]  /*590b0*/  NOP ;  /* 0x0000000000007918 */ /* 0x000fc40000000000 */
[----:B------:R-:W-:Y:S04]  /*590c0*/  STL.64 [R1+0x700], R160 ;  /* 0x000700a001007387 */ /* 0x000fe80000100a00 */
[----:B------:R1:W-:Y:S02]  /*590d0*/  STL.64 [R1+0x708], R162 ;  /* 0x000708a201007387 */ /* 0x0003e40000100a00 */
[C---:B-1----:R-:W-:Y:S02]  /*590e0*/  HMMA.1688.F32.TF32 R160, R116.reuse, R34, R208 ;  /* 0x0000002274a0723c */ /* 0x042fe400000810d0 */
[----:B------:R-:W-:Y:S04]  /*590f0*/  STL.64 [R1+0x6f0], R164 ;  /* 0x0006f0a401007387 */ /* 0x000fe80000100a00 */
[----:B------:R1:W-:Y:S01]  /*59100*/  STL.64 [R1+0x6f8], R166 ;  /* 0x0006f8a601007387 */ /* 0x0003e20000100a00 */
[C---:B------:R-:W-:Y:S06]  /*59110*/  HMMA.1688.F32.TF32 R204, R116.reuse, R30, R204 ;  /* 0x0000001e74cc723c */ /* 0x040fec00000810cc */
[----:B-1----:R-:W-:Y:S10]  /*59120*/  HMMA.1688.F32.TF32 R164, R116, R26, R200 ;  /* 0x0000001a74a4723c */ /* 0x002ff400000810c8 */
[----:B------:R-:W-:Y:S04]  /*59130*/  STL.64 [R1+0x6e0], R160 ;  /* 0x0006e0a001007387 */ /* 0x000fe80000100a00 */
[----:B------:R1:W-:Y:S01]  /*59140*/  STL.64 [R1+0x6e8], R162 ;  /* 0x0006e8a201007387 */ /* 0x0003e20000100a00 */
[----:B------:R-:W-:Y:S06]  /*59150*/  HMMA.1688.F32.TF32 R168, R112, R154, R168 ;  /* 0x0000009a70a8723c */ /* 0x000fec00000810a8 */
[----:B-1----:R-:W-:Y:S06]  /*59160*/  HMMA.1688.F32.TF32 R160, R116, R22, R196 ;  /* 0x0000001674a0723c */ /* 0x002fec00000810c4 */
[C---:B------:R-:W-:Y:S06]  /*59170*/  HMMA.1688.F32.TF32 R172, R112.reuse, R150, R172 ;  /* 0x0000009670ac723c */ /* 0x040fec00000810ac */
[----:B------:R-:W-:Y:S01]  /*59180*/  HMMA.1688.F32.TF32 R176, R112, R146, R176 ;  /* 0x0000009270b0723c */ /* 0x000fe200000810b0 */
[----:B------:R-:W-:Y:S04]  /*59190*/  LDS R112, [R145+UR12+0x40880] ;  /* 0x0408800c91707984 */ /* 0x000fe80008000800 */
[----:B------:R-:W-:Y:S04]  /*591a0*/  LDS R114, [R145+UR12+0x40c80] ;  /* 0x040c800c91727984 */ /* 0x000fe80008000800 */
[----:B------:R-:W-:Y:S04]  /*591b0*/  LDS R113, [R252+UR12+0x40880] ;  /* 0x0408800cfc717984 */ /* 0x000fe80008000800 */
[----:B------:R-:W4:Y:S01]  /*591c0*/  LDS R115, [R252+UR12+0x40c80] ;  /* 0x040c800cfc737984 */ /* 0x000f220008000800 */
[----:B------:R-:W-:-:S03]  /*591d0*/  MOV R186, R137 ;  /* 0x0000008900ba7202 */ /* 0x000fc60000000f00 */
[----:B------:R-:W-:Y:S01]  /*591e0*/  STL.64 [R1+0x6d0], R204 ;  /* 0x0006d0cc01007387 */ /* 0x000fe20000100a00 */
[----:B------:R-:W-:-:S03]  /*591f0*/  IMAD.MOV.U32 R187, RZ, RZ, R136 ;  /* 0x000000ffffbb7224 */ /* 0x000fc600078e0088 */
[----:B------:R-:W-:Y:S01]  /*59200*/  STL.64 [R1+0x6d8], R206 ;  /* 0x0006d8ce01007387 */ /* 0x000fe20000100a00 */
[----:B------:R-:W-:-:S03]  /*59210*/  IMAD.MOV.U32 R136, RZ, RZ, R160 ;  /* 0x000000ffff887224 */ /* 0x000fc600078e00a0 */
[----:B------:R-:W-:Y:S01]  /*59220*/  STL.64 [R1+0x6c0], R164 ;  /* 0x0006c0a401007387 */ /* 0x000fe20000100a00 */
[----:B------:R-:W-:-:S03]  /*59230*/  IMAD.MOV.U32 R137, RZ, RZ, R161 ;  /* 0x000000ffff897224 */ /* 0x000fc600078e00a1 */
[----:B------:R-:W-:Y:S04]  /*59240*/  STL.64 [R1+0x6c8], R166 ;  /* 0x0006c8a601007387 */ /* 0x000fe80000100a00 */
[----:B------:R3:W-:Y:S01]  /*59250*/  STL.64 [R1+0x6b8], R162 ;  /* 0x0006b8a201007387 */ /* 0x0007e20000100a00 */
[C---:B------:R-:W-:Y:S06]  /*59260*/  HMMA.1688.F32.TF32 R216, R116.reuse, R154, R216 ;  /* 0x0000009a74d8723c */ /* 0x040fec00000810d8 */
[----:B------:R-:W-:Y:S01]  /*59270*/  HMMA.1688.F32.TF32 R220, R116, R150, R220 ;  /* 0x0000009674dc723c */ /* 0x000fe200000810dc */
[----:B------:R-:W-:-:S02]  /*59280*/  IMAD.MOV.U32 R184, RZ, RZ, R141 ;  /* 0x000000ffffb87224 */ /* 0x000fc400078e008d */
[----:B------:R-:W-:-:S03]  /*59290*/  IMAD.MOV.U32 R185, RZ, RZ, R140 ;  /* 0x000000ffffb97224 */ /* 0x000fc600078e008c */
[----:B----4-:R-:W-:Y:S06]  /*592a0*/  HMMA.1688.F32.TF32 R236, R112, R154, R236 ;  /* 0x0000009a70ec723c */ /* 0x010fec00000810ec */
[C---:B---3--:R-:W-:Y:S06]  /*592b0*/  HMMA.1688.F32.TF32 R160, R116.reuse, R18, R228 ;  /* 0x0000001274a0723c */ /* 0x048fec00000810e4 */
[----:B--2---:R-:W-:-:S15]  /*592c0*/  HMMA.1688.F32.TF32 R116, R116, R14, R232 ;  /* 0x0000000e7474723c */ /* 0x004fde00000810e8 */
[----:B------:R-:W-:-:S02]  /*592d0*/  NOP ;  /* 0x0000000000007918 */ /* 0x000fc40000000000 */
[----:B------:R-:W-:Y:S01]  /*592e0*/  STL.64 [R1+0x6a8], R162 ;  /* 0x0006a8a201007387 */ /* 0x000fe20000100a00 */
[----:B------:R-:W-:Y:S01]  /*592f0*/  MOV R140, R160 ;  /* 0x000000a0008c7202 */ /* 0x000fe20000000f00 */
[----:B------:R-:W-:Y:S02]  /*59300*/  IMAD.MOV.U32 R141, RZ, RZ, R161 ;  /* 0x000000ffff8d7224 */ /* 0x000fe400078e00a1 */
[----:B------:R1:W-:Y:S04]  /*59310*/  STL.64 [R1+0x6540], R152 ;  /* 0x0065409801007387 */ /* 0x0003e80000100a00 */
[----:B------:R-:W-:Y:S04]  /*59320*/  STL.64 [R1+0x690], R116 ;  /* 0x0006907401007387 */ /* 0x000fe80000100a00 */
[----:B------:R-:W-:Y:S01]  /*59330*/  STL.64 [R1+0x698], R118 ;  /* 0x0006987601007387 */ /* 0x000fe20000100a00 */
[C---:B-1----:R-:W-:Y:S03]  /*59340*/  HMMA.1688.F32.TF32 R152, R112.reuse, R142, R188 ;  /* 0x0000008e7098723c */ /* 0x042fe600000810bc */
[----:B------:R1:W-:Y:S03]  /*59350*/  STL.64 [R1+0x6548], R140 ;  /* 0x0065488c01007387 */ /* 0x0003e60000100a00 */
[----:B-1----:R-:W-:-:S15]  /*59360*/  HMMA.1688.F32.TF32 R140, R112, R138, R184 ;  /* 0x0000008a708c723c */ /* 0x002fde00000810b8 */
[----:B------:R-:W-:-:S02]  /*59370*/  NOP ;  /* 0x0000000000007918 */ /* 0x000fc40000000000 */
[----:B------:R-:W-:Y:S04]  /*59380*/  STL.64 [R1+0x680], R152 ;  /* 0x0006809801007387 */ /* 0x000fe80000100a00 */
[----:B------:R-:W-:Y:S04]  /*59390*/  STL.64 [R1+0x688], R154 ;  /* 0x0006889a01007387 */ /* 0x000fe80000100a00 */
[----:B------:R1:W-:Y:S04]  /*593a0*/  STL.64 [R1+0x6550], R136 ;  /* 0x0065508801007387 */ /* 0x0003e80000100a00 */
[----:B------:R-:W-:Y:S04]  /*593b0*/  STL.64 [R1+0x5e0], R140 ;  /* 0x0005e08c01007387 */ /* 0x000fe80000100a00 */
[----:B------:R-:W-:Y:S01]  /*593c0*/  STL.64 [R1+0x5e8], R142 ;  /* 0x0005e88e01007387 */ /* 0x000fe20000100a00 */
[C---:B-1----:R-:W-:Y:S03]  /*593d0*/  HMMA.1688.F32.TF32 R136, R112.reuse, R110, R180 ;  /* 0x0000006e7088723c */ /* 0x042fe600000810b4 */
[----:B------:R1:W-:Y:S03]  /*593e0*/  STL.64 [R1+0x6558], R108 ;  /* 0x0065586c01007387 */ /* 0x0003e60000100a00 */
[C---:B-1----:R-:W-:Y:S06]  /*593f0*/  HMMA.1688.F32.TF32 R108, R112.reuse, R106, R244 ;  /* 0x0000006a706c723c */ /* 0x042fec00000810f4 */
[C---:B------:R-:W-:Y:S11]  /*59400*/  HMMA.1688.F32.TF32 R116, R112.reuse, R146, R192 ;  /* 0x000000927074723c */ /* 0x040ff600000810c0 */
[----:B------:R-:W-:Y:S04]  /*59410*/  STL.64 [R1+0x5d0], R136 ;  /* 0x0005d08801007387 */ /* 0x000fe80000100a00 */
[----:B------:R-:W-:Y:S04]  /*59420*/  STL.64 [R1+0x5d8], R138 ;  /* 0x0005d88a01007387 */ /* 0x000fe80000100a00 */
[----:B------:R-:W2:Y:S04]  /*59430*/  LDL.LU R192, [R1+0x330] ;  /* 0x0003300001c07983 */ /* 0x000ea80000300800 */
[----:B------:R-:W-:Y:S04]  /*59440*/  STL.64 [R1+0x5c0], R108 ;  /* 0x0005c06c01007387 */ /* 0x000fe80000100a00 */
[----:B------:R1:W-:Y:S04]  /*59450*/  STL.64 [R1+0x5c8], R110 ;  /* 0x0005c86e01007387 */ /* 0x0003e80000100a00 */
        /* <DEDUP_REMOVED lines=59> */
[----:B------:R-:W-:Y:S04]  /*59810*/  STL.64 [R1+0x6560], R104 ;  /* 0x0065606801007387 */ /* 0x000fe80000100a00 */
[----:B------:R2:W-:Y:S01]  /*59820*/  STL.64 [R1+0x6568], R100 ;  /* 0x0065686401007387 */ /* 0x0005e20000100a00 */
[C---:B----4-:R-:W-:Y:S03]  /*59830*/  HMMA.1688.F32.TF32 R244, R112.reuse, R74, R244 ;  /* 0x0000004a70f4723c */ /* 0x050fe600000810f4 */
[----:B------:R-:W-:Y:S04]  /*59840*/  LDS R74, [R2+UR12+0x41400] ;  /* 0x0414000c024a7984 */ /* 0x000fe80008000800 */
[----:B------:R-:W-:Y:S01]  /*59850*/  LDS R75, [R144+UR12+0x41400] ;  /* 0x0414000c904b7984 */ /* 0x000fe20008000800 */
[C---:B-1----:R-:W-:Y:S06]  /*59860*/  HMMA.1688.F32.TF32 R108, R112.reuse, R102, R152 ;  /* 0x00000066706c723c */ /* 0x042fec0000081098 */
[C---:B--2---:R-:W-:Y:S06]  /*59870*/  HMMA.1688.F32.TF32 R100, R112.reuse, R94, R228 ;  /* 0x0000005e7064723c */ /* 0x044fec00000810e4 */
[C---:B---3--:R-:W-:Y:S11]  /*59880*/  HMMA.1688.F32.TF32 R104, R112.reuse, R98, R232 ;  /* 0x000000627068723c */ /* 0x048ff600000810e8 */
[----:B------:R-:W-:Y:S04]  /*59890*/  STL.64 [R1+0x5b0], R108 ;  /* 0x0005b06c01007387 */ /* 0x000fe80000100a00 */
[----:B------:R-:W-:Y:S04]  /*598a0*/  STL.64 [R1+0x5b8], R110 ;  /* 0x0005b86e01007387 */ /* 0x000fe80000100a00 */
[----:B------:R1:W-:Y:S02]  /*598b0*/  STL.64 [R1+0x6570], R96 ;  /* 0x0065706001007387 */ /* 0x0003e40000100a00 */
[C---:B-1----:R-:W-:Y:S02]  /*598c0*/  HMMA.1688.F32.TF32 R96, R112.reuse, R90, R160 ;  /* 0x0000005a7060723c */ /* 0x042fe400000810a0 */
[----:B------:R-:W-:Y:S04]  /*598d0*/  STL.64 [R1+0x590], R104 ;  /* 0x0005906801007387 */ /* 0x000fe80000100a00 */
[----:B------:R-:W-:Y:S04]  /*598e0*/  STL.64 [R1+0x598], R106 ;  /* 0x0005986a01007387 */ /* 0x000fe80000100a00 */
[----:B------:R1:W-:Y:S04]  /*598f0*/  STL.64 [R1+0x6578], R92 ;  /* 0x0065785c01007387 */ /* 0x0003e80000100a00 */
[----:B------:R-:W-:Y:S04]  /*59900*/  STL.64 [R1+0x550], R100 ;  /* 0x0005506401007387 */ /* 0x000fe80000100a00 */
[----:B------:R-:W-:Y:S01]  /*59910*/  STL.64 [R1+0x558], R102 ;  /* 0x0005586601007387 */ /* 0x000fe20000100a00 */
[C---:B-1----:R-:W-:Y:S03]  /*59920*/  HMMA.1688.F32.TF32 R92, R112.reuse, R86, R164 ;  /* 0x00000056705c723c */ /* 0x042fe600000810a4 */
[----:B------:R1:W-:Y:S04]  /*59930*/  STL.64 [R1+0x6580], R88 ;  /* 0x0065805801007387 */ /* 0x0003e80000100a00 */
[----:B------:R-:W-:Y:S04]  /*59940*/  STL.64 [R1+0x4f0], R96 ;  /* 0x0004f06001007387 */ /* 0x000fe80000100a00 */
[----:B------:R-:W-:Y:S01]  /*59950*/  STL.64 [R1+0x4f8], R98 ;  /* 0x0004f86201007387 */ /* 0x000fe20000100a00 */
[C---:B-1----:R-:W-:Y:S03]  /*59960*/  HMMA.1688.F32.TF32 R88, R112.reuse, R82, R224 ;  /* 0x000000527058723c */ /* 0x042fe600000810e0 */
[----:B------:R1:W-:Y:S04]  /*59970*/  STL.64 [R1+0x6588], R84 ;  /* 0x0065885401007387 */ /* 0x0003e80000100a00 */
[----:B------:R-:W-:Y:S04]  /*59980*/  LDS R82, [R145+UR12+0x41400] ;  /* 0x0414000c91527984 */ /* 0x000fe80008000800 */
[----:B------:R-:W-:Y:S01]  /*59990*/  LDS R83, [R252+UR12+0x41400] ;  /* 0x0414000cfc537984 */ /* 0x000fe20008000800 */
[C---:B-1----:R-:W-:Y:S03]  /*599a0*/  HMMA.1688.F32.TF32 R84, R112.reuse, R78, R208 ;  /* 0x0000004e7054723c */ /* 0x042fe600000810d0 */
[----:B------:R-:W-:Y:S04]  /*599b0*/  STL.64 [R1+0x490], R92 ;  /* 0x0004905c01007387 */ /* 0x000fe80000100a00 */
[----:B------:R-:W-:Y:S04]  /*599c0*/  STL.64 [R1+0x498], R94 ;  /* 0x0004985e01007387 */ /* 0x000fe80000100a00 */
[----:B------:R-:W-:Y:S04]  /*599d0*/  STL.64 [R1+0x480], R88 ;  /* 0x0004805801007387 */ /* 0x000fe80000100a00 */
[----:B------:R1:W-:Y:S04]  /*599e0*/  STL.64 [R1+0x488], R90 ;  /* 0x0004885a01007387 */ /* 0x0003e80000100a00 */
[----:B------:R-:W-:Y:S04]  /*599f0*/  STL [R1+0x64f4], R244 ;  /* 0x0064f4f401007387 */ /* 0x000fe80000100800 */
[----:B------:R-:W-:Y:S01]  /*59a00*/  STL.64 [R1+0x470], R84 ;  /* 0x0004705401007387 */ /* 0x000fe20000100a00 */
[C---:B-1----:R-:W-:Y:S03]  /*59a10*/  HMMA.1688.F32.TF32 R88, R112.reuse, R10, R204 ;  /* 0x0000000a7058723c */ /* 0x042fe600000810cc */
[----:B------:R1:W-:Y:S03]  /*59a20*/  STL.64 [R1+0x478], R86 ;  /* 0x0004785601007387 */ /* 0x0003e60000100a00 */
[C---:B-1----:R-:W-:Y:S01]  /*59a30*/  HMMA.1688.F32.TF32 R84, R112.reuse, R6, R200 ;  /* 0x000000067054723c */ /* 0x042fe200000810c8 */
[----:B------:R-:W-:Y:S04]  /*59a40*/  STL [R1+0x64f0], R245 ;  /* 0x0064f0f501007387 */ /* 0x000fe80000100800 */
[----:B------:R-:W-:Y:S01]  /*59a50*/  STL [R1+0x64ec], R246 ;  /* 0x0064ecf601007387 */ /* 0x000fe20000100800 */
[C---:B------:R-:W-:Y:S03]  /*59a60*/  HMMA.1688.F32.TF32 R92, R112.reuse, R70, R196 ;  /* 0x00000046705c723c */ /* 0x040fe600000810c4 */
[----:B------:R-:W-:Y:S08]  /*59a70*/  STL [R1+0x64e8], R247 ;  /* 0x0064e8f701007387 */ /* 0x000ff00000100800 */
[----:B------:R-:W-:Y:S04]  /*59a80*/  STL.64 [R1+0x460], R88 ;  /* 0x0004605801007387 */ /* 0x000fe80000100a00 */
[----:B------:R1:W-:Y:S04]  /*59a90*/  STL.64 [R1+0x468], R90 ;  /* 0x0004685a01007387 */ /* 0x0003e80000100a00 */
[----:B------:R-:W-:Y:S04]  /*59aa0*/  STL.64 [R1+0x450], R84 ;  /* 0x0004505401007387 */ /* 0x000fe80000100a00 */
[----:B------:R2:W-:Y:S01]  /*59ab0*/  STL.64 [R1+0x458], R86 ;  /* 0x0004585601007387 */ /* 0x0005e20000100a00 */
[C---:B-1----:R-:W-:Y:S06]  /*59ac0*/  HMMA.1688.F32.TF32 R88, R112.reuse, R66, R192 ;  /* 0x000000427058723c */ /* 0x042fec00000810c0 */
[----:B--2---:R-:W-:Y:S01]  /*59ad0*/  HMMA.1688.F32.TF32 R84, R112, R62, R188 ;  /* 0x0000003e7054723c */ /* 0x004fe200000810bc */
[----:B------:R-:W-:Y:S04]  /*59ae0*/  STL.64 [R1+0x440], R92 ;  /* 0x0004405c01007387 */ /* 0x000fe80000100a00 */
[----:B------:R-:W-:Y:S01]  /*59af0*/  STL.64 [R1+0x448], R94 ;  /* 0x0004485e01007387 */ /* 0x000fe20000100a00 */
[----:B------:R-:W-:Y:S01]  /*59b00*/  MOV R192, R5 ;  /* 0x0000000500c07202 */ /* 0x000fe20000000f00 */
[----:B------:R-:W-:-:S02]  /*59b10*/  IMAD.MOV.U32 R193, RZ, RZ, R8 ;  /* 0x000000ffffc17224 */ /* 0x000fc400078e0008 */
[----:B------:R-:W-:Y:S02]  /*59b20*/  IMAD.MOV.U32 R194, RZ, RZ, R0 ;  /* 0x000000ffffc27224 */ /* 0x000fe400078e0000 */
[----:B------:R-:W-:Y:S01]  /*59b30*/  IMAD.MOV.U32 R199, RZ, RZ, R65 ;  /* 0x000000ffffc77224 */ /* 0x000fe200078e0041 */
[----:B------:R-:W-:-:S05]  /*59b40*/  MOV R198, R72 ;  /* 0x0000004800c67202 */ /* 0x000fca0000000f00 */
[----:B------:R-:W-:Y:S04]  /*59b50*/  STL.64 [R1+0x430], R88 ;  /* 0x0004305801007387 */ /* 0x000fe80000100a00 */
[----:B------:R1:W-:Y:S01]  /*59b60*/  STL.64 [R1+0x438], R90 ;  /* 0x0004385a01007387 */ /* 0x0003e20000100a00 */
[----:B------:R-:W-:Y:S01]  /*59b70*/  IMAD.MOV.U32 R188, RZ, RZ, R53 ;  /* 0x000000ffffbc7224 */ /* 0x000fe200078e0035 */
        /* <DEDUP_REMOVED lines=9> */
[----:B-1----:R-:W-:Y:S01]  /*59c10*/  HMMA.1688.F32.TF32 R88, R112, R58, R184 ;  /* 0x0000003a7058723c */ /* 0x002fe200000810b8 */
[----:B------:R-:W-:-:S02]  /*59c20*/  IMAD.MOV.U32 R247, RZ, RZ, R87 ;  /* 0x000000fffff77224 */ /* 0x000fc400078e0057 */
[----:B------:R-:W-:Y:S03]  /*59c30*/  LDS R58, [R2+UR12+0x41480] ;  /* 0x0414800c023a7984 */ /* 0x000fe60008000800 */
[----:B------:R-:W-:Y:S01]  /*59c40*/  HMMA.1688.F32.TF32 R84, R112, R54, R180 ;  /* 0x000000367054723c */ /* 0x000fe200000810b4 */
[----:B------:R-:W-:Y:S04]  /*59c50*/  STL.64 [R1+0x6598], R246 ;  /* 0x006598f601007387 */ /* 0x000fe80000100a00 */
[----:B------:R-:W-:Y:S02]  /*59c60*/  STL.64 [R1+0x6590], R244 ;  /* 0x006590f401007387 */ /* 0x000fe40000100a00 */
[----:B------:R-:W-:Y:S01]  /*59c70*/  MOV R180, R73 ;  /* 0x0000004900b47202 */ /* 0x000fe20000000f00 */
[----:B------:R-:W-:Y:S01]  /*59c80*/  IMAD.MOV.U32 R181, RZ, RZ, R80 ;  /* 0x000000ffffb57224 */ /* 0x000fe200078e0050 */
[----:B------:R-:W-:Y:S01]  /*59c90*/  MOV R183, R60 ;  /* 0x0000003c00b77202 */ /* 0x000fe20000000f00 */
[----:B------:R-:W-:Y:S01]  /*59ca0*/  IMAD.MOV.U32 R182, RZ, RZ, R57 ;  /* 0x000000ffffb67224 */ /* 0x000fe200078e0039 */
[----:B------:R-:W-:Y:S04]  /*59cb0*/  LDS R59, [R144+UR12+0x41480] ;  /* 0x0414800c903b7984 */ /* 0x000fe80008000800 */
[----:B------:R-:W-:Y:S04]  /*59cc0*/  LDS R62, [R145+UR12+0x41480] ;  /* 0x0414800c913e7984 */ /* 0x000fe80008000800 */
[----:B------:R-:W-:Y:S04]  /*59cd0*/  STL.64 [R1+0x410], R88 ;  /* 0x0004105801007387 */ /* 0x000fe80000100a00 */
[----:B------:R-:W-:Y:S04]  /*59ce0*/  STL.64 [R1+0x418], R90 ;  /* 0x0004185a01007387 */ /* 0x000fe80000100a00 */
[----:B------:R-:W2:Y:S04]  /*59cf0*/  LDL.LU R73, [R1+0x6608] ;  /* 0x0066080001497983 */ /* 0x000ea80000300800 */
[----:B------:R-:W-:Y:S01]  /*59d00*/  STL.64 [R1+0x400], R84 ;  /* 0x0004005401007387 */ /* 0x000fe20000100a00 */
[----:B------:R-:W-:-:S03]  /*59d10*/  IMAD.MOV.U32 R184, RZ, RZ, R61 ;  /* 0x000000ffffb87224 */ /* 0x000fc600078e003d */
[----:B------:R1:W-:Y:S01]  /*59d20*/  STL.64 [R1+0x408], R86 ;  /* 0x0004085601007387 */ /* 0x0003e20000100a00 */
[----:B------:R-:W-:-:S03]  /*59d30*/  IMAD.MOV.U32 R185, RZ, RZ, R64 ;  /* 0x000000ffffb97224 */ /* 0x000fc600078e0040 */
[----:B------:R-:W3:Y:S01]  /*59d40*/  LDL.LU R80, [R1+0x6604] ;  /* 0x0066040001507983 */ /* 0x000ee20000300800 */
[----:B------:R-:W-:-:S03]  /*59d50*/  MOV R186, R9 ;  /* 0x0000000900ba7202 */ /* 0x000fc60000000f00 */
[----:B------:R-:W4:Y:S01]  /*59d60*/  LDL.LU R57, [R1+0x6600] ;  /* 0x0066000001397983 */ /* 0x000f220000300800 */
[----:B------:R-:W-:-:S03]  /*59d70*/  IMAD.MOV.U32 R187, RZ, RZ, R52 ;  /* 0x000000ffffbb7224 */ /* 0x000fc600078e0034 */
        /* <DEDUP_REMOVED lines=12> */
[----:B------:R-:W-:Y:S01]  /*59e40*/  LDS R63, [R252+UR12+0x41480] ;  /* 0x0414800cfc3f7984 */ /* 0x000fe20008000800 */
[----:B------:R-:W-:Y:S01]  /*59e50*/  HMMA.1688.F32.TF32 R240, R112, R150, R240 ;  /* 0x0000009670f0723c */ /* 0x000fe200000810f0 */
        /* <DEDUP_REMOVED lines=8> */
[----:B------:R-:W-:Y:S02]  /*59ee0*/  IMAD.MOV.U32 R152, RZ, RZ, R25 ;  /* 0x000000ffff987224 */ /* 0x000fe400078e0019 */
[----:B------:R-:W-:Y:S01]  /*59ef0*/  IMAD.MOV.U32 R153, RZ, RZ, R24 ;  /* 0x000000ffff997224 */ /* 0x000fe200078e0018 */
[----:B------:R-:W-:Y:S01]  /*59f00*/  MOV R154, R21 ;  /* 0x00000015009a7202 */ /* 0x000fe20000000f00 */
[----:B------:R-:W-:Y:S01]  /*59f10*/  IMAD.MOV.U32 R155, RZ, RZ, R20 ;  /* 0x000000ffff9b7224 */ /* 0x000fe200078e0014 */
[----:B------:R-:W-:Y:S01]  /*59f20*/  MOV R137, R16 ;  /* 0x0000001000897202 */ /* 0x000fe20000000f00 */
[----:B------:R-:W-:-:S02]  /*59f30*/  IMAD.MOV.U32 R136, RZ, RZ, R17 ;  /* 0x000000ffff887224 */ /* 0x000fc400078e0011 */
[----:B------:R-:W-:Y:S02]  /*59f40*/  IMAD.MOV.U32 R138, RZ, RZ, R13 ;  /* 0x000000ffff8a7224 */ /* 0x000fe400078e000d */
[----:B------:R-:W-:Y:S02]  /*59f50*/  IMAD.MOV.U32 R139, RZ, RZ, R12 ;  /* 0x000000ffff8b7224 */ /* 0x000fe400078e000c */
[----:B----4-:R-:W-:Y:S01]  /*59f60*/  IMAD.MOV.U32 R200, RZ, RZ, R64 ;  /* 0x000000ffffc87224 */ /* 0x010fe200078e0040 */
[----:B--2---:R-:W-:Y:S01]  /*59f70*/  MOV R207, R9 ;  /* 0x0000000900cf7202 */ /* 0x004fe20000000f00 */
[----:B---3--:R-:W-:Y:S02]  /*59f80*/  IMAD.MOV.U32 R206, RZ, RZ, R52 ;  /* 0x000000ffffce7224 */ /* 0x008fe400078e0034 */
[----:B------:R-:W-:Y:S02]  /*59f90*/  IMAD.MOV.U32 R205, RZ, RZ, R53 ;  /* 0x000000ffffcd7224 */ /* 0x000fe400078e0035 */
[----:B------:R-:W-:Y:S01]  /*59fa0*/  IMAD.MOV.U32 R211, RZ, RZ, R3 ;  /* 0x000000ffffd37224 */ /* 0x000fe200078e0003 */
[----:B------:R-:W-:Y:S01]  /*59fb0*/  MOV R210, R4 ;  /* 0x0000000400d27202 */ /* 0x000fe20000000f00 */
[----:B------:R-:W-:Y:S01]  /*59fc0*/  IMAD.MOV.U32 R209, RZ, RZ, R5 ;  /* 0x000000ffffd17224 */ /* 0x000fe200078e0005 */
[----:B------:R-:W-:Y:S01]  /*59fd0*/  LOP3.LUT R3, R0, 0x40, RZ, 0x3c, !PT ;  /* 0x0000004000037812 */ /* 0x000fe200078e3cff */
[----:B------:R-:W-:-:S04]  /*59fe0*/  IMAD.MOV.U32 R208, RZ, RZ, R8 ;  /* 0x000000ffffd07224 */ /* 0x000fc800078e0008 */
[----:B------:R-:W2:Y:S04]  /*59ff0*/  LDSM.16.M88.4 R52, [R3+UR17] ;  /* 0x000000110334783b */ /* 0x000ea80008000200 */
[----:B------:R-:W3:Y:S04]  /*5a000*/  LDSM.16.M88.4 R8, [R3+UR17+0x1000] ;  /* 0x001000110308783b */ /* 0x000ee80008000200 */
[----:B------:R-:W4:Y:S04]  /*5a010*/  LDSM.16.M88.4 R4, [R3+UR17+0x2000] ;  /* 0x002000110304783b */ /* 0x000f280008000200 */
[----:B------:R-:W4:Y:S01]  /*5a020*/  LDSM.16.M88.4 R64, [R3+UR17+0x3000] ;  /* 0x003000110340783b */ /* 0x000f220008000200 */
[----:B-1----:R-:W-:Y:S03]  /*5a030*/  HMMA.1688.F32.TF32 R84, R112, R50, R208 ;  /* 0x000000327054723c */ /* 0x002fe600000810d0 */
[----:B------:R1:W-:Y:S04]  /*5a040*/  STL [R1+0x60d4], R0 ;  /* 0x0060d40001007387 */ /* 0x0003e80000100800 */
[----:B------:R-:W-:Y:S01]  /*5a050*/  STL [R1+0x6198], R252 ;  /* 0x006198fc01007387 */ /* 0x000fe20000100800 */
[----:B------:R-:W-:Y:S01]  /*5a060*/  MOV R204, R56 ;  /* 0x0000003800cc7202 */ /* 0x000fe20000000f00 */
[----:B------:R-:W-:Y:S01]  /*5a070*/  IMAD.MOV.U32 R202, RZ, RZ, R60 ;  /* 0x000000ffffca7224 */ /* 0x000fe200078e003c */
[----:B------:R-:W-:Y:S01]  /*5a080*/  MOV R201, R61 ;  /* 0x0000003d00c97202 */ /* 0x000fe20000000f00 */
[----:B------:R-:W-:Y:S01]  /*5a090*/  IMAD.MOV.U32 R203, RZ, RZ, R57 ;  /* 0x000000ffffcb7224 */ /* 0x000fe200078e0039 */
[----:B------:R-:W-:Y:S01]  /*5a0a0*/  LDS R56, [R2+UR12+0x41080] ;  /* 0x0410800c02387984 */ /* 0x000fe20008000800 */
[----:B------:R-:W-:-:S02]  /*5a0b0*/  IMAD.MOV.U32 R196, RZ, RZ, R80 ;  /* 0x000000ffffc47224 */ /* 0x000fc400078e0050 */
[----:B------:R-:W-:Y:S01]  /*5a0c0*/  IMAD.MOV.U32 R197, RZ, RZ, R73 ;  /* 0x000000ffffc57224 */ /* 0x000fe200078e0049 */
[----:B------:R-:W1:Y:S04]  /*5a0d0*/  LDS R57, [R144+UR12+0x41080] ;  /* 0x0410800c90397984 */ /* 0x000e680008000800 */
[----:B------:R-:W-:Y:S04]  /*5a0e0*/  LDSM.16.M88.4 R232, [R3+UR17+0x11000] ;  /* 0x0110001103e8783b */ /* 0x000fe80008000200 */
[----:B------:R-:W-:Y:S04]  /*5a0f0*/  LDSM.16.M88.4 R228, [R3+UR17+0x12000] ;  /* 0x0120001103e4783b */ /* 0x000fe80008000200 */
[----:B--2---:R-:W-:Y:S04]  /*5a100*/  STL [R1+0x64e0], R54 ;  /* 0x0064e03601007387 */ /* 0x004fe80000100800 */
[----:B------:R-:W-:Y:S04]  /*5a110*/  STL [R1+0x64dc], R55 ;  /* 0x0064dc3701007387 */ /* 0x000fe80000100800 */
[----:B---3--:R-:W-:Y:S04]  /*5a120*/  STL [R1+0x64d0], R10 ;  /* 0x0064d00a01007387 */ /* 0x008fe80000100800 */
[----:B------:R-:W-:Y:S04]  /*5a130*/  STL [R1+0x64cc], R11 ;  /* 0x0064cc0b01007387 */ /* 0x000fe80000100800 */
[----:B----4-:R-:W-:Y:S04]  /*5a140*/  STL [R1+0x64d4], R6 ;  /* 0x0064d40601007387 */ /* 0x010fe80000100800 */
[----:B------:R-:W-:Y:S01]  /*5a150*/  STL [R1+0x64c8], R7 ;  /* 0x0064c80701007387 */ /* 0x000fe20000100800 */
[----:B-1----:R-:W-:-:S03]  /*5a160*/  IMAD.MOV.U32 R0, RZ, RZ, R87 ;  /* 0x000000ffff007224 */ /* 0x002fc600078e0057 */
[----:B------:R-:W-:Y:S04]  /*5a170*/  STL [R1+0x64e4], R66 ;  /* 0x0064e44201007387 */ /* 0x000fe80000100800 */
[----:B------:R-:W-:Y:S04]  /*5a180*/  STL [R1+0x64d8], R67 ;  /* 0x0064d84301007387 */ /* 0x000fe80000100800 */
[----:B------:R-:W-:Y:S04]  /*5a190*/  STL.64 [R1+0x3e0], R84 ;  /* 0x0003e05401007387 */ /* 0x000fe80000100a00 */
[----:B------:R1:W-:Y:S01]  /*5a1a0*/  STL [R1+0x3e8], R86 ;  /* 0x0003e85601007387 */ /* 0x0003e20000100800 */
[C---:B------:R-:W-:Y:S03]  /*5a1b0*/  HMMA.1688.F32.TF32 R92, R112.reuse, R42, R200 ;  /* 0x0000002a705c723c */ /* 0x040fe600000810c8 */
[----:B------:R-:W2:Y:S03]  /*5a1c0*/  LDS R73, [R144+UR12+0x41000] ;  /* 0x0410000c90497984 */ /* 0x000ea60008000800 */
[C---:B------:R-:W-:Y:S01]  /*5a1d0*/  HMMA.1688.F32.TF32 R88, R112.reuse, R38, R196 ;  /* 0x000000267058723c */ /* 0x040fe200000810c4 */
[----:B------:R-:W3:Y:S04]  /*5a1e0*/  LDS R80, [R145+UR12+0x41000] ;  /* 0x0410000c91507984 */ /* 0x000ee80008000800 */
[----:B------:R4:W-:Y:S01]  /*5a1f0*/  LDS R60, [R145+UR12+0x41080] ;  /* 0x0410800c913c7984 */ /* 0x0009e20008000800 */
[----:B-1----:R-:W-:Y:S03]  /*5a200*/  HMMA.1688.F32.TF32 R84, R112, R46, R204 ;  /* 0x0000002e7054723c */ /* 0x002fe600000810cc */
[----:B------:R-:W1:Y:S03]  /*5a210*/  LDS R61, [R252+UR12+0x41080] ;  /* 0x0410800cfc3d7984 */ /* 0x000e660008000800 */
[C---:B----4-:R-:W-:Y:S01]  /*5a220*/  HMMA.1688.F32.TF32 R144, R56.reuse, R8, R220 ;  /* 0x000000083890723c */ /* 0x050fe200000810dc */
[----:B------:R-:W4:Y:S04]  /*5a230*/  LDSM.16.M88.4 R40, [R3+UR17+0x7000] ;  /* 0x007000110328783b */ /* 0x000f280008000200 */
[----:B------:R-:W4:Y:S01]  /*5a240*/  LDSM.16.M88.4 R36, [R3+UR17+0x8000] ;  /* 0x008000110324783b */ /* 0x000f220008000200 */
[----:B------:R-:W-:Y:S03]  /*5a250*/  HMMA.1688.F32.TF32 R156, R56, R4, R156 ;  /* 0x00000004389c723c */ /* 0x000fe6000008109c */
[----:B------:R-:W-:Y:S04]  /*5a260*/  LDSM.16.M88.4 R224, [R3+UR17+0x13000] ;  /* 0x0130001103e0783b */ /* 0x000fe80008000200 */
[----:B------:R-:W-:Y:S04]  /*5a270*/  LDSM.16.M88.4 R220, [R3+UR17+0x14000] ;  /* 0x0140001103dc783b */ /* 0x000fe80008000200 */
[----:B------:R-:W-:Y:S04]  /*5a280*/  STL.64 [R1+0x3a0], R84 ;  /* 0x0003a05401007387 */ /* 0x000fe80000100a00 */
[----:B------:R2:W-:Y:S04]  /*5a290*/  STL.64 [R1+0x3a8], R86 ;  /* 0x0003a85601007387 */ /* 0x0005e80000100a00 */
[----:B------:R-:W-:Y:S04]  /*5a2a0*/  LDSM.16.M88.4 R208, [R3+UR17+0x17000] ;  /* 0x0170001103d0783b */ /* 0x000fe80008000200 */
[----:B------:R-:W-:Y:S01]  /*5a2b0*/  LDSM.16.M88.4 R204, [R3+UR17+0x18000] ;  /* 0x0180001103cc783b */ /* 0x000fe20008000200 */
[C---:B--2---:R-:W-:Y:S03]  /*5a2c0*/  HMMA.1688.F32.TF32 R84, R112.reuse, R34, R192 ;  /* 0x000000227054723c */ /* 0x044fe600000810c0 */
[----:B------:R-:W-:Y:S04]  /*5a2d0*/  STL.64 [R1+0x370], R92 ;  /* 0x0003705c01007387 */ /* 0x000fe80000100a00 */
[----:B------:R2:W-:Y:S04]  /*5a2e0*/  STL.64 [R1+0x378], R94 ;  /* 0x0003785e01007387 */ /* 0x0005e80000100a00 */
[----:B------:R-:W-:Y:S04]  /*5a2f0*/  STL.64 [R1+0x350], R88 ;  /* 0x0003505801007387 */ /* 0x000fe80000100a00 */
[----:B------:R3:W-:Y:S01]  /*5a300*/  STL.64 [R1+0x358], R90 ;  /* 0x0003585a01007387 */ /* 0x0007e20000100a00 */
[C---:B--2---:R-:W-:Y:S03]  /*5a310*/  HMMA.1688.F32.TF32 R92, R112.reuse, R30, R188 ;  /* 0x0000001e705c723c */ /* 0x044fe600000810bc */
[----:B------:R-:W2:Y:S04]  /*5a320*/  LDSM.16.M88.4 R32, [R3+UR17+0x9000] ;  /* 0x009000110320783b */ /* 0x000ea80008000200 */
[----:B------:R-:W2:Y:S01]  /*5a330*/  LDSM.16.M88.4 R28, [R3+UR17+0xa000] ;  /* 0x00a00011031c783b */ /* 0x000ea20008000200 */
[C---:B---3--:R-:W-:Y:S03]  /*5a340*/  HMMA.1688.F32.TF32 R88, R112.reuse, R26, R184 ;  /* 0x0000001a7058723c */ /* 0x048fe600000810b8 */
[----:B------:R-:W-:Y:S04]  /*5a350*/  STL.64 [R1+0x300], R84 ;  /* 0x0003005401007387 */ /* 0x000fe80000100a00 */
[----:B------:R3:W-:Y:S04]  /*5a360*/  STL.64 [R1+0x308], R86 ;  /* 0x0003085601007387 */ /* 0x0007e80000100a00 */
[----:B------:R-:W2:Y:S04]  /*5a370*/  LDSM.16.M88.4 R24, [R3+UR17+0xb000] ;  /* 0x00b000110318783b */ /* 0x000ea80008000200 */
[----:B------:R-:W-:Y:S01]  /*5a380*/  LDSM.16.M88.4 R200, [R3+UR17+0x19000] ;  /* 0x0190001103c8783b */ /* 0x000fe20008000200 */
[C---:B---3--:R-:W-:Y:S03]  /*5a390*/  HMMA.1688.F32.TF32 R84, R112.reuse, R22, R180 ;  /* 0x000000167054723c */ /* 0x048fe600000810b4 */
[----:B------:R-:W-:Y:S04]  /*5a3a0*/  STL.64 [R1+0x2d0], R92 ;  /* 0x0002d05c01007387 */ /* 0x000fe80000100a00 */
[----:B------:R-:W3:Y:S01]  /*5a3b0*/  LDSM.16.M88.4 R20, [R3+UR17+0xc000] ;  /* 0x00c000110314783b */ /* 0x000ee20008000200 */
[----:B------:R-:W-:Y:S01]  /*5a3c0*/  IMAD.MOV.U32 R182, RZ, RZ, R69 ;  /* 0x000000ffffb67224 */ /* 0x000fe200078e0045 */
[----:B------:R-:W-:Y:S01]  /*5a3d0*/  MOV R183, R68 ;  /* 0x0000004400b77202 */ /* 0x000fe20000000f00 */
[----:B------:R-:W-:Y:S01]  /*5a3e0*/  IMAD.MOV.U32 R181, RZ, RZ, R76 ;  /* 0x000000ffffb57224 */ /* 0x000fe200078e004c */
[C---:B------:R-:W-:Y:S01]  /*5a3f0*/  HMMA.1688.F32.TF32 R68, R112.reuse, R18, R128 ;  /* 0x000000127044723c */ /* 0x040fe20000081080 */
[----:B------:R-:W-:Y:S01]  /*5a400*/  MOV R180, R77 ;  /* 0x0000004d00b47202 */ /* 0x000fe20000000f00 */
[----:B------:R-:W-:Y:S04]  /*5a410*/  STL.64 [R1+0x2d8], R94 ;  /* 0x0002d85e01007387 */ /* 0x000fe80000100a00 */
[----:B------:R-:W-:Y:S01]  /*5a420*/  HMMA.1688.F32.TF32 R76, R112, R14, R132 ;  /* 0x0000000e704c723c */ /* 0x000fe20000081084 */
[----:B------:R-:W-:Y:S04]  /*5a430*/  STL.64 [R1+0x2b0], R88 ;  /* 0x0002b05801007387 */ /* 0x000fe80000100a00 */
[----:B------:R-:W-:Y:S04]  /*5a440*/  STL.64 [R1+0x2b8], R90 ;  /* 0x0002b85a01007387 */ /* 0x000fe80000100a00 */
[----:B------:R-:W-:Y:S04]  /*5a450*/  STL.64 [R1+0x290], R84 ;  /* 0x0002905401007387 */ /* 0x000fe80000100a00 */
[----:B------:R1:W-:Y:S04]  /*5a460*/  STL.64 [R1+0x298], R86 ;  /* 0x0002985601007387 */ /* 0x0003e80000100a00 */
[----:B------:R-:W-:Y:S04]  /*5a470*/  STL.64 [R1+0x250], R68 ;  /* 0x0002504401007387 */ /* 0x000fe80000100a00 */
[----:B------:R4:W-:Y:S01]  /*5a480*/  STL.64 [R1+0x258], R70 ;  /* 0x0002584601007387 */ /* 0x0009e20000100a00 */
[-C--:B-1----:R-:W-:Y:S03]  /*5a490*/  HMMA.1688.F32.TF32 R84, R72, R52.reuse, R120 ;  /* 0x000000344854723c */ /* 0x082fe60000081078 */
[----:B------:R-:W-:Y:S04]  /*5a4a0*/  STL.64 [R1+0x230], R76 ;  /* 0x0002304c01007387 */ /* 0x000fe80000100a00 */
[----:B------:R1:W-:Y:S01]  /*5a4b0*/  STL.64 [R1+0x238], R78 ;  /* 0x0002384e01007387 */ /* 0x0003e20000100a00 */
[-C--:B----4-:R-:W-:Y:S03]  /*5a4c0*/  HMMA.1688.F32.TF32 R68, R80, R52.reuse, R168 ;  /* 0x000000345044723c */ /* 0x090fe600000810a8 */
[----:B------:R-:W4:Y:S04]  /*5a4d0*/  LDSM.16.M88.4 R16, [R3+UR17+0xd000] ;  /* 0x00d000110310783b */ /* 0x000f280008000200 */
[----:B------:R-:W4:Y:S01]  /*5a4e0*/  LDSM.16.M88.4 R12, [R3+UR17+0xe000] ;  /* 0x00e00011030c783b */ /* 0x000f220008000200 */
[----:B-1----:R-:W-:Y:S03]  /*5a4f0*/  HMMA.1688.F32.TF32 R76, R56, R52, R216 ;  /* 0x00000034384c723c */ /* 0x002fe600000810d8 */
[----:B------:R-:W-:Y:S04]  /*5a500*/  LDSM.16.M88.4 R216, [R3+UR17+0x15000] ;  /* 0x0150001103d8783b */ /* 0x000fe80008000200 */
[----:B------:R-:W-:Y:S04]  /*5a510*/  LDSM.16.M88.4 R196, [R3+UR17+0x1a000] ;  /* 0x01a0001103c4783b */ /* 0x000fe80008000200 */
[----:B------:R-:W-:Y:S04]  /*5a520*/  STL.64 [R1+0x240], R84 ;  /* 0x0002405401007387 */ /* 0x000fe80000100a00 */
[----:B------:R-:W-:Y:S04]  /*5a530*/  STL.64 [R1+0x248], R86 ;  /* 0x0002485601007387 */ /* 0x000fe80000100a00 */
[----:B------:R-:W-:Y:S04]  /*5a540*/  LDSM.16.M88.4 R192, [R3+UR17+0x1b000] ;  /* 0x01b0001103c0783b */ /* 0x000fe80008000200 */
[----:B------:R-:W-:Y:S04]  /*5a550*/  LDSM.16.M88.4 R188, [R3+UR17+0x1c000] ;  /* 0x01c0001103bc783b */ /* 0x000fe80008000200 */
[----:B------:R-:W-:Y:S04]  /*5a560*/  STL [R1+0x61e8], R76 ;  /* 0x0061e84c01007387 */ /* 0x000fe80000100800 */
[----:B------:R-:W-:Y:S04]  /*5a570*/  STL.64 [R1+0x650], R68 ;  /* 0x0006504401007387 */ /* 0x000fe80000100a00 */
[----:B------:R1:W-:Y:S04]  /*5a580*/  STL.64 [R1+0x658], R70 ;  /* 0x0006584601007387 */ /* 0x0003e80000100a00 */
[----:B------:R-:W-:Y:S04]  /*5a590*/  STL [R1+0x61e4], R77 ;  /* 0x0061e44d01007387 */ /* 0x000fe80000100800 */
[----:B------:R-:W-:Y:S04]  /*5a5a0*/  STL [R1+0x61e0], R78 ;  /* 0x0061e04e01007387 */ /* 0x000fe80000100800 */
[----:B------:R2:W-:Y:S01]  /*5a5b0*/  STL [R1+0x61dc], R79 ;  /* 0x0061dc4f01007387 */ /* 0x0005e20000100800 */
[----:B-1----:R-:W-:Y:S03]  /*5a5c0*/  HMMA.1688.F32.TF32 R68, R72, R8, R124 ;  /* 0x000000084844723c */ /* 0x002fe6000008107c */
[----:B------:R-:W-:Y:S03]  /*5a5d0*/  LDSM.16.M88.4 R184, [R3+UR17+0x1d000] ;  /* 0x01d0001103b8783b */ /* 0x000fe60008000200 */
[----:B--2---:R-:W-:Y:S01]  /*5a5e0*/  HMMA.1688.F32.TF32 R76, R60, R52, R236 ;  /* 0x000000343c4c723c */ /* 0x004fe200000810ec */
[----:B------:R-:W-:Y:S05]  /*5a5f0*/  LDSM.16.M88.4 R236, [R3+UR17+0x10000] ;  /* 0x0100001103ec783b */ /* 0x000fea0008000200 */
[----:B------:R-:W-:-:S15]  /*5a600*/  HMMA.1688.F32.TF32 R52, R80, R8, R172 ;  /* 0x000000085034723c */ /* 0x000fde00000810ac */
[----:B------:R-:W-:-:S02]  /*5a610*/  NOP ;  /* 0x0000000000007918 */ /* 0x000fc40000000000 */
[----:B------:R-:W-:Y:S04]  /*5a620*/  STL.64 [R1+0xaf0], R76 ;  /* 0x000af04c01007387 */ /* 0x000fe80000100a00 */
[----:B------:R-:W-:Y:S04]  /*5a630*/  STL.64 [R1+0xaf8], R78 ;  /* 0x000af84e01007387 */ /* 0x000fe80000100a00 */
[----:B------:R-:W-:Y:S04]  /*5a640*/  STL.64 [R1+0x220], R68 ;  /* 0x0002204401007387 */ /* 0x000fe80000100a00 */
[----:B------:R1:W-:Y:S04]  /*5a650*/  STL.64 [R1+0x228], R70 ;  /* 0x0002284601007387 */ /* 0x0003e80000100a00 */
[----:B------:R-:W-:Y:S04]  /*5a660*/  STL [R1+0x61d8], R144 ;  /* 0x0061d89001007387 */ /* 0x000fe80000100800 */
[----:B------:R-:W-:Y:S01]  /*5a670*/  STL.64 [R1+0x280], R52 ;  /* 0x0002803401007387 */ /* 0x000fe20000100a00 */
[----:B-1----:R-:W-:Y:S03]  /*5a680*/  HMMA.1688.F32.TF32 R68, R60, R8, R240 ;  /* 0x000000083c44723c */ /* 0x002fe600000810f0 */
[----:B------:R1:W-:Y:S04]  /*5a690*/  STL.64 [R1+0x288], R54 ;  /* 0x0002883601007387 */ /* 0x0003e80000100a00 */
[----:B------:R-:W2:Y:S01]  /*5a6a0*/  LDSM.16.M88.4 R240, [R3+UR17+0xf000] ;  /* 0x00f0001103f0783b */ /* 0x000ea20008000200 */
[-C--:B------:R-:W-:Y:S06]  /*5a6b0*/  HMMA.1688.F32.TF32 R8, R80, R4.reuse, R176 ;  /* 0x000000045008723c */ /* 0x080fec00000810b0 */
[-C--:B-1----:R-:W-:Y:S01]  /*5a6c0*/  HMMA.1688.F32.TF32 R52, R72, R4.reuse, R212 ;  /* 0x000000044834723c */ /* 0x082fe200000810d4 */
[----:B------:R-:W-:Y:S04]  /*5a6d0*/  STL [R1+0x61d4], R145 ;  /* 0x0061d49101007387 */ /* 0x000fe80000100800 */
[----:B------:R-:W-:Y:S01]  /*5a6e0*/  LDSM.16.M88.4 R176, [R3+UR17+0x1f000] ;  /* 0x01f0001103b0783b */ /* 0x000fe20008000200 */
[----:B------:R-:W-:Y:S03]  /*5a6f0*/  HMMA.1688.F32.TF32 R4, R60, R4, R116 ;  /* 0x000000043c04723c */ /* 0x000fe60000081074 */
[----:B------:R-:W-:Y:S04]  /*5a700*/  STL [R1+0x61d0], R146 ;  /* 0x0061d09201007387 */ /* 0x000fe80000100800 */
[----:B------:R-:W-:Y:S04]  /*5a710*/  STL [R1+0x61cc], R147 ;  /* 0x0061cc9301007387 */ /* 0x000fe80000100800 */
        /* <DEDUP_REMOVED lines=8> */
[----:B------:R-:W-:Y:S04]  /*5a7a0*/  STL [R1+0x61c8], R156 ;  /* 0x0061c89c01007387 */ /* 0x000fe80000100800 */
[----:B------:R-:W-:Y:S04]  /*5a7b0*/  STL [R1+0x61c4], R157 ;  /* 0x0061c49d01007387 */ /* 0x000fe80000100800 */
[----:B------:R-:W-:Y:S04]  /*5a7c0*/  STL [R1+0x61c0], R158 ;  /* 0x0061c09e01007387 */ /* 0x000fe80000100800 */
[----:B------:R-:W-:Y:S04]  /*5a7d0*/  STL [R1+0x61bc], R159 ;  /* 0x0061bc9f01007387 */ /* 0x000fe80000100800 */
[----:B------:R-:W-:Y:S04]  /*5a7e0*/  STL.64 [R1+0x65b8], R62 ;  /* 0x0065b83e01007387 */ /* 0x000fe80000100a00 */
[----:B------:R-:W-:Y:S04]  /*5a7f0*/  STL.64 [R1+0x65b0], R60 ;  /* 0x0065b03c01007387 */ /* 0x000fe80000100a00 */
[----:B------:R-:W-:Y:S04]  /*5a800*/  STL.64 [R1+0x660], R4 ;  /* 0x0006600401007387 */ /* 0x000fe80000100a00 */
[----:B------:R1:W-:Y:S04]  /*5a810*/  STL.64 [R1+0x668], R6 ;  /* 0x0006680601007387 */ /* 0x0003e80000100a00 */
[----:B------:R-:W2:Y:S04]  /*5a820*/  LDSM.16.M88.4 R68, [R3+UR17+0x4000] ;  /* 0x004000110344783b */ /* 0x000ea80008000200 */
[----:B------:R-:W2:Y:S01]  /*5a830*/  LDSM.16.M88.4 R212, [R3+UR17+0x16000] ;  /* 0x0160001103d4783b */ /* 0x000ea20008000200 */
[----:B-1----:R-:W-:Y:S03]  /*5a840*/  HMMA.1688.F32.TF32 R4, R72, R64, R180 ;  /* 0x000000404804723c */ /* 0x002fe600000810b4 */
[----:B------:R-:W1:Y:S01]  /*5a850*/  LDSM.16.M88.4 R180, [R3+UR17+0x1e000] ;  /* 0x01e0001103b4783b */ /* 0x000e620008000200 */
[----:B------:R-:W-:Y:S01]  /*5a860*/  IMAD.MOV.U32 R164, RZ, RZ, R49 ;  /* 0x000000ffffa47224 */ /* 0x000fe200078e0031 */
[----:B------:R-:W-:Y:S01]  /*5a870*/  MOV R166, R45 ;  /* 0x0000002d00a67202 */ /* 0x000fe20000000f00 */
[----:B------:R-:W-:-:S02]  /*5a880*/  IMAD.MOV.U32 R165, RZ, RZ, R48 ;  /* 0x000000ffffa57224 */ /* 0x000fc400078e0030 */
[----:B------:R-:W-:Y:S01]  /*5a890*/  IMAD.MOV.U32 R167, RZ, RZ, R44 ;  /* 0x000000ffffa77224 */ /* 0x000fe200078e002c */
[----:B------:R-:W-:Y:S04]  /*5a8a0*/  LDSM.16.M88.4 R48, [R3+UR17+0x5000] ;  /* 0x005000110330783b */ /* 0x000fe80008000200 */
[----:B------:R-:W1:Y:S10]  /*5a8b0*/  LDSM.16.M88.4 R44, [R3+UR17+0x6000] ;  /* 0x00600011032c783b */ /* 0x000e740008000200 */
[----:B------:R-:W-:Y:S04]  /*5a8c0*/  STL.64 [R1+0x200], R4 ;  /* 0x0002000401007387 */ /* 0x000fe80000100a00 */
[----:B------:R1:W-:Y:S04]  /*5a8d0*/  STL.64 [R1+0x208], R6 ;  /* 0x0002080601007387 */ /* 0x0003e80000100a00 */
        /* <DEDUP_REMOVED lines=10> */
[----:B---3--:R-:W-:Y:S04]  /*5a980*/  STL [R1+0x638c], R22 ;  /* 0x00638c1601007387 */ /* 0x008fe80000100800 */
[----:B------:R-:W-:Y:S04]  /*5a990*/  STL [R1+0x6388], R23 ;  /* 0x0063881701007387 */ /* 0x000fe80000100800 */
[----:B----4-:R-:W-:Y:S04]  /*5a9a0*/  STL [R1+0x6394], R18 ;  /* 0x0063941201007387 */ /* 0x010fe80000100800 */
[----:B------:R-:W-:Y:S04]  /*5a9b0*/  STL [R1+0x6390], R19 ;  /* 0x0063901301007387 */ /* 0x000fe80000100800 */
[----:B------:R-:W-:Y:S04]  /*5a9c0*/  STL [R1+0x639c], R14 ;  /* 0x00639c0e01007387 */ /* 0x000fe80000100800 */
[----:B------:R-:W-:Y:S04]  /*5a9d0*/  STL [R1+0x6398], R15 ;  /* 0x0063980f01007387 */ /* 0x000fe80000100800 */
[----:B--2---:R-:W-:Y:S04]  /*5a9e0*/  STL [R1+0x63a4], R242 ;  /* 0x0063a4f201007387 */ /* 0x004fe80000100800 */
        /* <DEDUP_REMOVED lines=10> */
[C---:B-1----:R-:W-:Y:S03]  /*5aa90*/  HMMA.1688.F32.TF32 R4, R72.reuse, R68, R136 ;  /* 0x000000444804723c */ /* 0x042fe60000081088 */
        /* <DEDUP_REMOVED lines=24> */
[----:B------:R-:W-:Y:S04]  /*5ac20*/  STL.64 [R1+0x65c8], R70 ;  /* 0x0065c84601007387 */ /* 0x000fe80000100a00 */
[----:B------:R-:W-:Y:S01]  /*5ac30*/  STL.64 [R1+0x65c0], R68 ;  /* 0x0065c04401007387 */ /* 0x000fe20000100a00 */
[C---:B------:R-:W-:Y:S03]  /*5ac40*/  HMMA.1688.F32.TF32 R56, R72.reuse, R44, R140 ;  /* 0x0000002c4838723c */ /* 0x040fe6000008108c */
[----:B------:R-:W-:Y:S04]  /*5ac50*/  STL.64 [R1+0x1f0], R4 ;  /* 0x0001f00401007387 */ /* 0x000fe80000100a00 */
[----:B------:R1:W-:Y:S02]  /*5ac60*/  STL.64 [R1+0x1f8], R6 ;  /* 0x0001f80601007387 */ /* 0x0003e40000100a00 */
[----:B-1----:R-:W-:Y:S02]  /*5ac70*/  HMMA.1688.F32.TF32 R4, R72, R48, R152 ;  /* 0x000000304804723c */ /* 0x002fe40000081098 */
[----:B------:R-:W2:Y:S04]  /*5ac80*/  LDL.LU R152, [R1+0x1a0] ;  /* 0x0001a00001987983 */ /* 0x000ea80000300800 */
[----:B------:R-:W2:Y:S04]  /*5ac90*/  LDL.LU R153, [R1+0x1a4] ;  /* 0x0001a40001997983 */ /* 0x000ea80000300800 */
[----:B------:R-:W2:Y:S04]  /*5aca0*/  LDL.LU R154, [R1+0x1a8] ;  /* 0x0001a800019a7983 */ /* 0x000ea80000300800 */
[----:B------:R-:W2:Y:S01]  /*5acb0*/  LDL.LU R155, [R1+0x1ac] ;  /* 0x0001ac00019b7983 */ /* 0x000ea20000300800 */
[----:B------:R-:W-:Y:S01]  /*5acc0*/  IMAD.MOV.U32 R10, RZ, RZ, R57 ;  /* 0x000000ffff0a7224 */ /* 0x000fe200078e0039 */
[----:B------:R-:W-:-:S08]  /*5acd0*/  MOV R11, R58 ;  /* 0x0000003a000b7202 */ /* 0x000fd00000000f00 */
[----:B------:R-:W-:Y:S01]  /*5ace0*/  IMAD.MOV.U32 R55, RZ, RZ, R6 ;  /* 0x000000ffff377224 */ /* 0x000fe200078e0006 */
[----:B------:R-:W-:Y:S01]  /*5acf0*/  MOV R67, R7 ;  /* 0x0000000700437202 */ /* 0x000fe20000000f00 */
[----:B------:R-:W-:Y:S02]  /*5ad00*/  IMAD.MOV.U32 R6, RZ, RZ, R56 ;  /* 0x000000ffff067224 */ /* 0x000fe400078e0038 */
[----:B------:R-:W-:Y:S02]  /*5ad10*/  IMAD.MOV.U32 R7, RZ, RZ, R59 ;  /* 0x000000ffff077224 */ /* 0x000fe400078e003b */
[----:B------:R-:W-:Y:S01]  /*5ad20*/  HMMA.1688.F32.TF32 R56, R72, R40, R160 ;  /* 0x000000284838723c */ /* 0x000fe200000810a0 */
[----:B------:R-:W3:Y:S04]  /*5ad30*/  LDL.LU R160, [R1+0x190] ;  /* 0x0001900001a07983 */ /* 0x000ee80000300800 */
[----:B------:R-:W3:Y:S04]  /*5ad40*/  LDL.LU R161, [R1+0x194] ;  /* 0x0001940001a17983 */ /* 0x000ee80000300800 */
[----:B------:R-:W3:Y:S04]  /*5ad50*/  LDL.LU R162, [R1+0x198] ;  /* 0x0001980001a27983 */ /* 0x000ee80000300800 */
[----:B------:R-:W3:Y:S11]  /*5ad60*/  LDL.LU R163, [R1+0x19c] ;  /* 0x00019c0001a37983 */ /* 0x000ef60000300800 */
[----:B------:R-:W-:Y:S01]  /*5ad70*/  IMAD.MOV.U32 R215, RZ, RZ, R59 ;  /* 0x000000ffffd77224 */ /* 0x000fe200078e003b */
[----:B------:R-:W-:Y:S01]  /*5ad80*/  MOV R211, R57 ;  /* 0x0000003900d37202 */ /* 0x000fe20000000f00 */
[----:B------:R-:W-:-:S02]  /*5ad90*/  IMAD.MOV.U32 R214, RZ, RZ, R58 ;  /* 0x000000ffffd67224 */ /* 0x000fc400078e003a */
[----:B------:R-:W-:Y:S01]  /*5ada0*/  IMAD.MOV.U32 R210, RZ, RZ, R56 ;  /* 0x000000ffffd27224 */ /* 0x000fe200078e0038 */
[----:B------:R1:W-:Y:S01]  /*5adb0*/  STL [R1+0x6434], R215 ;  /* 0x006434d701007387 */ /* 0x0003e20000100800 */
[----:B------:R-:W-:Y:S03]  /*5adc0*/  HMMA.1688.F32.TF32 R56, R72, R36, R164 ;  /* 0x000000244838723c */ /* 0x000fe600000810a4 */
[----:B------:R4:W-:Y:S04]  /*5add0*/  STL [R1+0x6430], R214 ;  /* 0x006430d601007387 */ /* 0x0009e80000100800 */
[----:B------:R4:W-:Y:S04]  /*5ade0*/  STL [R1+0x642c], R211 ;  /* 0x00642cd301007387 */ /* 0x0009e80000100800 */
[----:B------:R4:W-:Y:S04]  /*5adf0*/  STL [R1+0x6428], R210 ;  /* 0x006428d201007387 */ /* 0x0009e80000100800 */
[----:B------:R-:W4:Y:S04]  /*5ae00*/  LDL.LU R164, [R1+0x180] ;  /* 0x0001800001a47983 */ /* 0x000f280000300800 */
[----:B------:R-:W4:Y:S04]  /*5ae10*/  LDL.LU R165, [R1+0x184] ;  /* 0x0001840001a57983 */ /* 0x000f280000300800 */
[----:B------:R-:W4:Y:S04]  /*5ae20*/  LDL.LU R166, [R1+0x188] ;  /* 0x0001880001a67983 */ /* 0x000f280000300800 */
[----:B------:R-:W4:Y:S01]  /*5ae30*/  LDL.LU R167, [R1+0x18c] ;  /* 0x00018c0001a77983 */ /* 0x000f220000300800 */
[----:B------:R-:W-:Y:S01]  /*5ae40*/  MOV R218, R56 ;  /* 0x0000003800da7202 */ /* 0x000fe20000000f00 */
[----:B------:R-:W-:Y:S01]  /*5ae50*/  IMAD.MOV.U32 R219, RZ, RZ, R57 ;  /* 0x000000ffffdb7224 */ /* 0x000fe200078e0039 */
[----:B------:R-:W-:Y:S01]  /*5ae60*/  MOV R223, R59 ;  /* 0x0000003b00df7202 */ /* 0x000fe20000000f00 */
[----:B------:R-:W-:-:S04]  /*5ae70*/  IMAD.MOV.U32 R222, RZ, RZ, R58 ;  /* 0x000000ffffde7224 */ /* 0x000fc800078e003a */
[----:B------:R1:W-:Y:S04]  /*5ae80*/  STL [R1+0x6444], R223 ;  /* 0x006444df01007387 */ /* 0x0003e80000100800 */
[----:B------:R-:W-:Y:S04]  /*5ae90*/  STL [R1+0x6440], R222 ;  /* 0x006440de01007387 */ /* 0x000fe80000100800 */
[----:B------:R1:W-:Y:S04]  /*5aea0*/  STL [R1+0x643c], R219 ;  /* 0x00643cdb01007387 */ /* 0x0003e80000100800 */
[----:B------:R1:W-:Y:S04]  /*5aeb0*/  STL [R1+0x6438], R218 ;  /* 0x006438da01007387 */ /* 0x0003e80000100800 */
[----:B------:R-:W4:Y:S04]  /*5aec0*/  LDL.LU R140, [R1+0x170] ;  /* 0x00017000018c7983 */ /* 0x000f280000300800 */
[----:B------:R-:W4:Y:S04]  /*5aed0*/  LDL.LU R141, [R1+0x174] ;  /* 0x00017400018d7983 */ /* 0x000f280000300800 */
[----:B------:R-:W4:Y:S04]  /*5aee0*/  LDL.LU R142, [R1+0x178] ;  /* 0x00017800018e7983 */ /* 0x000f280000300800 */
[----:B------:R-:W4:Y:S01]  /*5aef0*/  LDL.LU R143, [R1+0x17c] ;  /* 0x00017c00018f7983 */ /* 0x000f220000300800 */
[----:B--2---:R-:W-:-:S15]  /*5af00*/  HMMA.1688.F32.TF32 R56, R72, R32, R152 ;  /* 0x000000204838723c */ /* 0x004fde0000081098 */
[----:B------:R-:W-:-:S09]  /*5af10*/  NOP ;  /* 0x0000000000007918 */ /* 0x000fd20000000000 */
[----:B------:R-:W-:Y:S01]  /*5af20*/  IMAD.MOV.U32 R234, RZ, RZ, R56 ;  /* 0x000000ffffea7224 */ /* 0x000fe200078e0038 */
[----:B------:R-:W-:Y:S01]  /*5af30*/  MOV R238, R58 ;  /* 0x0000003a00ee7202 */ /* 0x000fe20000000f00 */
[----:B------:R-:W-:Y:S02]  /*5af40*/  IMAD.MOV.U32 R235, RZ, RZ, R57 ;  /* 0x000000ffffeb7224 */ /* 0x000fe400078e0039 */
[----:B------:R-:W-:Y:S02]  /*5af50*/  IMAD.MOV.U32 R239, RZ, RZ, R59 ;  /* 0x000000ffffef7224 */ /* 0x000fe400078e003b */
[----:B---3--:R-:W-:Y:S03]  /*5af60*/  HMMA.1688.F32.TF32 R56, R72, R28, R160 ;  /* 0x0000001c4838723c */ /* 0x008fe600000810a0 */
[----:B------:R2:W-:Y:S04]  /*5af70*/  STL [R1+0x6454], R239 ;  /* 0x006454ef01007387 */ /* 0x0005e80000100800 */
[----:B------:R3:W-:Y:S04]  /*5af80*/  STL [R1+0x6450], R238 ;  /* 0x006450ee01007387 */ /* 0x0007e80000100800 */
[----:B------:R3:W-:Y:S04]  /*5af90*/  STL [R1+0x644c], R235 ;  /* 0x00644ceb01007387 */ /* 0x0007e80000100800 */
[----:B------:R3:W-:Y:S04]  /*5afa0*/  STL [R1+0x6448], R234 ;  /* 0x006448ea01007387 */ /* 0x0007e80000100800 */
[----:B------:R-:W2:Y:S04]  /*5afb0*/  LDL.LU R160, [R1+0x160] ;  /* 0x0001600001a07983 */ /* 0x000ea80000300800 */
[----:B------:R-:W2:Y:S04]  /*5afc0*/  LDL.LU R161, [R1+0x164] ;  /* 0x0001640001a17983 */ /* 0x000ea80000300800 */
[----:B------:R-:W2:Y:S04]  /*5afd0*/  LDL.LU R162, [R1+0x168] ;  /* 0x0001680001a27983 */ /* 0x000ea80000300800 */
[----:B------:R-:W2:Y:S01]  /*5afe0*/  LDL.LU R163, [R1+0x16c] ;  /* 0x00016c0001a37983 */ /* 0x000ea20000300800 */
[----:B------:R-:W-:Y:S01]  /*5aff0*/  IMAD.MOV.U32 R231, RZ, RZ, R59 ;  /* 0x000000ffffe77224 */ /* 0x000fe200078e003b */
[----:B------:R-:W-:Y:S01]  /*5b000*/  MOV R227, R57 ;  /* 0x0000003900e37202 */ /* 0x000fe20000000f00 */
[----:B------:R-:W-:-:S02]  /*5b010*/  IMAD.MOV.U32 R230, RZ, RZ, R58 ;  /* 0x000000ffffe67224 */ /* 0x000fc400078e003a */
[----:B------:R-:W-:Y:S01]  /*5b020*/  IMAD.MOV.U32 R226, RZ, RZ, R56 ;  /* 0x000000ffffe27224 */ /* 0x000fe200078e0038 */
[----:B------:R3:W-:Y:S04]  /*5b030*/  STL [R1+0x6464], R231 ;  /* 0x006464e701007387 */ /* 0x0007e80000100800 */
[----:B------:R3:W-:Y:S04]  /*5b040*/  STL [R1+0x6460], R230 ;  /* 0x006460e601007387 */ /* 0x0007e80000100800 */
[----:B------:R3:W-:Y:S04]  /*5b050*/  STL [R1+0x645c], R227 ;  /* 0x00645ce301007387 */ /* 0x0007e80000100800 */
[----:B------:R3:W-:Y:S04]  /*5b060*/  STL [R1+0x6458], R226 ;  /* 0x006458e201007387 */ /* 0x0007e80000100800 */
[----:B------:R-:W3:Y:S04]  /*5b070*/  LDL.LU R152, [R1+0x150] ;  /* 0x0001500001987983 */ /* 0x000ee80000300800 */
[----:B------:R-:W3:Y:S04]  /*5b080*/  LDL.LU R153, [R1+0x154] ;  /* 0x0001540001997983 */ /* 0x000ee80000300800 */
[----:B------:R-:W3:Y:S04]  /*5b090*/  LDL.LU R154, [R1+0x158] ;  /* 0x00015800019a7983 */ /* 0x000ee80000300800 */
[----:B------:R-:W3:Y:S01]  /*5b0a0*/  LDL.LU R155, [R1+0x15c] ;  /* 0x00015c00019b7983 */ /* 0x000ee20000300800 */
[----:B----4-:R-:W-:Y:S03]  /*5b0b0*/  HMMA.1688.F32.TF32 R56, R72, R24, R164 ;  /* 0x000000184838723c */ /* 0x010fe600000810a4 */
[----:B------:R-:W4:Y:S04]  /*5b0c0*/  LDL.LU R164, [R1+0x140] ;  /* 0x0001400001a47983 */ /* 0x000f280000300800 */
[----:B------:R-:W4:Y:S04]  /*5b0d0*/  LDL.LU R165, [R1+0x144] ;  /* 0x0001440001a57983 */ /* 0x000f280000300800 */
[----:B------:R-:W4:Y:S04]  /*5b0e0*/  LDL.LU R166, [R1+0x148] ;  /* 0x0001480001a67983 */ /* 0x000f280000300800 */
[----:B------:R-:W4:Y:S09]  /*5b0f0*/  LDL.LU R167, [R1+0x14c] ;  /* 0x00014c0001a77983 */ /* 0x000f320000300800 */
[----:B------:R-:W-:Y:S01]  /*5b100*/  MOV R202, R56 ;  /* 0x0000003800ca7202 */ /* 0x000fe20000000f00 */
[----:B------:R-:W-:Y:S01]  /*5b110*/  IMAD.MOV.U32 R203, RZ, RZ, R57 ;  /* 0x000000ffffcb7224 */ /* 0x000fe200078e0039 */
[----:B------:R-:W-:Y:S01]  /*5b120*/  MOV R207, R59 ;  /* 0x0000003b00cf7202 */ /* 0x000fe20000000f00 */
[----:B------:R-:W-:-:S02]  /*5b130*/  IMAD.MOV.U32 R206, RZ, RZ, R58 ;  /* 0x000000ffffce7224 */ /* 0x000fc400078e003a */
[----:B------:R-:W-:-:S15]  /*5b140*/  HMMA.1688.F32.TF32 R56, R72, R20, R140 ;  /* 0x000000144838723c */ /* 0x000fde000008108c */
[----:B------:R-:W-:-:S09]  /*5b150*/  NOP ;  /* 0x0000000000007918 */ /* 0x000fd20000000000 */
[----:B------:R-:W-:Y:S01]  /*5b160*/  IMAD.MOV.U32 R194, RZ, RZ, R56 ;  /* 0x000000ffffc27224 */ /* 0x000fe200078e0038 */
[----:B------:R-:W-:Y:S01]  /*5b170*/  MOV R198, R58 ;  /* 0x0000003a00c67202 */ /* 0x000fe20000000f00 */
[----:B------:R-:W-:Y:S02]  /*5b180*/  IMAD.MOV.U32 R195, RZ, RZ, R57 ;  /* 0x000000ffffc37224 */ /* 0x000fe400078e0039 */
[----:B------:R-:W-:Y:S01]  /*5b190*/  IMAD.MOV.U32 R199, RZ, RZ, R59 ;  /* 0x000000ffffc77224 */ /* 0x000fe200078e003b */
[----:B------:R1:W-:Y:S04]  /*5b1a0*/  STL [R1+0x6474], R207 ;  /* 0x006474cf01007387 */ /* 0x0003e80000100800 */
[----:B------:R1:W-:Y:S04]  /*5b1b0*/  STL [R1+0x6470], R206 ;  /* 0x006470ce01007387 */ /* 0x0003e80000100800 */
[----:B------:R1:W-:Y:S04]  /*5b1c0*/  STL [R1+0x646c], R203 ;  /* 0x00646ccb01007387 */ /* 0x0003e80000100800 */
[----:B------:R1:W-:Y:S04]  /*5b1d0*/  STL [R1+0x6468], R202 ;  /* 0x006468ca01007387 */ /* 0x0003e80000100800 */
[----:B------:R1:W-:Y:S04]  /*5b1e0*/  STL [R1+0x6484], R199 ;  /* 0x006484c701007387 */ /* 0x0003e80000100800 */
[----:B------:R1:W-:Y:S04]  /*5b1f0*/  STL [R1+0x6480], R198 ;  /* 0x006480c601007387 */ /* 0x0003e80000100800 */
[----:B------:R-:W-:Y:S04]  /*5b200*/  STL [R1+0x647c], R195 ;  /* 0x00647cc301007387 */ /* 0x000fe80000100800 */
[----:B------:R1:W-:Y:S01]  /*5b210*/  STL [R1+0x6478], R194 ;  /* 0x006478c201007387 */ /* 0x0003e20000100800 */
[----:B--2---:R-:W-:Y:S03]  /*5b220*/  HMMA.1688.F32.TF32 R56, R72, R16, R160 ;  /* 0x000000104838723c */ /* 0x004fe600000810a0 */
[----:B------:R-:W2:Y:S04]  /*5b230*/  LDL.LU R160, [R1+0x130] ;  /* 0x0001300001a07983 */ /* 0x000ea80000300800 */
[----:B------:R-:W2:Y:S04]  /*5b240*/  LDL.LU R161, [R1+0x134] ;  /* 0x0001340001a17983 */ /* 0x000ea80000300800 */
[----:B------:R-:W2:Y:S04]  /*5b250*/  LDL.LU R162, [R1+0x138] ;  /* 0x0001380001a27983 */ /* 0x000ea80000300800 */
[----:B------:R-:W2:Y:S09]  /*5b260*/  LDL.LU R163, [R1+0x13c] ;  /* 0x00013c0001a37983 */ /* 0x000eb20000300800 */
[----:B------:R-:W-:Y:S01]  /*5b270*/  IMAD.MOV.U32 R242, RZ, RZ, R56 ;  /* 0x000000fffff27224 */ /* 0x000fe200078e0038 */
[----:B------:R-:W-:Y:S01]  /*5b280*/  MOV R243, R57 ;  /* 0x0000003900f37202 */ /* 0x000fe20000000f00 */
[----:B------:R-:W-:-:S02]  /*5b290*/  IMAD.MOV.U32 R14, RZ, RZ, R58 ;  /* 0x000000ffff0e7224 */ /* 0x000fc400078e003a */
[----:B------:R-:W-:Y:S02]  /*5b2a0*/  IMAD.MOV.U32 R15, RZ, RZ, R59 ;  /* 0x000000ffff0f7224 */ /* 0x000fe400078e003b */
[----:B---3--:R-:W-:Y:S03]  /*5b2b0*/  HMMA.1688.F32.TF32 R56, R72, R12, R152 ;  /* 0x0000000c4838723c */ /* 0x008fe60000081098 */
[----:B------:R3:W-:Y:S04]  /*5b2c0*/  STL [R1+0x6494], R15 ;  /* 0x0064940f01007387 */ /* 0x0007e80000100800 */
[----:B------:R-:W-:Y:S04]  /*5b2d0*/  STL [R1+0x6490], R14 ;  /* 0x0064900e01007387 */ /* 0x000fe80000100800 */
[----:B------:R3:W-:Y:S04]  /*5b2e0*/  STL [R1+0x648c], R243 ;  /* 0x00648cf301007387 */ /* 0x0007e80000100800 */
[----:B------:R3:W-:Y:S09]  /*5b2f0*/  STL [R1+0x6488], R242 ;  /* 0x006488f201007387 */ /* 0x0007f20000100800 */
[----:B------:R-:W-:Y:S01]  /*5b300*/  MOV R191, R59 ;  /* 0x0000003b00bf7202 */ /* 0x000fe20000000f00 */
[----:B------:R-:W-:Y:S01]  /*5b310*/  IMAD.MOV.U32 R190, RZ, RZ, R58 ;  /* 0x000000ffffbe7224 */ /* 0x000fe200078e003a */
[----:B------:R-:W-:Y:S01]  /*5b320*/  MOV R186, R56 ;  /* 0x0000003800ba7202 */ /* 0x000fe20000000f00 */
[----:B------:R-:W-:-:S02]  /*5b330*/  IMAD.MOV.U32 R187, RZ, RZ, R57 ;  /* 0x000000ffffbb7224 */ /* 0x000fc400078e0039 */
[----:B------:R3:W-:Y:S04]  /*5b340*/  STL [R1+0x64a4], R191 ;  /* 0x0064a4bf01007387 */ /* 0x0007e80000100800 */
[----:B------:R3:W-:Y:S04]  /*5b350*/  STL [R1+0x64a0], R190 ;  /* 0x0064a0be01007387 */ /* 0x0007e80000100800 */
[----:B------:R-:W-:Y:S04]  /*5b360*/  STL [R1+0x649c], R187 ;  /* 0x00649cbb01007387 */ /* 0x000fe80000100800 */
        /* <DEDUP_REMOVED lines=17> */
[----:B------:R-:W4:Y:S01]  /*5b480*/  LDL.LU R143, [R1+0xac] ;  /* 0x0000ac00018f7983 */ /* 0x000f220000300800 */
[----:B------:R-:W-:Y:S01]  /*5b490*/  IMAD.MOV.U32 R178, RZ, RZ, R56 ;  /* 0x000000ffffb27224 */ /* 0x000fe200078e0038 */
[----:B------:R-:W-:Y:S01]  /*5b4a0*/  MOV R182, R58 ;  /* 0x0000003a00b67202 */ /* 0x000fe20000000f00 */
[----:B------:R-:W-:-:S02]  /*5b4b0*/  IMAD.MOV.U32 R179, RZ, RZ, R57 ;  /* 0x000000ffffb37224 */ /* 0x000fc400078e0039 */
[----:B------:R-:W-:-:S05]  /*5b4c0*/  IMAD.MOV.U32 R183, RZ, RZ, R59 ;  /* 0x000000ffffb77224 */ /* 0x000fca00078e003b */
        /* <DEDUP_REMOVED lines=8> */
[----:B--2---:R-:W-:Y:S03]  /*5b550*/  HMMA.1688.F32.TF32 R56, R72, R236, R160 ;  /* 0x000000ec4838723c */ /* 0x004fe600000810a0 */
[----:B------:R-:W2:Y:S04]  /*5b560*/  LDL.LU R160, [R1+0x70] ;  /* 0x0000700001a07983 */ /* 0x000ea80000300800 */
[----:B------:R-:W2:Y:S04]  /*5b570*/  LDL.LU R161, [R1+0x74] ;  /* 0x0000740001a17983 */ /* 0x000ea80000300800 */
[----:B------:R-:W2:Y:S04]  /*5b580*/  LDL.LU R162, [R1+0x78] ;  /* 0x0000780001a27983 */ /* 0x000ea80000300800 */
[----:B------:R-:W2:Y:S09]  /*5b590*/  LDL.LU R163, [R1+0x7c] ;  /* 0x00007c0001a37983 */ /* 0x000eb20000300800 */
[----:B-1----:R-:W-:Y:S01]  /*5b5a0*/  IMAD.MOV.U32 R215, RZ, RZ, R56 ;  /* 0x000000ffffd77224 */ /* 0x002fe200078e0038 */
[----:B------:R-:W-:Y:S01]  /*5b5b0*/  MOV R214, R57 ;  /* 0x0000003900d67202 */ /* 0x000fe20000000f00 */
[----:B------:R-:W-:-:S02]  /*5b5c0*/  IMAD.MOV.U32 R211, RZ, RZ, R58 ;  /* 0x000000ffffd37224 */ /* 0x000fc400078e003a */
[----:B------:R-:W-:Y:S02]  /*5b5d0*/  IMAD.MOV.U32 R210, RZ, RZ, R59 ;  /* 0x000000ffffd27224 */ /* 0x000fe400078e003b */
[----:B---3--:R-:W-:-:S15]  /*5b5e0*/  HMMA.1688.F32.TF32 R56, R72, R232, R108 ;  /* 0x000000e84838723c */ /* 0x008fde000008106c */
[----:B------:R-:W-:-:S09]  /*5b5f0*/  NOP ;  /* 0x0000000000007918 */ /* 0x000fd20000000000 */
[----:B------:R-:W-:Y:S01]  /*5b600*/  MOV R18, R56 ;  /* 0x0000003800127202 */ /* 0x000fe20000000f00 */
[----:B------:R-:W-:Y:S01]  /*5b610*/  IMAD.MOV.U32 R19, RZ, RZ, R57 ;  /* 0x000000ffff137224 */ /* 0x000fe200078e0039 */
[----:B------:R-:W-:Y:S01]  /*5b620*/  MOV R23, R59 ;  /* 0x0000003b00177202 */ /* 0x000fe20000000f00 */
[----:B------:R-:W-:Y:S02]  /*5b630*/  IMAD.MOV.U32 R22, RZ, RZ, R58 ;  /* 0x000000ffff167224 */ /* 0x000fe400078e003a */
[----:B----4-:R-:W-:Y:S01]  /*5b640*/  HMMA.1688.F32.TF32 R56, R72, R228, R136 ;  /* 0x000000e44838723c */ /* 0x010fe20000081088 */
[----:B------:R1:W-:-:S15]  /*5b650*/  STL [R1+0x64c4], R210 ;  /* 0x0064c4d201007387 */ /* 0x0003de0000100800 */
[----:B------:R-:W-:-:S08]  /*5b660*/  NOP ;  /* 0x0000000000007918 */ /* 0x000fd00000000000 */
[----:B------:R-:W-:Y:S01]  /*5b670*/  IMAD.MOV.U32 R223, RZ, RZ, R56 ;  /* 0x000000ffffdf7224 */ /* 0x000fe200078e0038 */
[----:B------:R-:W-:Y:S01]  /*5b680*/  MOV R219, R58 ;  /* 0x0000003a00db7202 */ /* 0x000fe20000000f00 */
[----:B------:R-:W-:Y:S02]  /*5b690*/  IMAD.MOV.U32 R222, RZ, RZ, R57 ;  /* 0x000000ffffde7224 */ /* 0x000fe400078e0039 */
[----:B------:R-:W-:Y:S02]  /*5b6a0*/  IMAD.MOV.U32 R218, RZ, RZ, R59 ;  /* 0x000000ffffda7224 */ /* 0x000fe400078e003b */
[----:B------:R-:W-:Y:S01]  /*5b6b0*/  HMMA.1688.F32.TF32 R56, R72, R224, R140 ;  /* 0x000000e04838723c */ /* 0x000fe2000008108c */
[----:B------:R3:W-:Y:S04]  /*5b6c0*/  STL [R1+0x64c0], R211 ;  /* 0x0064c0d301007387 */ /* 0x0007e80000100800 */
[----:B------:R4:W-:Y:S04]  /*5b6d0*/  STL [R1+0x64bc], R214 ;  /* 0x0064bcd601007387 */ /* 0x0009e80000100800 */
[----:B------:R-:W-:-:S15]  /*5b6e0*/  STL [R1+0x64b8], R215 ;  /* 0x0064b8d701007387 */ /* 0x000fde0000100800 */
        /* <DEDUP_REMOVED lines=21> */
[----:B------:R-:W-:Y:S01]  /*5b840*/  MOV R231, R56 ;  /* 0x0000003800e77202 */ /* 0x000fe20000000f00 */
[----:B------:R-:W-:-:S02]  /*5b850*/  IMAD.MOV.U32 R230, RZ, RZ, R57 ;  /* 0x000000ffffe67224 */ /* 0x000fc400078e0039 */
[----:B------:R-:W4:Y:S01]  /*5b860*/  LDL.LU R140, [R1+0x20] ;  /* 0x00002000018c7983 */ /* 0x000f220000300800 */
[----:B------:R-:W-:Y:S01]  /*5b870*/  IMAD.MOV.U32 R227, RZ, RZ, R58 ;  /* 0x000000ffffe37224 */ /* 0x000fe200078e003a */
[----:B------:R-:W-:Y:S02]  /*5b880*/  MOV R226, R59 ;  /* 0x0000003b00e27202 */ /* 0x000fe40000000f00 */
[----:B------:R-:W4:Y:S01]  /*5b890*/  LDL.LU R141, [R1+0x24] ;  /* 0x00002400018d7983 */ /* 0x000f220000300800 */
[----:B------:R-:W-:Y:S03]  /*5b8a0*/  HMMA.1688.F32.TF32 R56, R72, R216, R152 ;  /* 0x000000d84838723c */ /* 0x000fe60000081098 */
        /* <DEDUP_REMOVED lines=9> */
[----:B------:R-:W-:Y:S02]  /*5b940*/  IMAD.MOV.U32 R31, RZ, RZ, R59 ;  /* 0x000000ffff1f7224 */ /* 0x000fe400078e003b */
[----:B--2---:R-:W-:Y:S01]  /*5b950*/  HMMA.1688.F32.TF32 R56, R72, R212, R160 ;  /* 0x000000d44838723c */ /* 0x004fe200000810a0 */
[----:B------:R-:W2:Y:S04]  /*5b960*/  LDL.LU R160, [R1+0x980] ;  /* 0x0009800001a07983 */ /* 0x000ea80000300800 */
[----:B------:R-:W2:Y:S04]  /*5b970*/  LDL.LU R161, [R1+0x984] ;  /* 0x0009840001a17983 */ /* 0x000ea80000300800 */
[----:B------:R-:W2:Y:S04]  /*5b980*/  LDL.LU R162, [R1+0x988] ;  /* 0x0009880001a27983 */ /* 0x000ea80000300800 */
[----:B------:R-:W2:Y:S11]  /*5b990*/  LDL.LU R163, [R1+0x98c] ;  /* 0x00098c0001a37983 */ /* 0x000eb60000300800 */
[----:B------:R-:W-:Y:S01]  /*5b9a0*/  IMAD.MOV.U32 R207, RZ, RZ, R56 ;  /* 0x000000ffffcf7224 */ /* 0x000fe200078e0038 */
[----:B------:R-:W-:Y:S01]  /*5b9b0*/  MOV R206, R57 ;  /* 0x0000003900ce7202 */ /* 0x000fe20000000f00 */
[----:B------:R-:W-:-:S02]  /*5b9c0*/  IMAD.MOV.U32 R203, RZ, RZ, R58 ;  /* 0x000000ffffcb7224 */ /* 0x000fc400078e003a */
[----:B------:R-:W-:Y:S02]  /*5b9d0*/  IMAD.MOV.U32 R202, RZ, RZ, R59 ;  /* 0x000000ffffca7224 */ /* 0x000fe400078e003b */
[----:B---3--:R-:W-:Y:S01]  /*5b9e0*/  HMMA.1688.F32.TF32 R56, R72, R208, R164 ;  /* 0x000000d04838723c */ /* 0x008fe200000810a4 */
[----:B------:R-:W3:Y:S04]  /*5b9f0*/  LDL.LU R164, [R1+0x970] ;  /* 0x0009700001a47983 */ /* 0x000ee80000300800 */
[----:B------:R-:W3:Y:S04]  /*5ba00*/  LDL.LU R165, [R1+0x974] ;  /* 0x0009740001a57983 */ /* 0x000ee80000300800 */
[----:B------:R-:W3:Y:S04]  /*5ba10*/  LDL.LU R166, [R1+0x978] ;  /* 0x0009780001a67983 */ /* 0x000ee80000300800 */
[----:B------:R-:W3:Y:S11]  /*5ba20*/  LDL.LU R167, [R1+0x97c] ;  /* 0x00097c0001a77983 */ /* 0x000ef60000300800 */
[----:B------:R-:W-:Y:S01]  /*5ba30*/  MOV R199, R56 ;  /* 0x0000003800c77202 */ /* 0x000fe20000000f00 */
[----:B------:R-:W-:Y:S01]  /*5ba40*/  IMAD.MOV.U32 R198, RZ, RZ, R57 ;  /* 0x000000ffffc67224 */ /* 0x000fe200078e0039 */
[----:B------:R-:W-:Y:S01]  /*5ba50*/  MOV R194, R59 ;  /* 0x0000003b00c27202 */ /* 0x000fe20000000f00 */
[----:B------:R-:W-:-:S02]  /*5ba60*/  IMAD.MOV.U32 R195, RZ, RZ, R58 ;  /* 0x000000ffffc37224 */ /* 0x000fc400078e003a */
[----:B----4-:R-:W-:-:S15]  /*5ba70*/  HMMA.1688.F32.TF32 R56, R72, R204, R104 ;  /* 0x000000cc4838723c */ /* 0x010fde0000081068 */
[----:B------:R-:W-:-:S09]  /*5ba80*/  NOP ;  /* 0x0000000000007918 */ /* 0x000fd20000000000 */
[----:B------:R-:W-:Y:S01]  /*5ba90*/  IMAD.MOV.U32 R15, RZ, RZ, R56 ;  /* 0x000000ffff0f7224 */ /* 0x000fe200078e0038 */
[----:B------:R-:W-:Y:S01]  /*5baa0*/  MOV R243, R58 ;  /* 0x0000003a00f37202 */ /* 0x000fe20000000f00 */
[----:B------:R-:W-:Y:S02]  /*5bab0*/  IMAD.MOV.U32 R14, RZ, RZ, R57 ;  /* 0x000000ffff0e7224 */ /* 0x000fe400078e0039 */
[----:B------:R-:W-:Y:S02]  /*5bac0*/  IMAD.MOV.U32 R242, RZ, RZ, R59 ;  /* 0x000000fffff27224 */ /* 0x000fe400078e003b */
[C---:B------:R-:W-:Y:S06]  /*5bad0*/  HMMA.1688.F32.TF32 R56, R72.reuse, R200, R108 ;  /* 0x000000c84838723c */ /* 0x040fec000008106c */
[----:B------:R-:W-:-:S15]  /*5bae0*/  HMMA.1688.F32.TF32 R248, R72, R180, R248 ;  /* 0x000000b448f8723c */ /* 0x000fde00000810f8 */
[----:B------:R-:W-:-:S03]  /*5baf0*/  NOP ;  /* 0x0000000000007918 */ /* 0x000fc60000000000 */
[----:B------:R-:W-:Y:S01]  /*5bb00*/  IMAD.MOV.U32 R42, RZ, RZ, R56 ;  /* 0x000000ffff2a7224 */ /* 0x000fe200078e0038 */
[----:B------:R-:W-:Y:S01]  /*5bb10*/  MOV R43, R57 ;  /* 0x00000039002b7202 */ /* 0x000fe20000000f00 */
[----:B------:R-:W-:Y:S02]  /*5bb20*/  IMAD.MOV.U32 R34, RZ, RZ, R58 ;  /* 0x000000ffff227224 */ /* 0x000fe400078e003a */
[----:B------:R-:W-:Y:S02]  /*5bb30*/  IMAD.MOV.U32 R38, RZ, RZ, R59 ;  /* 0x000000ffff267224 */ /* 0x000fe400078e003b */
[C---:B------:R-:W-:Y:S01]  /*5bb40*/  HMMA.1688.F32.TF32 R56, R72.reuse, R196, R136 ;  /* 0x000000c44838723c */ /* 0x040fe20000081088 */
[----:B------:R-:W-:Y:S04]  /*5bb50*/  STL.64 [R1+0x61f8], R250 ;  /* 0x0061f8fa01007387 */ /* 0x000fe80000100a00 */
[----:B------:R4:W-:Y:S04]  /*5bb60*/  STL.64 [R1+0x61f0], R248 ;  /* 0x0061f0f801007387 */ /* 0x0009e80000100a00 */
[----:B------:R-:W3:Y:S04]  /*5bb70*/  LDL.LU R150, [R1+0x7e8] ;  /* 0x0007e80001967983 */ /* 0x000ee80000300800 */
[----:B------:R-:W3:Y:S04]  /*5bb80*/  LDL.LU R151, [R1+0x7ec] ;  /* 0x0007ec0001977983 */ /* 0x000ee80000300800 */
[----:B------:R-:W3:Y:S04]  /*5bb90*/  LDL.LU R132, [R1+0x800] ;  /* 0x0008000001847983 */ /* 0x000ee80000300800 */
[----:B------:R-:W3:Y:S03]  /*5bba0*/  LDL.LU R133, [R1+0x804] ;  /* 0x0008040001857983 */ /* 0x000ee60000300800 */
[----:B------:R-:W-:Y:S01]  /*5bbb0*/  MOV R191, R56 ;  /* 0x0000003800bf7202 */ /* 0x000fe20000000f00 */
[----:B------:R-:W-:Y:S01]  /*5bbc0*/  IMAD.MOV.U32 R190, RZ, RZ, R57 ;  /* 0x000000ffffbe7224 */ /* 0x000fe200078e0039 */
[----:B------:R-:W-:Y:S01]  /*5bbd0*/  MOV R186, R59 ;  /* 0x0000003b00ba7202 */ /* 0x000fe20000000f00 */
[----:B------:R-:W-:Y:S01]  /*5bbe0*/  IMAD.MOV.U32 R187, RZ, RZ, R58 ;  /* 0x000000ffffbb7224 */ /* 0x000fe200078e003a */
[----:B------:R-:W3:Y:S01]  /*5bbf0*/  LDL.LU R134, [R1+0x808] ;  /* 0x0008080001867983 */ /* 0x000ee20000300800 */
[----:B------:R-:W-:Y:S03]  /*5bc00*/  HMMA.1688.F32.TF32 R56, R72, R192, R140 ;  /* 0x000000c04838723c */ /* 0x000fe6000008108c */
        /* <DEDUP_REMOVED lines=10> */
[----:B------:R-:W-:-:S02]  /*5bcb0*/  IMAD.MOV.U32 R178, RZ, RZ, R59 ;  /* 0x000000ffffb27224 */ /* 0x000fc400078e003b */
[----:B------:R-:W-:Y:S01]  /*5bcc0*/  HMMA.1688.F32.TF32 R56, R72, R188, R152 ;  /* 0x000000bc4838723c */ /* 0x000fe20000081098 */
        /* <DEDUP_REMOVED lines=20> */
[----:B------:R-:W3:Y:S01]  /*5be10*/  LDL.LU R118, [R1+0x898] ;  /* 0x0008980001767983 */ /* 0x000ee20000300800 */
[----:B-1----:R-:W-:-:S03]  /*5be20*/  IMAD.MOV.U32 R210, RZ, RZ, R56 ;  /* 0x000000ffffd27224 */ /* 0x002fc600078e0038 */
[----:B------:R-:W3:Y:S01]  /*5be30*/  LDL.LU R119, [R1+0x89c] ;  /* 0x00089c0001777983 */ /* 0x000ee20000300800 */
[----:B------:R-:W-:Y:S01]  /*5be40*/  MOV R211, R57 ;  /* 0x0000003900d37202 */ /* 0x000fe20000000f00 */
[----:B------:R-:W-:Y:S02]  /*5be50*/  IMAD.MOV.U32 R214, RZ, RZ, R58 ;  /* 0x000000ffffd67224 */ /* 0x000fe400078e003a */
[----:B----4-:R-:W4:Y:S01]  /*5be60*/  LDL.LU R248, [R1+0x8a0] ;  /* 0x0008a00001f87983 */ /* 0x010f220000300800 */
[----:B------:R-:W-:-:S03]  /*5be70*/  IMAD.MOV.U32 R215, RZ, RZ, R59 ;  /* 0x000000ffffd77224 */ /* 0x000fc600078e003b */
[----:B------:R-:W4:Y:S01]  /*5be80*/  LDL.LU R249, [R1+0x8a4] ;  /* 0x0008a40001f97983 */ /* 0x000f220000300800 */
[C---:B--2---:R-:W-:Y:S03]  /*5be90*/  HMMA.1688.F32.TF32 R56, R72.reuse, R184, R160 ;  /* 0x000000b84838723c */ /* 0x044fe600000810a0 */
[----:B------:R-:W4:Y:S04]  /*5bea0*/  LDL.LU R250, [R1+0x8a8] ;  /* 0x0008a80001fa7983 */ /* 0x000f280000300800 */
[----:B------:R-:W4:Y:S04]  /*5beb0*/  LDL.LU R251, [R1+0x8ac] ;  /* 0x0008ac0001fb7983 */ /* 0x000f280000300800 */
[----:B------:R-:W2:Y:S04]  /*5bec0*/  LDL.LU R160, [R1+0x8c0] ;  /* 0x0008c00001a07983 */ /* 0x000ea80000300800 */
[----:B------:R-:W2:Y:S04]  /*5bed0*/  LDL.LU R161, [R1+0x8c4] ;  /* 0x0008c40001a17983 */ /* 0x000ea80000300800 */
[----:B------:R-:W2:Y:S04]  /*5bee0*/  LDL.LU R162, [R1+0x8c8] ;  /* 0x0008c80001a27983 */ /* 0x000ea80000300800 */
[----:B------:R-:W2:Y:S01]  /*5bef0*/  LDL.LU R163, [R1+0x8cc] ;  /* 0x0008cc0001a37983 */ /* 0x000ea20000300800 */
[----:B------:R-:W-:Y:S01]  /*5bf00*/  MOV R39, R56 ;  /* 0x0000003800277202 */ /* 0x000fe20000000f00 */
[----:B------:R-:W-:Y:S01]  /*5bf10*/  IMAD.MOV.U32 R35, RZ, RZ, R57 ;  /* 0x000000ffff237224 */ /* 0x000fe200078e0039 */
[----:B------:R-:W-:Y:S01]  /*5bf20*/  MOV R52, R59 ;  /* 0x0000003b00347202 */ /* 0x000fe20000000f00 */
[----:B------:R-:W-:Y:S01]  /*5bf30*/  IMAD.MOV.U32 R53, RZ, RZ, R58 ;  /* 0x000000ffff357224 */ /* 0x000fe200078e003a */
[----:B---3--:R-:W-:Y:S01]  /*5bf40*/  HMMA.1688.F32.TF32 R72, R72, R176, R164 ;  /* 0x000000b04848723c */ /* 0x008fe200000810a4 */
        /* <DEDUP_REMOVED lines=72> */
[----:B------:R-:W-:Y:S04]  /*5c3d0*/  STL.64 [R1+0x6208], R74 ;  /* 0x0062084a01007387 */ /* 0x000fe80000100a00 */
[----:B------:R1:W-:Y:S04]  /*5c3e0*/  STL.64 [R1+0x6200], R72 ;  /* 0x0062004801007387 */ /* 0x0003e80000100a00 */
[----:B-1----:R-:W4:Y:S04]  /*5c3f0*/  LDL.LU R72, [R1+0x8b0] ;  /* 0x0008b00001487983 */ /* 0x002f280000300800 */
[----:B------:R-:W4:Y:S04]  /*5c400*/  LDL.LU R73, [R1+0x8b4] ;  /* 0x0008b40001497983 */ /* 0x000f280000300800 */
[----:B------:R-:W4:Y:S04]  /*5c410*/  LDL.LU R74, [R1+0x8b8] ;  /* 0x0008b800014a7983 */ /* 0x000f280000300800 */
[----:B------:R-:W4:Y:S01]  /*5c420*/  LDL.LU R75, [R1+0x8bc] ;  /* 0x0008bc00014b7983 */ /* 0x000f220000300800 */
[----:B--2---:R-:W-:-:S15]  /*5c430*/  HMMA.1688.F32.TF32 R68, R80, R64, R68 ;  /* 0x000000405044723c */ /* 0x004fde0000081044 */
[----:B------:R-:W-:-:S08]  /*5c440*/  NOP ;  /* 0x0000000000007918 */ /* 0x000fd00000000000 */
[----:B------:R-:W-:Y:S04]  /*5c450*/  STL.64 [R1+0x260], R68 ;  /* 0x0002604401007387 */ /* 0x000fe80000100a00 */
[----:B------:R1:W-:Y:S04]  /*5c460*/  STL.64 [R1+0x268], R70 ;  /* 0x0002684601007387 */ /* 0x0003e80000100a00 */
[----:B-1----:R-:W2:Y:S04]  /*5c470*/  LDL.LU.64 R70, [R1+0x65c8] ;  /* 0x0065c80001467983 */ /* 0x002ea80000300a00 */
[----:B------:R-:W2:Y:S01]  /*5c480*/  LDL.LU.64 R68, [R1+0x65c0] ;  /* 0x0065c00001447983 */ /* 0x000ea20000300a00 */
[C---:B---3--:R-:W-:Y:S06]  /*5c490*/  HMMA.1688.F32.TF32 R56, R80.reuse, R48, R56 ;  /* 0x000000305038723c */ /* 0x048fec0000081038 */
[C---:B------:R-:W-:Y:S06]  /*5c4a0*/  HMMA.1688.F32.TF32 R244, R80.reuse, R44, R244 ;  /* 0x0000002c50f4723c */ /* 0x040fec00000810f4 */
[C---:B----4-:R-:W-:Y:S06]  /*5c4b0*/  HMMA.1688.F32.TF32 R84, R80.reuse, R40, R84 ;  /* 0x000000285054723c */ /* 0x050fec0000081054 */
        /* <DEDUP_REMOVED lines=12> */
[----:B--2---:R-:W-:-:S15]  /*5c580*/  HMMA.1688.F32.TF32 R60, R80, R68, R60 ;  /* 0x00000044503c723c */ /* 0x004fde000008103c */
[----:B------:R-:W-:-:S08]  /*5c590*/  NOP ;  /* 0x0000000000007918 */ /* 0x000fd00000000000 */
[----:B------:R-:W-:Y:S04]  /*5c5a0*/  STL.64 [R1+0x2a0], R60 ;  /* 0x0002a03c01007387 */ /* 0x000fe80000100a00 */
[----:B------:R1:W-:Y:S04]  /*5c5b0*/  STL.64 [R1+0x2a8], R62 ;  /* 0x0002a83e01007387 */ /* 0x0003e80000100a00 */
[----:B-1----:R-:W2:Y:S04]  /*5c5c0*/  LDL.LU.64 R62, [R1+0x65b8] ;  /* 0x0065b800013e7983 */ /* 0x002ea80000300a00 */
[----:B------:R-:W2:Y:S04]  /*5c5d0*/  LDL.LU.64 R60, [R1+0x65b0] ;  /* 0x0065b000013c7983 */ /* 0x000ea80000300a00 */
[----:B------:R-:W-:Y:S04]  /*5c5e0*/  STL.64 [R1+0x2c0], R56 ;  /* 0x0002c03801007387 */ /* 0x000fe80000100a00 */
[----:B------:R1:W-:Y:S04]  /*5c5f0*/  STL.64 [R1+0x2c8], R58 ;  /* 0x0002c83a01007387 */ /* 0x0003e80000100a00 */
[----:B-1----:R-:W3:Y:S04]  /*5c600*/  LDL.LU.64 R58, [R1+0x65a8] ;  /* 0x0065a800013a7983 */ /* 0x002ee80000300a00 */
[----:B------:R-:W3:Y:S04]  /*5c610*/  LDL.LU.64 R56, [R1+0x65a0] ;  /* 0x0065a00001387983 */ /* 0x000ee80000300a00 */
[----:B------:R-:W-:Y:S04]  /*5c620*/  STL.64 [R1+0x2e0], R244 ;  /* 0x0002e0f401007387 */ /* 0x000fe80000100a00 */
[----:B------:R1:W-:Y:S04]  /*5c630*/  STL.64 [R1+0x2e8], R246 ;  /* 0x0002e8f601007387 */ /* 0x0003e80000100a00 */
[----:B-1----:R-:W4:Y:S04]  /*5c640*/  LDL.LU.64 R246, [R1+0x6598] ;  /* 0x0065980001f67983 */ /* 0x002f280000300a00 */
[----:B------:R-:W4:Y:S04]  /*5c650*/  LDL.LU.64 R244, [R1+0x6590] ;  /* 0x0065900001f47983 */ /* 0x000f280000300a00 */
[----:B------:R1:W-:Y:S04]  /*5c660*/  STL.64 [R1+0x2f0], R84 ;  /* 0x0002f05401007387 */ /* 0x0003e80000100a00 */
[----:B------:R-:W-:Y:S04]  /*5c670*/  STL.64 [R1+0x2f8], R86 ;  /* 0x0002f85601007387 */ /* 0x000fe80000100a00 */
[----:B-1----:R-:W2:Y:S04]  /*5c680*/  LDL.LU.64 R84, [R1+0x6588] ;  /* 0x0065880001547983 */ /* 0x002ea80000300a00 */
[----:B------:R1:W-:Y:S04]  /*5c690*/  STL.64 [R1+0x310], R88 ;  /* 0x0003105801007387 */ /* 0x0003e80000100a00 */
[----:B------:R-:W-:Y:S04]  /*5c6a0*/  STL.64 [R1+0x318], R90 ;  /* 0x0003185a01007387 */ /* 0x000fe80000100a00 */
[----:B-1----:R-:W4:Y:S04]  /*5c6b0*/  LDL.LU.64 R88, [R1+0x6580] ;  /* 0x0065800001587983 */ /* 0x002f280000300a00 */
        /* <DEDUP_REMOVED lines=24> */
[----:B------:R-:W-:Y:S04]  /*5c840*/  STL.64 [R1+0x3d0], R164 ;  /* 0x0003d0a401007387 */ /* 0x000fe80000100a00 */
[----:B------:R1:W-:Y:S04]  /*5c850*/  STL.64 [R1+0x3d8], R166 ;  /* 0x0003d8a601007387 */ /* 0x0003e80000100a00 */
[----:B-1----:R-:W3:Y:S04]  /*5c860*/  LDL.LU.64 R166, [R1+0x6538] ;  /* 0x0065380001a67983 */ /* 0x002ee80000300a00 */
[----:B------:R-:W2:Y:S04]  /*5c870*/  LDL.LU.64 R164, [R1+0x6530] ;  /* 0x0065300001a47983 */ /* 0x000ea80000300a00 */
[----:B------:R-:W-:Y:S04]  /*5c880*/  STL.64 [R1+0x3f0], R160 ;  /* 0x0003f0a001007387 */ /* 0x000fe80000100a00 */
[----:B------:R1:W-:Y:S04]  /*5c890*/  STL.64 [R1+0x3f8], R162 ;  /* 0x0003f8a201007387 */ /* 0x0003e80000100a00 */
[----:B-1----:R-:W4:Y:S04]  /*5c8a0*/  LDL.LU.64 R162, [R1+0x6528] ;  /* 0x0065280001a27983 */ /* 0x002f280000300a00 */
[----:B------:R-:W4:Y:S04]  /*5c8b0*/  LDL.LU.64 R160, [R1+0x6520] ;  /* 0x0065200001a07983 */ /* 0x000f280000300a00 */
        /* <DEDUP_REMOVED lines=9> */
[----:B------:R-:W-:Y:S01]  /*5c950*/  STL.64 [R1+0x4c8], R250 ;  /* 0x0004c8fa01007387 */ /* 0x000fe20000100a00 */
[C---:B------:R-:W-:Y:S06]  /*5c960*/  HMMA.1688.F32.TF32 R116, R80.reuse, R208, R144 ;  /* 0x000000d05074723c */ /* 0x040fec0000081090 */
[C---:B------:R-:W-:Y:S10]  /*5c970*/  HMMA.1688.F32.TF32 R144, R80.reuse, R204, R172 ;  /* 0x000000cc5090723c */ /* 0x040ff400000810ac */
[----:B------:R-:W-:Y:S04]  /*5c980*/  STL.64 [R1+0x4d0], R72 ;  /* 0x0004d04801007387 */ /* 0x000fe80000100a00 */
[----:B------:R1:W-:Y:S02]  /*5c990*/  STL.64 [R1+0x4d8], R74 ;  /* 0x0004d84a01007387 */ /* 0x0003e40000100a00 */
[C---:B-1----:R-:W-:Y:S02]  /*5c9a0*/  HMMA.1688.F32.TF32 R72, R80.reuse, R200, R124 ;  /* 0x000000c85048723c */ /* 0x042fe4000008107c */
[----:B------:R-:W-:Y:S04]  /*5c9b0*/  STL.64 [R1+0x4e0], R116 ;  /* 0x0004e07401007387 */ /* 0x000fe80000100a00 */
[----:B------:R1:W-:Y:S04]  /*5c9c0*/  STL.64 [R1+0x4e8], R118 ;  /* 0x0004e87601007387 */ /* 0x0003e80000100a00 */
[----:B------:R-:W-:Y:S04]  /*5c9d0*/  STL.64 [R1+0x500], R144 ;  /* 0x0005009001007387 */ /* 0x000fe80000100a00 */
[----:B------:R-:W-:Y:S01]  /*5c9e0*/  STL.64 [R1+0x508], R146 ;  /* 0x0005089201007387 */ /* 0x000fe20000100a00 */
[C---:B-1----:R-:W-:Y:S06]  /*5c9f0*/  HMMA.1688.F32.TF32 R116, R80.reuse, R196, R76 ;  /* 0x000000c45074723c */ /* 0x042fec000008104c */
[C---:B------:R-:W-:Y:S02]  /*5ca00*/  HMMA.1688.F32.TF32 R76, R80.reuse, R192, R168 ;  /* 0x000000c0504c723c */ /* 0x040fe400000810a8 */
[----:B------:R-:W-:Y:S04]  /*5ca10*/  STL.64 [R1+0x510], R72 ;  /* 0x0005104801007387 */ /* 0x000fe80000100a00 */
[----:B------:R1:W-:Y:S02]  /*5ca20*/  STL.64 [R1+0x518], R74 ;  /* 0x0005184a01007387 */ /* 0x0003e40000100a00 */
[C---:B-1----:R-:W-:Y:S09]  /*5ca30*/  HMMA.1688.F32.TF32 R72, R80.reuse, R188, R120 ;  /* 0x000000bc5048723c */ /* 0x042ff20000081078 */
[----:B------:R-:W-:Y:S04]  /*5ca40*/  STL.64 [R1+0x520], R116 ;  /* 0x0005207401007387 */ /* 0x000fe80000100a00 */
[----:B------:R-:W-:Y:S01]  /*5ca50*/  STL.64 [R1+0x528], R118 ;  /* 0x0005287601007387 */ /* 0x000fe20000100a00 */
[C---:B------:R-:W-:Y:S03]  /*5ca60*/  HMMA.1688.F32.TF32 R112, R80.reuse, R184, R112 ;  /* 0x000000b85070723c */ /* 0x040fe60000081070 */
[----:B------:R-:W-:Y:S04]  /*5ca70*/  STL.64 [R1+0x530], R76 ;  /* 0x0005304c01007387 */ /* 0x000fe80000100a00 */
[----:B------:R1:W-:Y:S04]  /*5ca80*/  STL.64 [R1+0x538], R78 ;  /* 0x0005384e01007387 */ /* 0x0003e80000100a00 */
[----:B------:R-:W-:Y:S01]  /*5ca90*/  STL.64 [R1+0x540], R72 ;  /* 0x0005404801007387 */ /* 0x000fe20000100a00 */
[C---:B-1----:R-:W-:Y:S03]  /*5caa0*/  HMMA.1688.F32.TF32 R76, R80.reuse, R180, R132 ;  /* 0x000000b4504c723c */ /* 0x042fe60000081084 */
[----:B------:R1:W-:Y:S03]  /*5cab0*/  STL.64 [R1+0x548], R74 ;  /* 0x0005484a01007387 */ /* 0x0003e60000100a00 */
[----:B-1----:R-:W-:Y:S05]  /*5cac0*/  HMMA.1688.F32.TF32 R72, R80, R176, R128 ;  /* 0x000000b05048723c */ /* 0x002fea0000081080 */
[----:B------:R-:W-:Y:S04]  /*5cad0*/  STL.64 [R1+0x5a0], R112 ;  /* 0x0005a07001007387 */ /* 0x000fe80000100a00 */
[----:B------:R-:W-:Y:S08]  /*5cae0*/  STL.64 [R1+0x5a8], R114 ;  /* 0x0005a87201007387 */ /* 0x000ff00000100a00 */
[----:B------:R1:W-:Y:S04]  /*5caf0*/  STL.64 [R1+0x610], R76 ;  /* 0x0006104c01007387 */ /* 0x0003e80000100a00 */
[----:B------:R1:W-:Y:S04]  /*5cb00*/  STL.64 [R1+0x618], R78 ;  /* 0x0006184e01007387 */ /* 0x0003e80000100a00 */
[----:B------:R-:W-:Y:S04]  /*5cb10*/  STL.64 [R1+0x600], R72 ;  /* 0x0006004801007387 */ /* 0x000fe80000100a00 */
[----:B------:R4:W-:Y:S04]  /*5cb20*/  STL.64 [R1+0x608], R74 ;  /* 0x0006084a01007387 */ /* 0x0009e80000100a00 */
[----:B------:R-:W4:Y:S04]  /*5cb30*/  LDL.LU R154, [R1+0x7d8] ;  /* 0x0007d800019a7983 */ /* 0x000f280000300800 */
[----:B------:R-:W4:Y:S04]  /*5cb40*/  LDL.LU R155, [R1+0x7dc] ;  /* 0x0007dc00019b7983 */ /* 0x000f280000300800 */
[----:B------:R-:W4:Y:S04]  /*5cb50*/  LDL.LU R120, [R1+0x7a0] ;  /* 0x0007a00001787983 */ /* 0x000f280000300800 */
[----:B------:R-:W4:Y:S04]  /*5cb60*/  LDL.LU R121, [R1+0x7a4] ;  /* 0x0007a40001797983 */ /* 0x000f280000300800 */
[----:B------:R-:W4:Y:S04]  /*5cb70*/  LDL.LU R122, [R1+0x7a8] ;  /* 0x0007a800017a7983 */ /* 0x000f280000300800 */
[----:B------:R-:W4:Y:S04]  /*5cb80*/  LDL.LU R123, [R1+0x7ac] ;  /* 0x0007ac00017b7983 */ /* 0x000f280000300800 */
[----:B-1----:R-:W4:Y:S04]  /*5cb90*/  LDL.LU R76, [R1+0x7c0] ;  /* 0x0007c000014c7983 */ /* 0x002f280000300800 */
        /* <DEDUP_REMOVED lines=11> */
[----:B--2---:R-:W-:-:S03]  /*5cc50*/  IMAD.MOV.U32 R132, RZ, RZ, R164 ;  /* 0x000000ffff847224 */ /* 0x004fc600078e00a4 */
[----:B------:R-:W2:Y:S01]  /*5cc60*/  LDL.LU R164, [R1+0x651c] ;  /* 0x00651c0001a47983 */ /* 0x000ea20000300800 */
[----:B------:R-:W-:Y:S01]  /*5cc70*/  MOV R129, R165 ;  /* 0x000000a500817202 */ /* 0x000fe20000000f00 */
[----:B---3--:R-:W-:Y:S02]  /*5cc80*/  IMAD.MOV.U32 R130, RZ, RZ, R166 ;  /* 0x000000ffff827224 */ /* 0x008fe400078e00a6 */
[----:B------:R-:W-:Y:S02]  /*5cc90*/  IMAD.MOV.U32 R131, RZ, RZ, R167 ;  /* 0x000000ffff837224 */ /* 0x000fe400078e00a7 */
[----:B----4-:R-:W-:Y:S02]  /*5cca0*/  IMAD.MOV.U32 R135, RZ, RZ, R162 ;  /* 0x000000ffff877224 */ /* 0x010fe400078e00a2 */
[----:B------:R-:W-:Y:S01]  /*5ccb0*/  IMAD.MOV.U32 R133, RZ, RZ, R160 ;  /* 0x000000ffff857224 */ /* 0x000fe200078e00a0 */
[----:B------:R-:W-:Y:S01]  /*5ccc0*/  MOV R134, R161 ;  /* 0x000000a100867202 */ /* 0x000fe20000000f00 */
[----:B------:R-:W3:Y:S01]  /*5ccd0*/  LDL.LU R160, [R1+0x6518] ;  /* 0x0065180001a07983 */ /* 0x000ee20000300800 */
[----:B------:R-:W-:-:S03]  /*5cce0*/  IMAD.MOV.U32 R128, RZ, RZ, R163 ;  /* 0x000000ffff807224 */ /* 0x000fc600078e00a3 */
[----:B------:R-:W3:Y:S04]  /*5ccf0*/  LDL.LU R161, [R1+0x6514] ;  /* 0x0065140001a17983 */ /* 0x000ee80000300800 */
[----:B------:R-:W3:Y:S04]  /*5cd00*/  LDL.LU R162, [R1+0x6510] ;  /* 0x0065100001a27983 */ /* 0x000ee80000300800 */
[----:B------:R-:W3:Y:S04]  /*5cd10*/  LDL.LU R163, [R1+0x650c] ;  /* 0x00650c0001a37983 */ /* 0x000ee80000300800 */
[----:B------:R-:W2:Y:S04]  /*5cd20*/  LDL.LU R165, [R1+0x6508] ;  /* 0x0065080001a57983 */ /* 0x000ea80000300800 */
[----:B------:R-:W2:Y:S04]  /*5cd30*/  LDL.LU R166, [R1+0x6504] ;  /* 0x0065040001a67983 */ /* 0x000ea80000300800 */
[----:B------:R-:W2:Y:S01]  /*5cd40*/  LDL.LU R167, [R1+0x6500] ;  /* 0x0065000001a77983 */ /* 0x000ea20000300800 */
[----:B------:R-:W-:-:S15]  /*5cd50*/  HMMA.1688.F32.TF32 R148, R56, R64, R148 ;  /* 0x000000403894723c */ /* 0x000fde0000081094 */
[----:B------:R-:W-:-:S08]  /*5cd60*/  NOP ;  /* 0x0000000000007918 */ /* 0x000fd00000000000 */
[----:B------:R-:W-:Y:S04]  /*5cd70*/  STL [R1+0x61b8], R148 ;  /* 0x0061b89401007387 */ /* 0x000fe80000100800 */
[----:B------:R-:W-:Y:S04]  /*5cd80*/  STL [R1+0x61b4], R149 ;  /* 0x0061b49501007387 */ /* 0x000fe80000100800 */
[----:B------:R-:W-:Y:S04]  /*5cd90*/  STL [R1+0x61b0], R150 ;  /* 0x0061b09601007387 */ /* 0x000fe80000100800 */
[----:B------:R-:W-:Y:S01]  /*5cda0*/  STL [R1+0x61ac], R151 ;  /* 0x0061ac9701007387 */ /* 0x000fe20000100800 */
[----:B------:R-:W-:Y:S01]  /*5cdb0*/  MOV R102, R85 ;  /* 0x0000005500667202 */ /* 0x000fe20000000f00 */
[----:B------:R-:W-:Y:S01]  /*5cdc0*/  IMAD.MOV.U32 R103, RZ, RZ, R84 ;  /* 0x000000ffff677224 */ /* 0x000fe200078e0054 */
[C---:B------:R-:W-:Y:S06]  /*5cdd0*/  HMMA.1688.F32.TF32 R152, R56.reuse, R48, R152 ;  /* 0x000000303898723c */ /* 0x040fec0000081098 */
[C---:B------:R-:W-:Y:S06]  /*5cde0*/  HMMA.1688.F32.TF32 R80, R56.reuse, R32, R120 ;  /* 0x000000203850723c */ /* 0x040fec0000081078 */
[C---:B------:R-:W-:Y:S06]  /*5cdf0*/  HMMA.1688.F32.TF32 R172, R56.reuse, R40, R76 ;  /* 0x0000002838ac723c */ /* 0x040fec000008104c */
[C---:B------:R-:W-:Y:S06]  /*5ce00*/  HMMA.1688.F32.TF32 R168, R56.reuse, R36, R168 ;  /* 0x0000002438a8723c */ /* 0x040fec00000810a8 */
[C---:B------:R-:W-:Y:S06]  /*5ce10*/  HMMA.1688.F32.TF32 R72, R56.reuse, R28, R112 ;  /* 0x0000001c3848723c */ /* 0x040fec0000081070 */
[C---:B---3--:R-:W-:Y:S06]  /*5ce20*/  HMMA.1688.F32.TF32 R160, R56.reuse, R68, R160 ;  /* 0x0000004438a0723c */ /* 0x048fec00000810a0 */
[----:B--2---:R-:W-:-:S15]  /*5ce30*/  HMMA.1688.F32.TF32 R164, R56, R44, R164 ;  /* 0x0000002c38a4723c */ /* 0x004fde00000810a4 */
[----:B------:R-:W-:-:S02]  /*5ce40*/  NOP ;  /* 0x0000000000007918 */ /* 0x000fc40000000000 */
[----:B------:R-:W-:Y:S04]  /*5ce50*/  STL [R1+0x61a8], R160 ;  /* 0x0061a8a001007387 */ /* 0x000fe80000100800 */
[----:B------:R-:W-:Y:S04]  /*5ce60*/  STL [R1+0x61a4], R161 ;  /* 0x0061a4a101007387 */ /* 0x000fe80000100800 */
        /* <DEDUP_REMOVED lines=9> */
[----:B------:R-:W-:Y:S01]  /*5cf00*/  STL.64 [R1+0x6240], R168 ;  /* 0x006240a801007387 */ /* 0x000fe20000100a00 */
[----:B------:R-:W-:-:S03]  /*5cf10*/  MOV R252, R75 ;  /* 0x0000004b00fc7202 */ /* 0x000fc60000000f00 */
[----:B------:R-:W-:Y:S04]  /*5cf20*/  STL.64 [R1+0x6258], R82 ;  /* 0x0062585201007387 */ /* 0x000fe80000100a00 */
[----:B------:R-:W-:Y:S04]  /*5cf30*/  STL.64 [R1+0x6250], R80 ;  /* 0x0062505001007387 */ /* 0x000fe80000100a00 */
[----:B------:R-:W-:Y:S04]  /*5cf40*/  STL.64 [R1+0x100], R72 ;  /* 0x0001004801007387 */ /* 0x000fe80000100a00 */
[----:B------:R1:W-:Y:S02]  /*5cf50*/  STL [R1+0x108], R74 ;  /* 0x0001084a01007387 */ /* 0x0003e40000100800 */
[----:B-1----:R-:W-:-:S15]  /*5cf60*/  HMMA.1688.F32.TF32 R72, R56, R24, R132 ;  /* 0x000000183848723c */ /* 0x002fde0000081084 */
[----:B------:R-:W-:-:S09]  /*5cf70*/  NOP ;  /* 0x0000000000007918 */ /* 0x000fd20000000000 */
[----:B------:R-:W-:Y:S01]  /*5cf80*/  MOV R162, R74 ;  /* 0x0000004a00a27202 */ /* 0x000fe20000000f00 */
[----:B------:R-:W-:Y:S02]  /*5cf90*/  IMAD.MOV.U32 R163, RZ, RZ, R75 ;  /* 0x000000ffffa37224 */ /* 0x000fe400078e004b */
[----:B------:R-:W-:Y:S02]  /*5cfa0*/  IMAD.MOV.U32 R160, RZ, RZ, R72 ;  /* 0x000000ffffa07224 */ /* 0x000fe400078e0048 */
[----:B------:R-:W-:Y:S01]  /*5cfb0*/  IMAD.MOV.U32 R161, RZ, RZ, R73 ;  /* 0x000000ffffa17224 */ /* 0x000fe200078e0049 */
[----:B------:R-:W-:Y:S04]  /*5cfc0*/  STL.64 [R1+0x6268], R162 ;  /* 0x006268a201007387 */ /* 0x000fe80000100a00 */
        /* <DEDUP_REMOVED lines=8> */
[----:B------:R-:W3:Y:S01]  /*5d050*/  LDL.LU R135, [R1+0xcc] ;  /* 0x0000cc0001877983 */ /* 0x000ee20000300800 */
[----:B------:R-:W-:Y:S03]  /*5d060*/  HMMA.1688.F32.TF32 R72, R56, R20, R128 ;  /* 0x000000143848723c */ /* 0x000fe60000081080 */
        /* <DEDUP_REMOVED lines=18> */
[----:B------:R-:W-:Y:S04]  /*5d190*/  STL.64 [R1+0x6278], R150 ;  /* 0x0062789601007387 */ /* 0x000fe80000100a00 */
[----:B------:R1:W-:Y:S01]  /*5d1a0*/  STL.64 [R1+0x6270], R148 ;  /* 0x0062709401007387 */ /* 0x0003e20000100a00 */
[----:B--2---:R-:W-:-:S15]  /*5d1b0*/  HMMA.1688.F32.TF32 R72, R56, R16, R112 ;  /* 0x000000103848723c */ /* 0x004fde0000081070 */
[----:B------:R-:W-:-:S09]  /*5d1c0*/  NOP ;  /* 0x0000000000007918 */ /* 0x000fd20000000000 */
[----:B------:R-:W-:Y:S01]  /*5d1d0*/  IMAD.MOV.U32 R156, RZ, RZ, R72 ;  /* 0x000000ffff9c7224 */ /* 0x000fe200078e0048 */
[----:B------:R-:W-:Y:S01]  /*5d1e0*/  MOV R157, R73 ;  /* 0x00000049009d7202 */ /* 0x000fe20000000f00 */
[----:B------:R-:W-:Y:S02]  /*5d1f0*/  IMAD.MOV.U32 R158, RZ, RZ, R74 ;  /* 0x000000ffff9e7224 */ /* 0x000fe400078e004a */
[----:B------:R-:W-:Y:S02]  /*5d200*/  IMAD.MOV.U32 R159, RZ, RZ, R75 ;  /* 0x000000ffff9f7224 */ /* 0x000fe400078e004b */
[----:B---3--:R-:W-:-:S15]  /*5d210*/  HMMA.1688.F32.TF32 R72, R56, R12, R132 ;  /* 0x0000000c3848723c */ /* 0x008fde0000081084 */
[----:B------:R-:W-:-:S09]  /*5d220*/  NOP ;  /* 0x0000000000007918 */ /* 0x000fd20000000000 */
[----:B------:R-:W-:Y:S01]  /*5d230*/  MOV R144, R72 ;  /* 0x0000004800907202 */ /* 0x000fe20000000f00 */
[----:B------:R-:W-:Y:S01]  /*5d240*/  IMAD.MOV.U32 R145, RZ, RZ, R73 ;  /* 0x000000ffff917224 */ /* 0x000fe200078e0049 */
[----:B------:R-:W-:Y:S01]  /*5d250*/  MOV R147, R75 ;  /* 0x0000004b00937202 */ /* 0x000fe20000000f00 */
[----:B------:R-:W-:Y:S02]  /*5d260*/  IMAD.MOV.U32 R146, RZ, RZ, R74 ;  /* 0x000000ffff927224 */ /* 0x000fe400078e004a */
[C---:B----4-:R-:W-:Y:S06]  /*5d270*/  HMMA.1688.F32.TF32 R72, R56.reuse, R240, R128 ;  /* 0x000000f03848723c */ /* 0x050fec0000081080 */
[C---:B------:R-:W-:Y:S06]  /*5d280*/  HMMA.1688.F32.TF32 R84, R56.reuse, R236, R84 ;  /* 0x000000ec3854723c */ /* 0x040fec0000081054 */
[C---:B------:R-:W-:Y:S06]  /*5d290*/  HMMA.1688.F32.TF32 R88, R56.reuse, R232, R88 ;  /* 0x000000e83858723c */ /* 0x040fec0000081058 */
[C---:B------:R-:W-:Y:S06]  /*5d2a0*/  HMMA.1688.F32.TF32 R92, R56.reuse, R228, R92 ;  /* 0x000000e4385c723c */ /* 0x040fec000008105c */
[----:B------:R-:W-:Y:S01]  /*5d2b0*/  HMMA.1688.F32.TF32 R96, R56, R224, R96 ;  /* 0x000000e03860723c */ /* 0x000fe20000081060 */
[----:B------:R-:W-:Y:S01]  /*5d2c0*/  MOV R78, R74 ;  /* 0x0000004a004e7202 */ /* 0x000fe20000000f00 */
[----:B------:R-:W-:Y:S01]  /*5d2d0*/  IMAD.MOV.U32 R79, RZ, RZ, R75 ;  /* 0x000000ffff4f7224 */ /* 0x000fe200078e004b */
[----:B------:R-:W-:Y:S01]  /*5d2e0*/  STL.64 [R1+0x6288], R158 ;  /* 0x0062889e01007387 */ /* 0x000fe20000100a00 */
[----:B------:R-:W-:-:S02]  /*5d2f0*/  IMAD.MOV.U32 R76, RZ, RZ, R72 ;  /* 0x000000ffff4c7224 */ /* 0x000fc400078e0048 */
[----:B------:R-:W-:Y:S01]  /*5d300*/  IMAD.MOV.U32 R77, RZ, RZ, R73 ;  /* 0x000000ffff4d7224 */ /* 0x000fe200078e0049 */
[----:B------:R-:W-:Y:S04]  /*5d310*/  STL.64 [R1+0x6280], R156 ;  /* 0x0062809c01007387 */ /* 0x000fe80000100a00 */
[----:B------:R-:W-:Y:S04]  /*5d320*/  STL.64 [R1+0x6298], R146 ;  /* 0x0062989201007387 */ /* 0x000fe80000100a00 */
[----:B------:R2:W-:Y:S04]  /*5d330*/  STL.64 [R1+0x6290], R144 ;  /* 0x0062909001007387 */ /* 0x0005e80000100a00 */
[----:B------:R-:W-:Y:S04]  /*5d340*/  STL.64 [R1+0x62a8], R78 ;  /* 0x0062a84e01007387 */ /* 0x000fe80000100a00 */
[----:B------:R3:W-:Y:S04]  /*5d350*/  STL.64 [R1+0x62a0], R76 ;  /* 0x0062a04c01007387 */ /* 0x0007e80000100a00 */
[----:B------:R-:W-:Y:S04]  /*5d360*/  STL.64 [R1+0x62b8], R86 ;  /* 0x0062b85601007387 */ /* 0x000fe80000100a00 */
[----:B------:R4:W-:Y:S04]  /*5d370*/  STL.64 [R1+0x62b0], R84 ;  /* 0x0062b05401007387 */ /* 0x0009e80000100a00 */
[----:B------:R-:W-:Y:S04]  /*5d380*/  STL.64 [R1+0x62c8], R90 ;  /* 0x0062c85a01007387 */ /* 0x000fe80000100a00 */
[----:B------:R-:W-:Y:S04]  /*5d390*/  STL.64 [R1+0x62c0], R88 ;  /* 0x0062c05801007387 */ /* 0x000fe80000100a00 */
[----:B------:R-:W-:Y:S04]  /*5d3a0*/  STL.64 [R1+0x62d8], R94 ;  /* 0x0062d85e01007387 */ /* 0x000fe80000100a00 */
[----:B------:R-:W-:Y:S04]  /*5d3b0*/  STL.64 [R1+0x62d0], R92 ;  /* 0x0062d05c01007387 */ /* 0x000fe80000100a00 */
[----:B------:R-:W-:Y:S04]  /*5d3c0*/  STL.64 [R1+0x62e8], R98 ;  /* 0x0062e86201007387 */ /* 0x000fe80000100a00 */
[----:B------:R-:W-:Y:S04]  /*5d3d0*/  STL.64 [R1+0x62e0], R96 ;  /* 0x0062e06001007387 */ /* 0x000fe80000100a00 */
[----:B------:R-:W2:Y:S04]  /*5d3e0*/  LDL.LU R110, [R1+0x728] ;  /* 0x00072800016e7983 */ /* 0x000ea80000300800 */
[----:B------:R-:W2:Y:S04]  /*5d3f0*/  LDL.LU R111, [R1+0x72c] ;  /* 0x00072c00016f7983 */ /* 0x000ea80000300800 */
        /* <DEDUP_REMOVED lines=22> */
[C---:B------:R-:W-:Y:S03]  /*5d560*/  HMMA.1688.F32.TF32 R100, R56.reuse, R220, R100 ;  /* 0x000000dc3864723c */ /* 0x040fe60000081064 */
[----:B------:R-:W4:Y:S04]  /*5d570*/  LDL.LU R128, [R1+0x6d0] ;  /* 0x0006d00001807983 */ /* 0x000f280000300800 */
[----:B------:R-:W4:Y:S04]  /*5d580*/  LDL.LU R129, [R1+0x6d4] ;  /* 0x0006d40001817983 */ /* 0x000f280000300800 */
[----:B------:R-:W4:Y:S04]  /*5d590*/  LDL.LU R130, [R1+0x6d8] ;  /* 0x0006d80001827983 */ /* 0x000f280000300800 */
[----:B------:R-:W4:Y:S04]  /*5d5a0*/  LDL.LU R131, [R1+0x6dc] ;  /* 0x0006dc0001837983 */ /* 0x000f280000300800 */
[----:B------:R-:W4:Y:S04]  /*5d5b0*/  LDL.LU R138, [R1+0x6b8] ;  /* 0x0006b800018a7983 */ /* 0x000f280000300800 */
[----:B------:R-:W4:Y:S04]  /*5d5c0*/  LDL.LU R139, [R1+0x6bc] ;  /* 0x0006bc00018b7983 */ /* 0x000f280000300800 */
[----:B------:R-:W-:Y:S04]  /*5d5d0*/  STL.64 [R1+0x62f8], R102 ;  /* 0x0062f86601007387 */ /* 0x000fe80000100a00 */
[----:B------:R-:W-:Y:S01]  /*5d5e0*/  STL.64 [R1+0x62f0], R100 ;  /* 0x0062f06401007387 */ /* 0x000fe20000100a00 */
[C---:B--2---:R-:W-:Y:S06]  /*5d5f0*/  HMMA.1688.F32.TF32 R108, R56.reuse, R212, R108 ;  /* 0x000000d4386c723c */ /* 0x044fec000008106c */
[C---:B---3--:R-:W-:Y:S06]  /*5d600*/  HMMA.1688.F32.TF32 R104, R56.reuse, R216, R104 ;  /* 0x000000d83868723c */ /* 0x048fec0000081068 */
[----:B----4-:R-:W-:-:S15]  /*5d610*/  HMMA.1688.F32.TF32 R112, R56, R208, R112 ;  /* 0x000000d03870723c */ /* 0x010fde0000081070 */
[----:B------:R-:W-:-:S02]  /*5d620*/  NOP ;  /* 0x0000000000007918 */ /* 0x000fc40000000000 */
        /* <DEDUP_REMOVED lines=8> */
[----:B------:R-:W2:Y:S04]  /*5d6b0*/  LDL.LU R250, [R1+0x698] ;  /* 0x0006980001fa7983 */ /* 0x000ea80000300800 */
[----:B------:R-:W2:Y:S04]  /*5d6c0*/  LDL.LU R251, [R1+0x69c] ;  /* 0x00069c0001fb7983 */ /* 0x000ea80000300800 */
[----:B------:R-:W3:Y:S04]  /*5d6d0*/  LDL.LU R142, [R1+0x6a8] ;  /* 0x0006a800018e7983 */ /* 0x000ee80000300800 */
[----:B------:R-:W3:Y:S01]  /*5d6e0*/  LDL.LU R143, [R1+0x6ac] ;  /* 0x0006ac00018f7983 */ /* 0x000ee20000300800 */
[C---:B------:R-:W-:Y:S06]  /*5d6f0*/  HMMA.1688.F32.TF32 R116, R56.reuse, R204, R116 ;  /* 0x000000cc3874723c */ /* 0x040fec0000081074 */
[C---:B------:R-:W-:Y:S06]  /*5d700*/  HMMA.1688.F32.TF32 R124, R56.reuse, R196, R124 ;  /* 0x000000c4387c723c */ /* 0x040fec000008107c */
[C---:B------:R-:W-:Y:S11]  /*5d710*/  HMMA.1688.F32.TF32 R120, R56.reuse, R200, R120 ;  /* 0x000000c83878723c */ /* 0x040ff60000081078 */
[----:B------:R-:W-:Y:S04]  /*5d720*/  STL.64 [R1+0x6338], R118 ;  /* 0x0063387601007387 */ /* 0x000fe80000100a00 */
[----:B------:R-:W-:Y:S08]  /*5d730*/  STL.64 [R1+0x6330], R116 ;  /* 0x0063307401007387 */ /* 0x000ff00000100a00 */
[----:B------:R-:W-:Y:S04]  /*5d740*/  STL.64 [R1+0x6348], R122 ;  /* 0x0063487a01007387 */ /* 0x000fe80000100a00 */
[----:B------:R-:W-:Y:S04]  /*5d750*/  STL.64 [R1+0x6340], R120 ;  /* 0x0063407801007387 */ /* 0x000fe80000100a00 */
[----:B------:R-:W-:Y:S04]  /*5d760*/  STL.64 [R1+0x6358], R126 ;  /* 0x0063587e01007387 */ /* 0x000fe80000100a00 */
[----:B------:R-:W-:Y:S04]  /*5d770*/  STL.64 [R1+0x6350], R124 ;  /* 0x0063507c01007387 */ /* 0x000fe80000100a00 */
        /* <DEDUP_REMOVED lines=40> */
[C---:B------:R-:W-:Y:S06]  /*5da00*/  HMMA.1688.F32.TF32 R128, R56.reuse, R192, R128 ;  /* 0x000000c03880723c */ /* 0x040fec0000081080 */
[C---:B------:R-:W-:Y:S06]  /*5da10*/  HMMA.1688.F32.TF32 R132, R56.reuse, R188, R132 ;  /* 0x000000bc3884723c */ /* 0x040fec0000081084 */
[C---:B------:R-:W-:Y:S06]  /*5da20*/  HMMA.1688.F32.TF32 R136, R56.reuse, R184, R136 ;  /* 0x000000b83888723c */ /* 0x040fec0000081088 */
[C---:B---3--:R-:W-:Y:S06]  /*5da30*/  HMMA.1688.F32.TF32 R140, R56.reuse, R180, R140 ;  /* 0x000000b4388c723c */ /* 0x048fec000008108c */
[----:B--2---:R-:W-:Y:S01]  /*5da40*/  HMMA.1688.F32.TF32 R56, R56, R176, R248 ;  /* 0x000000b03838723c */ /* 0x004fe200000810f8 */
[----:B------:R-:W2:Y:S04]  /*5da50*/  LDL.LU R248, [R1+0x470] ;  /* 0x0004700001f87983 */ /* 0x000ea80000300800 */
[----:B------:R-:W2:Y:S04]  /*5da60*/  LDL.LU R249, [R1+0x474] ;  /* 0x0004740001f97983 */ /* 0x000ea80000300800 */
[----:B------:R-:W2:Y:S04]  /*5da70*/  LDL.LU R250, [R1+0x478] ;  /* 0x0004780001fa7983 */ /* 0x000ea80000300800 */
[----:B------:R-:W2:Y:S01]  /*5da80*/  LDL.LU R251, [R1+0x47c] ;  /* 0x00047c0001fb7983 */ /* 0x000ea20000300800 */
[C---:B----4-:R-:W-:Y:S06]  /*5da90*/  HMMA.1688.F32.TF32 R76, R60.reuse, R68, R80 ;  /* 0x000000443c4c723c */ /* 0x050fec0000081050 */
[C---:B------:R-:W-:Y:S06]  /*5daa0*/  HMMA.1688.F32.TF32 R84, R60.reuse, R64, R160 ;  /* 0x000000403c54723c */ /* 0x040fec00000810a0 */
[----:B------:R-:W-:-:S15]  /*5dab0*/  HMMA.1688.F32.TF32 R80, R60, R48, R168 ;  /* 0x000000303c50723c */ /* 0x000fde00000810a8 */
[----:B------:R-:W-:-:S02]  /*5dac0*/  NOP ;  /* 0x0000000000007918 */ /* 0x000fc40000000000 */
[----:B------:R-:W-:Y:S04]  /*5dad0*/  STL.64 [R1+0x5f0], R84 ;  /* 0x0005f05401007387 */ /* 0x000fe80000100a00 */
[----:B------:R1:W-:Y:S04]  /*5dae0*/  STL.64 [R1+0x5f8], R86 ;  /* 0x0005f85601007387 */ /* 0x0003e80000100a00 */
[----:B------:R-:W-:Y:S04]  /*5daf0*/  STL.64 [R1+0x5e0], R76 ;  /* 0x0005e04c01007387 */ /* 0x000fe80000100a00 */
[----:B------:R3:W-:Y:S01]  /*5db00*/  STL.64 [R1+0x5e8], R78 ;  /* 0x0005e84e01007387 */ /* 0x0007e20000100a00 */
[C---:B-1----:R-:W-:Y:S06]  /*5db10*/  HMMA.1688.F32.TF32 R84, R60.reuse, R44, R172 ;  /* 0x0000002c3c54723c */ /* 0x042fec00000810ac */
[----:B---3--:R-:W-:Y:S01]  /*5db20*/  HMMA.1688.F32.TF32 R76, R60, R40, R152 ;  /* 0x000000283c4c723c */ /* 0x008fe20000081098 */
[----:B------:R1:W-:Y:S04]  /*5db30*/  STL.64 [R1+0x5d0], R80 ;  /* 0x0005d05001007387 */ /* 0x0003e80000100a00 */
[----:B------:R3:W-:Y:S04]  /*5db40*/  STL.64 [R1+0x5d8], R82 ;  /* 0x0005d85201007387 */ /* 0x0007e80000100a00 */
[----:B-1----:R-:W4:Y:S08]  /*5db50*/  LDL.LU R80, [R1+0x450] ;  /* 0x0004500001507983 */ /* 0x002f300000300800 */
[----:B------:R-:W-:Y:S04]  /*5db60*/  STL.64 [R1+0x5c0], R84 ;  /* 0x0005c05401007387 */ /* 0x000fe80000100a00 */
[----:B------:R1:W-:Y:S04]  /*5db70*/  STL.64 [R1+0x5c8], R86 ;  /* 0x0005c85601007387 */ /* 0x0003e80000100a00 */
[----:B------:R-:W-:Y:S04]  /*5db80*/  STL.64 [R1+0x5b0], R76 ;  /* 0x0005b04c01007387 */ /* 0x000fe80000100a00 */
[----:B------:R1:W-:Y:S04]  /*5db90*/  STL.64 [R1+0x5b8], R78 ;  /* 0x0005b84e01007387 */ /* 0x0003e80000100a00 */
[----:B------:R-:W4:Y:S04]  /*5dba0*/  LDL.LU R81, [R1+0x454] ;  /* 0x0004540001517983 */ /* 0x000f280000300800 */
[----:B---3--:R-:W4:Y:S04]  /*5dbb0*/  LDL.LU R82, [R1+0x458] ;  /* 0x0004580001527983 */ /* 0x008f280000300800 */
[----:B------:R-:W4:Y:S04]  /*5dbc0*/  LDL.LU R83, [R1+0x45c] ;  /* 0x00045c0001537983 */ /* 0x000f280000300800 */
        /* <DEDUP_REMOVED lines=15> */
[----:B------:R-:W3:Y:S04]  /*5dcc0*/  LDL.LU R171, [R1+0x43c] ;  /* 0x00043c0001ab7983 */ /* 0x000ee80000300800 */
[----:B------:R-:W3:Y:S04]  /*5dcd0*/  LDL.LU R244, [R1+0x64f4] ;  /* 0x0064f40001f47983 */ /* 0x000ee80000300800 */
[----:B------:R-:W3:Y:S04]  /*5dce0*/  LDL.LU R245, [R1+0x64f0] ;  /* 0x0064f00001f57983 */ /* 0x000ee80000300800 */
[----:B------:R-:W3:Y:S04]  /*5dcf0*/  LDL.LU R246, [R1+0x64ec] ;  /* 0x0064ec0001f67983 */ /* 0x000ee80000300800 */
[----:B------:R-:W3:Y:S01]  /*5dd00*/  LDL.LU R247, [R1+0x64e8] ;  /* 0x0064e80001f77983 */ /* 0x000ee20000300800 */
[C---:B------:R-:W-:Y:S06]  /*5dd10*/  HMMA.1688.F32.TF32 R88, R60.reuse, R36, R144 ;  /* 0x000000243c58723c */ /* 0x040fec0000081090 */
[C---:B-1----:R-:W-:Y:S06]  /*5dd20*/  HMMA.1688.F32.TF32 R84, R60.reuse, R32, R156 ;  /* 0x000000203c54723c */ /* 0x042fec000008109c */
[C---:B------:R-:W-:Y:S11]  /*5dd30*/  HMMA.1688.F32.TF32 R76, R60.reuse, R28, R148 ;  /* 0x0000001c3c4c723c */ /* 0x040ff60000081094 */
[----:B------:R-:W-:Y:S04]  /*5dd40*/  STL.64 [R1+0x580], R88 ;  /* 0x0005805801007387 */ /* 0x000fe80000100a00 */
[----:B------:R1:W-:Y:S04]  /*5dd50*/  STL.64 [R1+0x588], R90 ;  /* 0x0005885a01007387 */ /* 0x0003e80000100a00 */
[----:B------:R-:W-:Y:S04]  /*5dd60*/  STL.64 [R1+0x560], R84 ;  /* 0x0005605401007387 */ /* 0x000fe80000100a00 */
[----:B------:R2:W-:Y:S01]  /*5dd70*/  STL.64 [R1+0x568], R86 ;  /* 0x0005685601007387 */ /* 0x0005e20000100a00 */
[C---:B-1----:R-:W-:Y:S03]  /*5dd80*/  HMMA.1688.F32.TF32 R88, R60.reuse, R24, R164 ;  /* 0x000000183c58723c */ /* 0x042fe600000810a4 */
[----:B------:R-:W-:Y:S04]  /*5dd90*/  STL.64 [R1+0x4f0], R76 ;  /* 0x0004f04c01007387 */ /* 0x000fe80000100a00 */
[----:B------:R1:W-:Y:S01]  /*5dda0*/  STL.64 [R1+0x4f8], R78 ;  /* 0x0004f84e01007387 */ /* 0x0003e20000100a00 */
[C---:B--2---:R-:W-:Y:S06]  /*5ddb0*/  HMMA.1688.F32.TF32 R84, R60.reuse, R20, R72 ;  /* 0x000000143c54723c */ /* 0x044fec0000081048 */
[C---:B-1----:R-:W-:Y:S09]  /*5ddc0*/  HMMA.1688.F32.TF32 R76, R60.reuse, R16, R248 ;  /* 0x000000103c4c723c */ /* 0x042ff200000810f8 */
[----:B------:R-:W-:Y:S04]  /*5ddd0*/  STL.64 [R1+0x490], R88 ;  /* 0x0004905801007387 */ /* 0x000fe80000100a00 */
[----:B------:R-:W-:Y:S04]  /*5dde0*/  STL.64 [R1+0x498], R90 ;  /* 0x0004985a01007387 */ /* 0x000fe80000100a00 */
[----:B------:R-:W2:Y:S04]  /*5ddf0*/  LDL.LU R72, [R1+0x410] ;  /* 0x0004100001487983 */ /* 0x000ea80000300800 */
[----:B------:R-:W-:Y:S04]  /*5de00*/  STL.64 [R1+0x480], R84 ;  /* 0x0004805401007387 */ /* 0x000fe80000100a00 */
[----:B------:R3:W-:Y:S04]  /*5de10*/  STL.64 [R1+0x488], R86 ;  /* 0x0004885601007387 */ /* 0x0007e80000100a00 */
[----:B------:R-:W-:Y:S04]  /*5de20*/  STL.64 [R1+0x570], R76 ;  /* 0x0005704c01007387 */ /* 0x000fe80000100a00 */
[----:B------:R1:W-:Y:S04]  /*5de30*/  STL.64 [R1+0x578], R78 ;  /* 0x0005784e01007387 */ /* 0x0003e80000100a00 */
[----:B------:R-:W2:Y:S04]  /*5de40*/  LDL.LU R73, [R1+0x414] ;  /* 0x0004140001497983 */ /* 0x000ea80000300800 */
[----:B------:R-:W2:Y:S04]  /*5de50*/  LDL.LU R74, [R1+0x418] ;  /* 0x00041800014a7983 */ /* 0x000ea80000300800 */
[----:B------:R-:W2:Y:S04]  /*5de60*/  LDL.LU R75, [R1+0x41c] ;  /* 0x00041c00014b7983 */ /* 0x000ea80000300800 */
[----:B------:R-:W2:Y:S01]  /*5de70*/  LDL.LU R164, [R1+0x400] ;  /* 0x0004000001a47983 */ /* 0x000ea20000300800 */
[C---:B----4-:R-:W-:Y:S06]  /*5de80*/  HMMA.1688.F32.TF32 R80, R60.reuse, R236, R80 ;  /* 0x000000ec3c50723c */ /* 0x050fec0000081050 */
[C---:B---3--:R-:W-:Y:S06]  /*5de90*/  HMMA.1688.F32.TF32 R84, R60.reuse, R240, R160 ;  /* 0x000000f03c54723c */ /* 0x048fec00000810a0 */
[----:B-1----:R-:W-:Y:S01]  /*5dea0*/  HMMA.1688.F32.TF32 R76, R60, R12, R244 ;  /* 0x0000000c3c4c723c */ /* 0x002fe200000810f4 */
[----:B------:R-:W-:Y:S01]  /*5deb0*/  MOV R66, R4 ;  /* 0x0000000400427202 */ /* 0x000fe20000000f00 */
[----:B------:R-:W-:Y:S01]  /*5dec0*/  IMAD.MOV.U32 R54, RZ, RZ, R5 ;  /* 0x000000ffff367224 */ /* 0x000fe200078e0005 */
[----:B------:R-:W-:Y:S01]  /*5ded0*/  MOV R248, R6 ;  /* 0x0000000600f87202 */ /* 0x000fe20000000f00 */
[----:B------:R-:W-:-:S02]  /*5dee0*/  IMAD.MOV.U32 R249, RZ, RZ, R10 ;  /* 0x000000fffff97224 */ /* 0x000fc400078e000a */
[----:B------:R-:W-:Y:S01]  /*5def0*/  IMAD.MOV.U32 R250, RZ, RZ, R11 ;  /* 0x000000fffffa7224 */ /* 0x000fe200078e000b */
[----:B------:R-:W-:Y:S01]  /*5df00*/  LOP3.LUT R251, R2, 0x20, RZ, 0x3c, !PT ;  /* 0x0000002002fb7812 */ /* 0x000fe200078e3cff */
[----:B------:R-:W-:Y:S04]  /*5df10*/  LDS R244, [R2+UR12+0x41800] ;  /* 0x0418000c02f47984 */ /* 0x000fe80008000800 */
[----:B------:R-:W-:Y:S04]  /*5df20*/  LDS R246, [R2+UR12+0x41c00] ;  /* 0x041c000c02f67984 */ /* 0x000fe80008000800 */
[----:B------:R-:W-:Y:S04]  /*5df30*/  LDS R245, [R251+UR12+0x41800] ;  /* 0x0418000cfbf57984 */ /* 0x000fe80008000800 */
[----:B------:R-:W1:Y:S04]  /*5df40*/  LDS R247, [R251+UR12+0x41c00] ;  /* 0x041c000cfbf77984 */ /* 0x000e680008000800 */
[----:B------:R-:W-:Y:S04]  /*5df50*/  STL.64 [R1+0x550], R76 ;  /* 0x0005504c01007387 */ /* 0x000fe80000100a00 */
[----:B------:R3:W-:Y:S04]  /*5df60*/  STL.64 [R1+0x558], R78 ;  /* 0x0005584e01007387 */ /* 0x0007e80000100a00 */
[----:B------:R-:W4:Y:S04]  /*5df70*/  LDL.LU R165, [R1+0x404] ;  /* 0x0004040001a57983 */ /* 0x000f280000300800 */
[----:B------:R-:W4:Y:S01]  /*5df80*/  LDL.LU R166, [R1+0x408] ;  /* 0x0004080001a67983 */ /* 0x000f220000300800 */
[----:B---3--:R-:W-:Y:S03]  /*5df90*/  HMMA.1688.F32.TF32 R76, R60, R232, R152 ;  /* 0x000000e83c4c723c */ /* 0x008fe60000081098 */
[----:B------:R-:W4:Y:S04]  /*5dfa0*/  LDL.LU R167, [R1+0x40c] ;  /* 0x00040c0001a77983 */ /* 0x000f280000300800 */
[----:B------:R-:W-:Y:S04]  /*5dfb0*/  STL.64 [R1+0x470], R84 ;  /* 0x0004705401007387 */ /* 0x000fe80000100a00 */
[----:B------:R-:W-:-:S12]  /*5dfc0*/  STL.64 [R1+0x478], R86 ;  /* 0x0004785601007387 */ /* 0x000fd80000100a00 */
[----:B------:R-:W-:Y:S01]  /*5dfd0*/  STL.64 [R1+0x450], R76 ;  /* 0x0004504c01007387 */ /* 0x000fe20000100a00 */
[----:B------:R-:W-:-:S03]  /*5dfe0*/  MOV R68, R79 ;  /* 0x0000004f00447202 */ /* 0x000fc60000000f00 */
[----:B------:R-:W-:Y:S04]  /*5dff0*/  STL.64 [R1+0x460], R80 ;  /* 0x0004605001007387 */ /* 0x000fe80000100a00 */
[----:B------:R3:W-:Y:S04]  /*5e000*/  STL.64 [R1+0x468], R82 ;  /* 0x0004685201007387 */ /* 0x0007e80000100a00 */
[----:B------:R1:W-:Y:S04]  /*5e010*/  STL [R1+0x458], R78 ;  /* 0x0004584e01007387 */ /* 0x0003e80000100800 */
[----:B------:R-:W4:Y:S01]  /*5e020*/  LDL.LU R152, [R1+0x3e0] ;  /* 0x0003e00001987983 */ /* 0x000f220000300800 */
[C---:B---3--:R-:W-:Y:S03]  /*5e030*/  HMMA.1688.F32.TF32 R80, R60.reuse, R228, R168 ;  /* 0x000000e43c50723c */ /* 0x048fe600000810a8 */
[----:B------:R-:W3:Y:S04]  /*5e040*/  LDL.LU R153, [R1+0x3e4] ;  /* 0x0003e40001997983 */ /* 0x000ee80000300800 */
[----:B------:R-:W3:Y:S01]  /*5e050*/  LDL.LU R154, [R1+0x3e8] ;  /* 0x0003e800019a7983 */ /* 0x000ee20000300800 */
[----:B-1----:R-:W-:Y:S01]  /*5e060*/  HMMA.1688.F32.TF32 R76, R60, R224, R172 ;  /* 0x000000e03c4c723c */ /* 0x002fe200000810ac */
[----:B------:R-:W-:-:S02]  /*5e070*/  IMAD.MOV.U32 R155, RZ, RZ, R0 ;  /* 0x000000ffff9b7224 */ /* 0x000fc400078e0000 */
[----:B------:R1:W-:-:S12]  /*5e080*/  STL [R1+0x60d0], R68 ;  /* 0x0060d04401007387 */ /* 0x0003d80000100800 */
[----:B------:R-:W-:Y:S04]  /*5e090*/  STL.64 [R1+0x440], R80 ;  /* 0x0004405001007387 */ /* 0x000fe80000100a00 */
[----:B------:R-:W-:Y:S05]  /*5e0a0*/  STL.64 [R1+0x448], R82 ;  /* 0x0004485201007387 */ /* 0x000fea0000100a00 */
[----:B------:R-:W-:Y:S01]  /*5e0b0*/  IMAD.MOV.U32 R0, RZ, RZ, R77 ;  /* 0x000000ffff007224 */ /* 0x000fe200078e004d */
[----:B-1----:R-:W-:Y:S01]  /*5e0c0*/  MOV R68, R78 ;  /* 0x0000004e00447202 */ /* 0x002fe20000000f00 */
[----:B------:R2:W-:Y:S01]  /*5e0d0*/  STL [R1+0x430], R76 ;  /* 0x0004304c01007387 */ /* 0x0005e20000100800 */
[----:B------:R-:W-:-:S03]  /*5e0e0*/  IMAD.MOV.U32 R25, RZ, RZ, R79 ;  /* 0x000000ffff197224 */ /* 0x000fc600078e004f */
[----:B------:R-:W3:Y:S04]  /*5e0f0*/  LDL.LU R172, [R1+0x3a0] ;  /* 0x0003a00001ac7983 */ /* 0x000ee80000300800 */
[----:B------:R-:W3:Y:S01]  /*5e100*/  LDL.LU R173, [R1+0x3a4] ;  /* 0x0003a40001ad7983 */ /* 0x000ee20000300800 */
[C---:B--2---:R-:W-:Y:S03]  /*5e110*/  HMMA.1688.F32.TF32 R76, R60.reuse, R220, R72 ;  /* 0x000000dc3c4c723c */ /* 0x044fe60000081048 */
[----:B------:R-:W2:Y:S04]  /*5e120*/  LDL.LU R174, [R1+0x3a8] ;  /* 0x0003a80001ae7983 */ /* 0x000ea80000300800 */
[----:B------:R-:W2:Y:S04]  /*5e130*/  LDL.LU R175, [R1+0x3ac] ;  /* 0x0003ac0001af7983 */ /* 0x000ea80000300800 */
[----:B------:R-:W-:Y:S04]  /*5e140*/  STL [R1+0x60e0], R25 ;  /* 0x0060e01901007387 */ /* 0x000fe80000100800 */
[----:B------:R-:W-:Y:S04]  /*5e150*/  STL [R1+0x60dc], R68 ;  /* 0x0060dc4401007387 */ /* 0x000fe80000100800 */
[----:B------:R-:W-:Y:S04]  /*5e160*/  STL [R1+0x60d8], R0 ;  /* 0x0060d80001007387 */ /* 0x000fe80000100800 */
[----:B------:R-:W2:Y:S04]  /*5e170*/  LDL.LU R72, [R1+0x370] ;  /* 0x0003700001487983 */ /* 0x000ea80000300800 */
[----:B------:R-:W-:Y:S04]  /*5e180*/  STL.64 [R1+0x420], R76 ;  /* 0x0004204c01007387 */ /* 0x000fe80000100a00 */
[----:B------:R4:W-:Y:S04]  /*5e190*/  STL.64 [R1+0x428], R78 ;  /* 0x0004284e01007387 */ /* 0x0009e80000100a00 */
[----:B------:R-:W2:Y:S04]  /*5e1a0*/  LDL.LU R73, [R1+0x374] ;  /* 0x0003740001497983 */ /* 0x000ea80000300800 */
[----:B------:R-:W2:Y:S04]  /*5e1b0*/  LDL.LU R74, [R1+0x378] ;  /* 0x00037800014a7983 */ /* 0x000ea80000300800 */
[----:B------:R-:W2:Y:S01]  /*5e1c0*/  LDL.LU R75, [R1+0x37c] ;  /* 0x00037c00014b7983 */ /* 0x000ea20000300800 */
[----:B----4-:R-:W-:Y:S03]  /*5e1d0*/  HMMA.1688.F32.TF32 R76, R60, R216, R164 ;  /* 0x000000d83c4c723c */ /* 0x010fe600000810a4 */
[----:B------:R-:W4:Y:S04]  /*5e1e0*/  LDL.LU R164, [R1+0x350] ;  /* 0x0003500001a47983 */ /* 0x000f280000300800 */
[----:B------:R-:W4:Y:S04]  /*5e1f0*/  LDL.LU R165, [R1+0x354] ;  /* 0x0003540001a57983 */ /* 0x000f280000300800 */
[----:B------:R-:W4:Y:S04]  /*5e200*/  LDL.LU R166, [R1+0x358] ;  /* 0x0003580001a67983 */ /* 0x000f280000300800 */
[----:B------:R-:W4:Y:S09]  /*5e210*/  LDL.LU R167, [R1+0x35c] ;  /* 0x00035c0001a77983 */ /* 0x000f320000300800 */
[----:B------:R-:W-:Y:S01]  /*5e220*/  IMAD.MOV.U32 R24, RZ, RZ, R76 ;  /* 0x000000ffff187224 */ /* 0x000fe200078e004c */
[----:B------:R-:W-:Y:S01]  /*5e230*/  MOV R21, R77 ;  /* 0x0000004d00157202 */ /* 0x000fe20000000f00 */
[----:B------:R-:W-:-:S02]  /*5e240*/  IMAD.MOV.U32 R20, RZ, RZ, R78 ;  /* 0x000000ffff147224 */ /* 0x000fc400078e004e */
[----:B------:R-:W-:Y:S02]  /*5e250*/  IMAD.MOV.U32 R9, RZ, RZ, R79 ;  /* 0x000000ffff097224 */ /* 0x000fe400078e004f */
[----:B---3--:R-:W-:Y:S03]  /*5e260*/  HMMA.1688.F32.TF32 R76, R60, R212, R152 ;  /* 0x000000d43c4c723c */ /* 0x008fe60000081098 */
[----:B------:R-:W-:Y:S04]  /*5e270*/  STL [R1+0x60f0], R9 ;  /* 0x0060f00901007387 */ /* 0x000fe80000100800 */
[----:B------:R-:W-:Y:S04]  /*5e280*/  STL [R1+0x60ec], R20 ;  /* 0x0060ec1401007387 */ /* 0x000fe80000100800 */
[----:B------:R-:W-:Y:S04]  /*5e290*/  STL [R1+0x60e8], R21 ;  /* 0x0060e81501007387 */ /* 0x000fe80000100800 */
[----:B------:R-:W-:Y:S08]  /*5e2a0*/  STL [R1+0x60e4], R24 ;  /* 0x0060e41801007387 */ /* 0x000ff00000100800 */
[----:B------:R2:W-:Y:S01]  /*5e2b0*/  STL [R1+0x400], R76 ;  /* 0x0004004c01007387 */ /* 0x0005e20000100800 */
[----:B------:R-:W-:Y:S01]  /*5e2c0*/  MOV R25, R77 ;  /* 0x0000004d00197202 */ /* 0x000fe20000000f00 */
[----:B------:R-:W-:-:S02]  /*5e2d0*/  IMAD.MOV.U32 R68, RZ, RZ, R78 ;  /* 0x000000ffff447224 */ /* 0x000fc400078e004e */
[----:B------:R-:W-:Y:S01]  /*5e2e0*/  IMAD.MOV.U32 R0, RZ, RZ, R79 ;  /* 0x000000ffff007224 */ /* 0x000fe200078e004f */
[----:B------:R-:W3:Y:S04]  /*5e2f0*/  LDL.LU R152, [R1+0x300] ;  /* 0x0003000001987983 */ /* 0x000ee80000300800 */
[----:B------:R-:W3:Y:S04]  /*5e300*/  LDL.LU R153, [R1+0x304] ;  /* 0x0003040001997983 */ /* 0x000ee80000300800 */
[----:B------:R-:W3:Y:S04]  /*5e310*/  LDL.LU R154, [R1+0x308] ;  /* 0x00030800019a7983 */ /* 0x000ee80000300800 */
[----:B------:R-:W3:Y:S01]  /*5e320*/  LDL.LU R155, [R1+0x30c] ;  /* 0x00030c00019b7983 */ /* 0x000ee20000300800 */
[C---:B--2---:R-:W-:Y:S03]  /*5e330*/  HMMA.1688.F32.TF32 R76, R60.reuse, R208, R172 ;  /* 0x000000d03c4c723c */ /* 0x044fe600000810ac */
[----:B------:R1:W-:Y:S04]  /*5e340*/  STL [R1+0x60fc], R0 ;  /* 0x0060fc0001007387 */ /* 0x0003e80000100800 */
[----:B------:R-:W-:Y:S04]  /*5e350*/  STL [R1+0x60f8], R68 ;  /* 0x0060f84401007387 */ /* 0x000fe80000100800 */
[----:B------:R2:W-:Y:S01]  /*5e360*/  STL [R1+0x60f4], R25 ;  /* 0x0060f41901007387 */ /* 0x0005e20000100800 */
[----:B------:R-:W-:-:S12]  /*5e370*/  HMMA.1688.F32.TF32 R72, R60, R204, R72 ;  /* 0x000000cc3c48723c */ /* 0x000fd80000081048 */
[----:B------:R-:W-:Y:S01]  /*5e380*/  MOV R24, R79 ;  /* 0x0000004f00187202 */ /* 0x000fe20000000f00 */
[----:B------:R-:W-:Y:S01]  /*5e390*/  IMAD.MOV.U32 R21, RZ, RZ, R78 ;  /* 0x000000ffff157224 */ /* 0x000fe200078e004e */
[----:B------:R-:W-:Y:S01]  /*5e3a0*/  MOV R9, R76 ;  /* 0x0000004c00097202 */ /* 0x000fe20000000f00 */
[----:B------:R-:W-:Y:S02]  /*5e3b0*/  IMAD.MOV.U32 R20, RZ, RZ, R77 ;  /* 0x000000ffff147224 */ /* 0x000fe400078e004d */
[----:B------:R-:W-:Y:S04]  /*5e3c0*/  STL [R1+0x610c], R24 ;  /* 0x00610c1801007387 */ /* 0x000fe80000100800 */
[----:B------:R-:W-:Y:S04]  /*5e3d0*/  STL [R1+0x6108], R21 ;  /* 0x0061081501007387 */ /* 0x000fe80000100800 */
[----:B------:R-:W-:Y:S04]  /*5e3e0*/  STL [R1+0x6104], R9 ;  /* 0x0061040901007387 */ /* 0x000fe80000100800 */
[----:B------:R-:W-:Y:S04]  /*5e3f0*/  STL [R1+0x6100], R20 ;  /* 0x0061001401007387 */ /* 0x000fe80000100800 */
[----:B------:R2:W-:Y:S01]  /*5e400*/  STL [R1+0x3a0], R72 ;  /* 0x0003a04801007387 */ /* 0x0005e20000100800 */
[----:B-1----:R-:W-:Y:S01]  /*5e410*/  IMAD.MOV.U32 R0, RZ, RZ, R73 ;  /* 0x000000ffff007224 */ /* 0x002fe200078e0049 */
[----:B--2---:R-:W-:Y:S01]  /*5e420*/  MOV R25, R75 ;  /* 0x0000004b00197202 */ /* 0x004fe20000000f00 */
[----:B------:R-:W-:Y:S01]  /*5e430*/  IMAD.MOV.U32 R68, RZ, RZ, R74 ;  /* 0x000000ffff447224 */ /* 0x000fe200078e004a */
[----:B------:R-:W2:Y:S04]  /*5e440*/  LDL.LU R72, [R1+0x2d0] ;  /* 0x0002d00001487983 */ /* 0x000ea80000300800 */
[----:B------:R-:W2:Y:S04]  /*5e450*/  LDL.LU R73, [R1+0x2d4] ;  /* 0x0002d40001497983 */ /* 0x000ea80000300800 */
[----:B------:R-:W2:Y:S04]  /*5e460*/  LDL.LU R74, [R1+0x2d8] ;  /* 0x0002d800014a7983 */ /* 0x000ea80000300800 */
[----:B------:R-:W2:Y:S04]  /*5e470*/  LDL.LU R75, [R1+0x2dc] ;  /* 0x0002dc00014b7983 */ /* 0x000ea80000300800 */
[----:B------:R-:W-:Y:S04]  /*5e480*/  STL [R1+0x6118], R25 ;  /* 0x0061181901007387 */ /* 0x000fe80000100800 */
[----:B------:R-:W-:Y:S04]  /*5e490*/  STL [R1+0x6114], R68 ;  /* 0x0061144401007387 */ /* 0x000fe80000100800 */
[----:B------:R-:W-:Y:S04]  /*5e4a0*/  STL [R1+0x6110], R0 ;  /* 0x0061100001007387 */ /* 0x000fe80000100800 */
[----:B------:R-:W2:Y:S04]  /*5e4b0*/  LDL.LU R172, [R1+0x2b0] ;  /* 0x0002b00001ac7983 */ /* 0x000ea80000300800 */
[----:B------:R-:W2:Y:S04]  /*5e4c0*/  LDL.LU R173, [R1+0x2b4] ;  /* 0x0002b40001ad7983 */ /* 0x000ea80000300800 */
[----:B------:R-:W2:Y:S04]  /*5e4d0*/  LDL.LU R174, [R1+0x2b8] ;  /* 0x0002b80001ae7983 */ /* 0x000ea80000300800 */
[----:B------:R-:W2:Y:S01]  /*5e4e0*/  LDL.LU R175, [R1+0x2bc] ;  /* 0x0002bc0001af7983 */ /* 0x000ea20000300800 */
[----:B----4-:R-:W-:-:S15]  /*5e4f0*/  HMMA.1688.F32.TF32 R76, R60, R200, R164 ;  /* 0x000000c83c4c723c */ /* 0x010fde00000810a4 */
[----:B------:R-:W-:-:S09]  /*5e500*/  NOP ;  /* 0x0000000000007918 */ /* 0x000fd20000000000 */
[----:B------:R-:W-:Y:S01]  /*5e510*/  IMAD.MOV.U32 R3, RZ, RZ, R79 ;  /* 0x000000ffff037224 */ /* 0x000fe200078e004f */
[----:B------:R-:W-:Y:S01]  /*5e520*/  MOV R4, R78 ;  /* 0x0000004e00047202 */ /* 0x000fe20000000f00 */
[----:B------:R-:W-:Y:S02]  /*5e530*/  IMAD.MOV.U32 R5, RZ, RZ, R77 ;  /* 0x000000ffff057224 */ /* 0x000fe400078e004d */
[----:B------:R-:W-:Y:S01]  /*5e540*/  IMAD.MOV.U32 R8, RZ, RZ, R76 ;  /* 0x000000ffff087224 */ /* 0x000fe200078e004c */
[----:B------:R-:W-:Y:S04]  /*5e550*/  STL [R1+0x6128], R3 ;  /* 0x0061280301007387 */ /* 0x000fe80000100800 */
[----:B------:R-:W-:Y:S04]  /*5e560*/  STL [R1+0x6124], R4 ;  /* 0x0061240401007387 */ /* 0x000fe80000100800 */
[----:B------:R-:W-:Y:S04]  /*5e570*/  STL [R1+0x6120], R5 ;  /* 0x0061200501007387 */ /* 0x000fe80000100800 */
[----:B------:R1:W-:Y:S04]  /*5e580*/  STL [R1+0x611c], R8 ;  /* 0x00611c0801007387 */ /* 0x0003e80000100800 */
[----:B------:R-:W4:Y:S04]  /*5e590*/  LDL.LU R164, [R1+0x290] ;  /* 0x0002900001a47983 */ /* 0x000f280000300800 */
[----:B------:R-:W4:Y:S04]  /*5e5a0*/  LDL.LU R165, [R1+0x294] ;  /* 0x0002940001a57983 */ /* 0x000f280000300800 */
[----:B------:R-:W4:Y:S04]  /*5e5b0*/  LDL.LU R166, [R1+0x298] ;  /* 0x0002980001a67983 */ /* 0x000f280000300800 */
[----:B------:R-:W4:Y:S01]  /*5e5c0*/  LDL.LU R167, [R1+0x29c] ;  /* 0x00029c0001a77983 */ /* 0x000f220000300800 */
[----:B---3--:R-:W-:Y:S03]  /*5e5d0*/  HMMA.1688.F32.TF32 R76, R60, R196, R152 ;  /* 0x000000c43c4c723c */ /* 0x008fe60000081098 */
[----:B------:R-:W3:Y:S04]  /*5e5e0*/  LDL.LU R152, [R1+0x250] ;  /* 0x0002500001987983 */ /* 0x000ee80000300800 */
[----:B------:R-:W3:Y:S04]  /*5e5f0*/  LDL.LU R153, [R1+0x254] ;  /* 0x0002540001997983 */ /* 0x000ee80000300800 */
[----:B------:R-:W3:Y:S04]  /*5e600*/  LDL.LU R154, [R1+0x258] ;  /* 0x00025800019a7983 */ /* 0x000ee80000300800 */
[----:B------:R-:W3:Y:S09]  /*5e610*/  LDL.LU R155, [R1+0x25c] ;  /* 0x00025c00019b7983 */ /* 0x000ef20000300800 */
[----:B------:R-:W-:Y:S01]  /*5e620*/  IMAD.MOV.U32 R20, RZ, RZ, R79 ;  /* 0x000000ffff147224 */ /* 0x000fe200078e004f */
[----:B------:R-:W-:Y:S01]  /*5e630*/  MOV R21, R77 ;  /* 0x0000004d00157202 */ /* 0x000fe20000000f00 */
[----:B------:R-:W-:-:S02]  /*5e640*/  IMAD.MOV.U32 R9, RZ, RZ, R78 ;  /* 0x000000ffff097224 */ /* 0x000fc400078e004e */
[----:B------:R-:W-:Y:S01]  /*5e650*/  IMAD.MOV.U32 R24, RZ, RZ, R76 ;  /* 0x000000ffff187224 */ /* 0x000fe200078e004c */
[----:B------:R-:W-:Y:S04]  /*5e660*/  STL [R1+0x6138], R20 ;  /* 0x0061381401007387 */ /* 0x000fe80000100800 */
[----:B------:R-:W-:Y:S04]  /*5e670*/  STL [R1+0x6134], R9 ;  /* 0x0061340901007387 */ /* 0x000fe80000100800 */
[----:B------:R-:W-:Y:S04]  /*5e680*/  STL [R1+0x6130], R21 ;  /* 0x0061301501007387 */ /* 0x000fe80000100800 */
[----:B------:R1:W-:Y:S01]  /*5e690*/  STL [R1+0x612c], R24 ;  /* 0x00612c1801007387 */ /* 0x0003e20000100800 */
[----:B--2---:R-:W-:-:S15]  /*5e6a0*/  HMMA.1688.F32.TF32 R72, R60, R192, R72 ;  /* 0x000000c03c48723c */ /* 0x004fde0000081048 */
[----:B------:R-:W-:-:S09]  /*5e6b0*/  NOP ;  /* 0x0000000000007918 */ /* 0x000fd20000000000 */
[----:B-1----:R-:W-:Y:S01]  /*5e6c0*/  MOV R8, R72 ;  /* 0x0000004800087202 */ /* 0x002fe20000000f00 */
[----:B------:R-:W-:Y:S01]  /*5e6d0*/  IMAD.MOV.U32 R25, RZ, RZ, R73 ;  /* 0x000000ffff197224 */ /* 0x000fe200078e0049 */
[----:B------:R-:W2:Y:S01]  /*5e6e0*/  LDL.LU R72, [R1+0x230] ;  /* 0x0002300001487983 */ /* 0x000ea20000300800 */
[----:B------:R-:W-:Y:S01]  /*5e6f0*/  IMAD.MOV.U32 R68, RZ, RZ, R74 ;  /* 0x000000ffff447224 */ /* 0x000fe200078e004a */
[----:B------:R-:W-:Y:S02]  /*5e700*/  MOV R0, R75 ;  /* 0x0000004b00007202 */ /* 0x000fe40000000f00 */
[----:B------:R-:W2:Y:S04]  /*5e710*/  LDL.LU R73, [R1+0x234] ;  /* 0x0002340001497983 */ /* 0x000ea80000300800 */
[----:B------:R-:W2:Y:S04]  /*5e720*/  LDL.LU R74, [R1+0x238] ;  /* 0x00023800014a7983 */ /* 0x000ea80000300800 */
[----:B------:R-:W2:Y:S01]  /*5e730*/  LDL.LU R75, [R1+0x23c] ;  /* 0x00023c00014b7983 */ /* 0x000ea20000300800 */
[----:B------:R-:W-:Y:S03]  /*5e740*/  HMMA.1688.F32.TF32 R76, R60, R188, R172 ;  /* 0x000000bc3c4c723c */ /* 0x000fe600000810ac */
[----:B------:R-:W-:-:S15]  /*5e750*/  STL [R1+0x6148], R0 ;  /* 0x0061480001007387 */ /* 0x000fde0000100800 */
[----:B------:R-:W-:-:S06]  /*5e760*/  NOP ;  /* 0x0000000000007918 */ /* 0x000fcc0000000000 */
[----:B------:R-:W-:Y:S01]  /*5e770*/  IMAD.MOV.U32 R24, RZ, RZ, R76 ;  /* 0x000000ffff187224 */ /* 0x000fe200078e004c */
[----:B------:R-:W-:Y:S01]  /*5e780*/  MOV R4, R78 ;  /* 0x0000004e00047202 */ /* 0x000fe20000000f00 */
[----:B------:R-:W-:Y:S02]  /*5e790*/  IMAD.MOV.U32 R3, RZ, RZ, R77 ;  /* 0x000000ffff037224 */ /* 0x000fe400078e004d */
[----:B------:R-:W-:Y:S01]  /*5e7a0*/  IMAD.MOV.U32 R5, RZ, RZ, R79 ;  /* 0x000000ffff057224 */ /* 0x000fe200078e004f */
[----:B------:R-:W-:Y:S04]  /*5e7b0*/  STL [R1+0x6144], R68 ;  /* 0x0061444401007387 */ /* 0x000fe80000100800 */
[----:B------:R-:W-:Y:S04]  /*5e7c0*/  STL [R1+0x6140], R25 ;  /* 0x0061401901007387 */ /* 0x000fe80000100800 */
[----:B------:R1:W-:Y:S04]  /*5e7d0*/  STL [R1+0x613c], R8 ;  /* 0x00613c0801007387 */ /* 0x0003e80000100800 */
[----:B------:R-:W-:Y:S04]  /*5e7e0*/  STL [R1+0x6158], R5 ;  /* 0x0061580501007387 */ /* 0x000fe80000100800 */
[----:B------:R-:W-:Y:S04]  /*5e7f0*/  STL [R1+0x6154], R4 ;  /* 0x0061540401007387 */ /* 0x000fe80000100800 */
[----:B------:R-:W-:Y:S04]  /*5e800*/  STL [R1+0x6150], R3 ;  /* 0x0061500301007387 */ /* 0x000fe80000100800 */
[----:B------:R3:W-:Y:S01]  /*5e810*/  STL [R1+0x614c], R24 ;  /* 0x00614c1801007387 */ /* 0x0007e20000100800 */
[----:B----4-:R-:W-:-:S15]  /*5e820*/  HMMA.1688.F32.TF32 R76, R60, R184, R164 ;  /* 0x000000b83c4c723c */ /* 0x010fde00000810a4 */
[----:B------:R-:W-:-:S09]  /*5e830*/  NOP ;  /* 0x0000000000007918 */ /* 0x000fd20000000000 */
[----:B-1----:R-:W-:Y:S01]  /*5e840*/  IMAD.MOV.U32 R8, RZ, RZ, R76 ;  /* 0x000000ffff087224 */ /* 0x002fe200078e004c */
[----:B------:R-:W-:Y:S01]  /*5e850*/  MOV R20, R77 ;  /* 0x0000004d00147202 */ /* 0x000fe20000000f00 */
[----:B------:R-:W-:Y:S02]  /*5e860*/  IMAD.MOV.U32 R9, RZ, RZ, R78 ;  /* 0x000000ffff097224 */ /* 0x000fe400078e004e */
[----:B------:R-:W-:Y:S02]  /*5e870*/  IMAD.MOV.U32 R21, RZ, RZ, R79 ;  /* 0x000000ffff157224 */ /* 0x000fe400078e004f */
[----:B---3--:R-:W-:Y:S03]  /*5e880*/  HMMA.1688.F32.TF32 R76, R60, R180, R152 ;  /* 0x000000b43c4c723c */ /* 0x008fe60000081098 */
[----:B------:R-:W-:Y:S04]  /*5e890*/  STL [R1+0x6168], R21 ;  /* 0x0061681501007387 */ /* 0x000fe80000100800 */
[----:B------:R-:W-:Y:S04]  /*5e8a0*/  STL [R1+0x6164], R9 ;  /* 0x0061640901007387 */ /* 0x000fe80000100800 */
[----:B------:R-:W-:Y:S04]  /*5e8b0*/  STL [R1+0x6160], R20 ;  /* 0x0061601401007387 */ /* 0x000fe80000100800 */
[----:B------:R-:W-:Y:S09]  /*5e8c0*/  STL [R1+0x615c], R8 ;  /* 0x00615c0801007387 */ /* 0x000ff20000100800 */
[----:B------:R-:W-:Y:S01]  /*5e8d0*/  MOV R25, R79 ;  /* 0x0000004f00197202 */ /* 0x000fe20000000f00 */
[----:B------:R-:W-:Y:S01]  /*5e8e0*/  IMAD.MOV.U32 R68, RZ, RZ, R78 ;  /* 0x000000ffff447224 */ /* 0x000fe200078e004e */
[----:B------:R-:W-:Y:S01]  /*5e8f0*/  MOV R24, R76 ;  /* 0x0000004c00187202 */ /* 0x000fe20000000f00 */
[----:B------:R-:W-:-:S02]  /*5e900*/  IMAD.MOV.U32 R0, RZ, RZ, R77 ;  /* 0x000000ffff007224 */ /* 0x000fc400078e004d */
[----:B------:R-:W-:Y:S04]  /*5e910*/  STL [R1+0x6178], R25 ;  /* 0x0061781901007387 */ /* 0x000fe80000100800 */
[----:B------:R-:W-:Y:S04]  /*5e920*/  STL [R1+0x6174], R68 ;  /* 0x0061744401007387 */ /* 0x000fe80000100800 */
[----:B------:R-:W-:Y:S04]  /*5e930*/  STL [R1+0x6170], R0 ;  /* 0x0061700001007387 */ /* 0x000fe80000100800 */
[----:B------:R-:W-:Y:S04]  /*5e940*/  STL [R1+0x616c], R24 ;  /* 0x00616c1801007387 */ /* 0x000fe80000100800 */
        /* <DEDUP_REMOVED lines=12> */
[----:B--2---:R-:W-:Y:S07]  /*5ea10*/  HMMA.1688.F32.TF32 R60, R60, R176, R72 ;  /* 0x000000b03c3c723c */ /* 0x004fee0000081048 */
[----:B------:R-:W-:-:S15]  /*5ea20*/  IMAD.MOV.U32 R72, RZ, RZ, R66 ;  /* 0x000000ffff487224 */ /* 0x000fde00078e0042 */
[----:B------:R-:W-:-:S02]  /*5ea30*/  NOP ;  /* 0x0000000000007918 */ /* 0x000fc40000000000 */
[----:B------:R-:W-:Y:S01]  /*5ea40*/  IMAD.MOV.U32 R176, RZ, RZ, R63 ;  /* 0x000000ffffb07224 */ /* 0x000fe200078e003f */
[----:B------:R-:W-:Y:S01]  /*5ea50*/  MOV R177, R62 ;  /* 0x0000003e00b17202 */ /* 0x000fe20000000f00 */
[----:B------:R-:W-:Y:S01]  /*5ea60*/  IMAD.MOV.U32 R3, RZ, RZ, R61 ;  /* 0x000000ffff037224 */ /* 0x000fe200078e003d */
[----:B------:R-:W-:Y:S01]  /*5ea70*/  MOV R73, R54 ;  /* 0x0000003600497202 */ /* 0x000fe20000000f00 */
[----:B------:R-:W-:Y:S01]  /*5ea80*/  IMAD.MOV.U32 R4, RZ, RZ, R60 ;  /* 0x000000ffff047224 */ /* 0x000fe200078e003c */
[----:B------:R-:W-:Y:S04]  /*5ea90*/  STL [R1+0x6188], R176 ;  /* 0x006188b001007387 */ /* 0x000fe80000100800 */
[----:B------:R-:W-:Y:S04]  /*5eaa0*/  STL [R1+0x6184], R177 ;  /* 0x006184b101007387 */ /* 0x000fe80000100800 */
[----:B------:R-:W-:Y:S04]  /*5eab0*/  STL [R1+0x6180], R3 ;  /* 0x0061800301007387 */ /* 0x000fe80000100800 */
[----:B------:R-:W-:Y:S04]  /*5eac0*/  STL [R1+0x617c], R4 ;  /* 0x00617c0401007387 */ /* 0x000fe80000100800 */
[----:B------:R-:W2:Y:S04]  /*5ead0*/  LDL.LU R164, [R1+0x200] ;  /* 0x0002000001a47983 */ /* 0x000ea80000300800 */
[----:B------:R-:W2:Y:S04]  /*5eae0*/  LDL.LU R165, [R1+0x204] ;  /* 0x0002040001a57983 */ /* 0x000ea80000300800 */
[----:B------:R-:W2:Y:S04]  /*5eaf0*/  LDL.LU R166, [R1+0x208] ;  /* 0x0002080001a67983 */ /* 0x000ea80000300800 */
[----:B------:R-:W2:Y:S04]  /*5eb00*/  LDL.LU R167, [R1+0x20c] ;  /* 0x00020c0001a77983 */ /* 0x000ea80000300800 */
[----:B------:R-:W2:Y:S04]  /*5eb10*/  LDL.LU R152, [R1+0x1f0] ;  /* 0x0001f00001987983 */ /* 0x000ea80000300800 */
[----:B------:R-:W2:Y:S01]  /*5eb20*/  LDL.LU R153, [R1+0x1f4] ;  /* 0x0001f40001997983 */ /* 0x000ea20000300800 */
[----:B------:R-:W-:-:S03]  /*5eb30*/  IMAD.MOV.U32 R74, RZ, RZ, R55 ;  /* 0x000000ffff4a7224 */ /* 0x000fc600078e0037 */
[----:B------:R-:W2:Y:S04]  /*5eb40*/  LDL.LU R154, [R1+0x1f8] ;  /* 0x0001f800019a7983 */ /* 0x000ea80000300800 */
[----:B------:R-:W2:Y:S04]  /*5eb50*/  LDL.LU R155, [R1+0x1fc] ;  /* 0x0001fc00019b7983 */ /* 0x000ea80000300800 */
[----:B------:R-:W2:Y:S04]  /*5eb60*/  LDL.LU R66, [R1+0x64e4] ;  /* 0x0064e40001427983 */ /* 0x000ea80000300800 */
[----:B------:R-:W3:Y:S04]  /*5eb70*/  LDL.LU R54, [R1+0x64e0] ;  /* 0x0064e00001367983 */ /* 0x000ee80000300800 */
[----:B------:R-:W3:Y:S01]  /*5eb80*/  LDL.LU R55, [R1+0x64dc] ;  /* 0x0064dc0001377983 */ /* 0x000ee20000300800 */
[----:B------:R-:W-:-:S03]  /*5eb90*/  IMAD.MOV.U32 R75, RZ, RZ, R67 ;  /* 0x000000ffff4b7224 */ /* 0x000fc600078e0043 */
[----:B------:R-:W2:Y:S04]  /*5eba0*/  LDL.LU R67, [R1+0x64d8] ;  /* 0x0064d80001437983 */ /* 0x000ea80000300800 */
[----:B------:R-:W2:Y:S04]  /*5ebb0*/  LDL.LU R6, [R1+0x64d4] ;  /* 0x0064d40001067983 */ /* 0x000ea80000300800 */
[----:B------:R-:W4:Y:S04]  /*5ebc0*/  LDL.LU R10, [R1+0x64d0] ;  /* 0x0064d000010a7983 */ /* 0x000f280000300800 */
[----:B------:R-:W4:Y:S04]  /*5ebd0*/  LDL.LU R11, [R1+0x64cc] ;  /* 0x0064cc00010b7983 */ /* 0x000f280000300800 */
[----:B------:R-:W-:Y:S04]  /*5ebe0*/  LDS R61, [R251+UR12+0x41880] ;  /* 0x0418800cfb3d7984 */ /* 0x000fe80008000800 */
[----:B------:R1:W-:Y:S01]  /*5ebf0*/  LDS R63, [R251+UR12+0x41c80] ;  /* 0x041c800cfb3f7984 */ /* 0x0003e20008000800 */
[----:B------:R-:W-:Y:S01]  /*5ec00*/  IMAD.MOV.U32 R160, RZ, RZ, R207 ;  /* 0x000000ffffa07224 */ /* 0x000fe200078e00cf */
[----:B------:R-:W-:Y:S01]  /*5ec10*/  MOV R162, R203 ;  /* 0x000000cb00a27202 */ /* 0x000fe20000000f00 */
[----:B------:R-:W-:-:S02]  /*5ec20*/  IMAD.MOV.U32 R161, RZ, RZ, R206 ;  /* 0x000000ffffa17224 */ /* 0x000fc400078e00ce */
[----:B------:R-:W-:Y:S01]  /*5ec30*/  IMAD.MOV.U32 R163, RZ, RZ, R202 ;  /* 0x000000ffffa37224 */ /* 0x000fe200078e00ca */
[----:B------:R-:W-:Y:S01]  /*5ec40*/  MOV R157, R230 ;  /* 0x000000e6009d7202 */ /* 0x000fe20000000f00 */
[----:B------:R-:W-:Y:S01]  /*5ec50*/  IMAD.MOV.U32 R156, RZ, RZ, R231 ;  /* 0x000000ffff9c7224 */ /* 0x000fe200078e00e7 */
[----:B-1----:R-:W-:Y:S01]  /*5ec60*/  MOV R251, R7 ;  /* 0x0000000700fb7202 */ /* 0x002fe20000000f00 */
[----:B------:R-:W-:Y:S01]  /*5ec70*/  IMAD.MOV.U32 R158, RZ, RZ, R227 ;  /* 0x000000ffff9e7224 */ /* 0x000fe200078e00e3 */
[----:B------:R-:W2:Y:S01]  /*5ec80*/  LDL.LU R7, [R1+0x64c8] ;  /* 0x0064c80001077983 */ /* 0x000ea20000300800 */
[----:B------:R-:W-:Y:S01]  /*5ec90*/  HMMA.1688.F32.TF32 R72, R244, R50, R72 ;  /* 0x00000032f448723c */ /* 0x000fe20000081048 */
[----:B------:R-:W-:Y:S01]  /*5eca0*/  IMAD.MOV.U32 R159, RZ, RZ, R226 ;  /* 0x000000ffff9f7224 */ /* 0x000fe200078e00e2 */
[----:B------:R-:W-:Y:S01]  /*5ecb0*/  MOV R144, R239 ;  /* 0x000000ef00907202 */ /* 0x000fe20000000f00 */
[----:B------:R-:W-:Y:S01]  /*5ecc0*/  IMAD.MOV.U32 R145, RZ, RZ, R238 ;  /* 0x000000ffff917224 */ /* 0x000fe200078e00ee */
[----:B------:R-:W-:Y:S01]  /*5ecd0*/  MOV R147, R234 ;  /* 0x000000ea00937202 */ /* 0x000fe20000000f00 */
[----:B------:R-:W-:Y:S01]  /*5ece0*/  IMAD.MOV.U32 R146, RZ, RZ, R235 ;  /* 0x000000ffff927224 */ /* 0x000fe200078e00eb */
[----:B------:R-:W-:Y:S01]  /*5ecf0*/  MOV R84, R18 ;  /* 0x0000001200547202 */ /* 0x000fe20000000f00 */
[----:B------:R-:W-:Y:S01]  /*5ed00*/  IMAD.MOV.U32 R85, RZ, RZ, R19 ;  /* 0x000000ffff557224 */ /* 0x000fe200078e0013 */
[----:B------:R-:W-:Y:S01]  /*5ed10*/  MOV R87, R23 ;  /* 0x0000001700577202 */ /* 0x000fe20000000f00 */
[----:B------:R-:W-:-:S02]  /*5ed20*/  IMAD.MOV.U32 R86, RZ, RZ, R22 ;  /* 0x000000ffff567224 */ /* 0x000fc400078e0016 */
[----:B------:R-:W-:Y:S01]  /*5ed30*/  IMAD.MOV.U32 R148, RZ, RZ, R26 ;  /* 0x000000ffff947224 */ /* 0x000fe200078e001a */
[----:B------:R-:W-:Y:S01]  /*5ed40*/  MOV R150, R30 ;  /* 0x0000001e00967202 */ /* 0x000fe20000000f00 */
[----:B------:R-:W-:Y:S01]  /*5ed50*/  IMAD.MOV.U32 R149, RZ, RZ, R27 ;  /* 0x000000ffff957224 */ /* 0x000fe200078e001b */
[----:B------:R-:W-:Y:S01]  /*5ed60*/  LDS R60, [R2+UR12+0x41880] ;  /* 0x0418800c023c7984 */ /* 0x000fe20008000800 */
[----:B------:R-:W-:-:S03]  /*5ed70*/  IMAD.MOV.U32 R151, RZ, RZ, R31 ;  /* 0x000000ffff977224 */ /* 0x000fc600078e001f */
[----:B------:R-:W1:Y:S06]  /*5ed80*/  LDS R62, [R2+UR12+0x41c80] ;  /* 0x041c800c023e7984 */ /* 0x000e6c0008000800 */
[----:B------:R-:W-:Y:S01]  /*5ed90*/  MOV R33, R72 ;  /* 0x0000004800217202 */ /* 0x000fe20000000f00 */
[----:B------:R-:W-:Y:S01]  /*5eda0*/  IMAD.MOV.U32 R32, RZ, RZ, R73 ;  /* 0x000000ffff207224 */ /* 0x000fe200078e0049 */
[----:B------:R-:W-:Y:S01]  /*5edb0*/  MOV R28, R75 ;  /* 0x0000004b001c7202 */ /* 0x000fe20000000f00 */
[----:B------:R-:W-:Y:S02]  /*5edc0*/  IMAD.MOV.U32 R29, RZ, RZ, R74 ;  /* 0x000000ffff1d7224 */ /* 0x000fe400078e004a */
[----:B------:R-:W-:-:S15]  /*5edd0*/  HMMA.1688.F32.TF32 R72, R244, R46, R248 ;  /* 0x0000002ef448723c */ /* 0x000fde00000810f8 */
[----:B------:R-:W-:-:S09]  /*5ede0*/  NOP ;  /* 0x0000000000007918 */ /* 0x000fd20000000000 */
[----:B------:R-:W-:Y:S01]  /*5edf0*/  IMAD.MOV.U32 R41, RZ, RZ, R72 ;  /* 0x000000ffff297224 */ /* 0x000fe200078e0048 */
[----:B------:R-:W-:Y:S01]  /*5ee00*/  MOV R37, R74 ;  /* 0x0000004a00257202 */ /* 0x000fe20000000f00 */
[----:B------:R-:W-:Y:S01]  /*5ee10*/  IMAD.MOV.U32 R40, RZ, RZ, R73 ;  /* 0x000000ffff287224 */ /* 0x000fe200078e0049 */
[----:B------:R-:W-:Y:S01]  /*5ee20*/  MOV R73, R211 ;  /* 0x000000d300497202 */ /* 0x000fe20000000f00 */
[----:B------:R-:W-:Y:S02]  /*5ee30*/  IMAD.MOV.U32 R72, RZ, RZ, R210 ;  /* 0x000000ffff487224 */ /* 0x000fe400078e00d2 */
[----:B------:R-:W-:Y:S02]  /*5ee40*/  IMAD.MOV.U32 R36, RZ, RZ, R75 ;  /* 0x000000ffff247224 */ /* 0x000fe400078e004b */
[----:B------:R-:W-:Y:S02]  /*5ee50*/  IMAD.MOV.U32 R74, RZ, RZ, R214 ;  /* 0x000000ffff4a7224 */ /* 0x000fe400078e00d6 */
[----:B------:R-:W-:Y:S01]  /*5ee60*/  IMAD.MOV.U32 R75, RZ, RZ, R215 ;  /* 0x000000ffff4b7224 */ /* 0x000fe200078e00d7 */
[----:B---3--:R-:W-:-:S15]  /*5ee70*/  HMMA.1688.F32.TF32 R76, R244, R54, R80 ;  /* 0x00000036f44c723c */ /* 0x008fde0000081050 */
[----:B------:R-:W-:-:S09]  /*5ee80*/  NOP ;  /* 0x0000000000007918 */ /* 0x000fd20000000000 */
[----:B------:R-:W-:Y:S01]  /*5ee90*/  MOV R8, R78 ;  /* 0x0000004e00087202 */ /* 0x000fe20000000f00 */
[----:B------:R-:W-:Y:S02]  /*5eea0*/  IMAD.MOV.U32 R20, RZ, RZ, R77 ;  /* 0x000000ffff147224 */ /* 0x000fe400078e004d */
[----:B------:R-:W-:Y:S02]  /*5eeb0*/  IMAD.MOV.U32 R9, RZ, RZ, R76 ;  /* 0x000000ffff097224 */ /* 0x000fe400078e004c */
[----:B------:R3:W-:Y:S04]  /*5eec0*/  STL [R1+0x6194], R8 ;  /* 0x0061940801007387 */ /* 0x0007e80000100800 */
[----:B------:R-:W-:Y:S04]  /*5eed0*/  STL [R1+0x6190], R20 ;  /* 0x0061901401007387 */ /* 0x000fe80000100800 */
[----:B------:R1:W-:Y:S04]  /*5eee0*/  STL [R1+0x618c], R9 ;  /* 0x00618c0901007387 */ /* 0x0003e80000100800 */
[----:B------:R-:W3:Y:S04]  /*5eef0*/  LDL.LU R210, [R1+0x64c4] ;  /* 0x0064c40001d27983 */ /* 0x000ee80000300800 */
[----:B------:R-:W3:Y:S04]  /*5ef00*/  LDL.LU R211, [R1+0x64c0] ;  /* 0x0064c00001d37983 */ /* 0x000ee80000300800 */
[----:B------:R-:W3:Y:S04]  /*5ef10*/  LDL.LU R214, [R1+0x64bc] ;  /* 0x0064bc0001d67983 */ /* 0x000ee80000300800 */
[----:B------:R-:W3:Y:S01]  /*5ef20*/  LDL.LU R215, [R1+0x64b8] ;  /* 0x0064b80001d77983 */ /* 0x000ee20000300800 */
[----:B------:R-:W-:-:S02]  /*5ef30*/  IMAD.MOV.U32 R5, RZ, RZ, R79 ;  /* 0x000000ffff057224 */ /* 0x000fc400078e004f */
[----:B----4-:R-:W-:-:S15]  /*5ef40*/  HMMA.1688.F32.TF32 R76, R244, R10, R168 ;  /* 0x0000000af44c723c */ /* 0x010fde00000810a8 */
[----:B------:R-:W-:-:S09]  /*5ef50*/  NOP ;  /* 0x0000000000007918 */ /* 0x000fd20000000000 */
[----:B------:R-:W-:Y:S01]  /*5ef60*/  IMAD.MOV.U32 R68, RZ, RZ, R76 ;  /* 0x000000ffff447224 */ /* 0x000fe200078e004c */
[----:B------:R-:W-:Y:S01]  /*5ef70*/  MOV R0, R77 ;  /* 0x0000004d00007202 */ /* 0x000fe20000000f00 */
[----:B------:R-:W-:Y:S02]  /*5ef80*/  IMAD.MOV.U32 R24, RZ, RZ, R78 ;  /* 0x000000ffff187224 */ /* 0x000fe400078e004e */
[----:B------:R-:W-:Y:S02]  /*5ef90*/  IMAD.MOV.U32 R21, RZ, RZ, R79 ;  /* 0x000000ffff157224 */ /* 0x000fe400078e004f */
[----:B--2---:R-:W-:-:S15]  /*5efa0*/  HMMA.1688.F32.TF32 R76, R244, R6, R172 ;  /* 0x00000006f44c723c */ /* 0x004fde00000810ac */
[----:B------:R-:W-:-:S09]  /*5efb0*/  NOP ;  /* 0x0000000000007918 */ /* 0x000fd20000000000 */
[----:B------:R-:W-:Y:S01]  /*5efc0*/  MOV R177, R76 ;  /* 0x0000004c00b17202 */ /* 0x000fe20000000f00 */
[----:B------:R-:W-:Y:S01]  /*5efd0*/  IMAD.MOV.U32 R3, RZ, RZ, R77 ;  /* 0x000000ffff037224 */ /* 0x000fe200078e004d */
[----:B------:R-:W-:Y:S01]  /*5efe0*/  MOV R25, R79 ;  /* 0x0000004f00197202 */ /* 0x000fe20000000f00 */
[----:B------:R-:W-:Y:S02]  /*5eff0*/  IMAD.MOV.U32 R4, RZ, RZ, R78 ;  /* 0x000000ffff047224 */ /* 0x000fe400078e004e */
[----:B------:R-:W-:Y:S01]  /*5f000*/  HMMA.1688.F32.TF32 R76, R244, R66, R164 ;  /* 0x00000042f44c723c */ /* 0x000fe200000810a4 */
[----:B------:R-:W-:Y:S01]  /*5f010*/  IMAD.MOV.U32 R168, RZ, RZ, R15 ;  /* 0x000000ffffa87224 */ /* 0x000fe200078e000f */
[----:B------:R-:W-:-:S05]  /*5f020*/  MOV R169, R14 ;  /* 0x0000000e00a97202 */ /* 0x000fca0000000f00 */
[----:B------:R-:W-:Y:S01]  /*5f030*/  IMAD.MOV.U32 R164, RZ, RZ, R191 ;  /* 0x000000ffffa47224 */ /* 0x000fe200078e00bf */
[----:B------:R-:W-:Y:S01]  /*5f040*/  MOV R166, R187 ;  /* 0x000000bb00a67202 */ /* 0x000fe20000000f00 */
[----:B------:R-:W-:Y:S02]  /*5f050*/  IMAD.MOV.U32 R165, RZ, RZ, R190 ;  /* 0x000000ffffa57224 */ /* 0x000fe400078e00be */
[----:B------:R-:W-:-:S13]  /*5f060*/  IMAD.MOV.U32 R167, RZ, RZ, R186 ;  /* 0x000000ffffa77224 */ /* 0x000fda00078e00ba */
[----:B---3--:R-:W-:Y:S01]  /*5f070*/  IMAD.MOV.U32 R8, RZ, RZ, R76 ;  /* 0x000000ffff087224 */ /* 0x008fe200078e004c */
[----:B-1----:R-:W-:Y:S01]  /*5f080*/  MOV R9, R78 ;  /* 0x0000004e00097202 */ /* 0x002fe20000000f00 */
[----:B------:R-:W-:Y:S02]  /*5f090*/  IMAD.MOV.U32 R20, RZ, RZ, R77 ;  /* 0x000000ffff147224 */ /* 0x000fe400078e004d */
[----:B------:R-:W-:Y:S02]  /*5f0a0*/  IMAD.MOV.U32 R176, RZ, RZ, R79 ;  /* 0x000000ffffb07224 */ /* 0x000fe400078e004f */
[----:B------:R-:W-:Y:S07]  /*5f0b0*/  HMMA.1688.F32.TF32 R76, R244, R70, R152 ;  /* 0x00000046f44c723c */ /* 0x000fee0000081098 */
[----:B------:R-:W-:Y:S01]  /*5f0c0*/  MOV R152, R183 ;  /* 0x000000b700987202 */ /* 0x000fe20000000f00 */
[----:B------:R-:W-:Y:S01]  /*5f0d0*/  IMAD.MOV.U32 R153, RZ, RZ, R182 ;  /* 0x000000ffff997224 */ /* 0x000fe200078e00b6 */
[----:B------:R-:W2:Y:S01]  /*5f0e0*/  LDL.LU R183, [R1+0x64b4] ;  /* 0x0064b40001b77983 */ /* 0x000ea20000300800 */
[----:B------:R-:W-:Y:S01]  /*5f0f0*/  IMAD.MOV.U32 R154, RZ, RZ, R179 ;  /* 0x000000ffff9a7224 */ /* 0x000fe200078e00b3 */
[----:B------:R-:W-:-:S02]  /*5f100*/  MOV R155, R178 ;  /* 0x000000b2009b7202 */ /* 0x000fc40000000f00 */
[----:B------:R-:W3:Y:S04]  /*5f110*/  LDL.LU R182, [R1+0x64b0] ;  /* 0x0064b00001b67983 */ /* 0x000ee80000300800 */
[----:B------:R-:W4:Y:S04]  /*5f120*/  LDL.LU R179, [R1+0x64ac] ;  /* 0x0064ac0001b37983 */ /* 0x000f280000300800 */
[----:B------:R-:W4:Y:S04]  /*5f130*/  LDL.LU R178, [R1+0x64a8] ;  /* 0x0064a80001b27983 */ /* 0x000f280000300800 */
[----:B------:R-:W4:Y:S04]  /*5f140*/  LDL.LU R191, [R1+0x64a4] ;  /* 0x0064a40001bf7983 */ /* 0x000f280000300800 */
[----:B------:R-:W4:Y:S01]  /*5f150*/  LDL.LU R190, [R1+0x64a0] ;  /* 0x0064a00001be7983 */ /* 0x000f220000300800 */
[----:B------:R-:W-:-:S03]  /*5f160*/  IMAD.MOV.U32 R170, RZ, RZ, R243 ;  /* 0x000000ffffaa7224 */ /* 0x000fc600078e00f3 */
[----:B------:R-:W4:Y:S01]  /*5f170*/  LDL.LU R187, [R1+0x649c] ;  /* 0x00649c0001bb7983 */ /* 0x000f220000300800 */
        /* <DEDUP_REMOVED lines=29> */
[----:B------:R-:W-:Y:S01]  /*5f350*/  IMAD.MOV.U32 R77, RZ, RZ, R222 ;  /* 0x000000ffff4d7224 */ /* 0x000fe200078e00de */
[----:B------:R-:W-:Y:S02]  /*5f360*/  MOV R78, R219 ;  /* 0x000000db004e7202 */ /* 0x000fe40000000f00 */
[----:B------:R-:W4:Y:S01]  /*5f370*/  LDL.LU R234, [R1+0x6448] ;  /* 0x0064480001ea7983 */ /* 0x000f220000300800 */
[----:B------:R-:W-:-:S03]  /*5f380*/  IMAD.MOV.U32 R12, RZ, RZ, R79 ;  /* 0x000000ffff0c7224 */ /* 0x000fc600078e004f */
[----:B------:R-:W4:Y:S01]  /*5f390*/  LDL.LU R223, [R1+0x6444] ;  /* 0x0064440001df7983 */ /* 0x000f220000300800 */
[----:B------:R-:W-:-:S03]  /*5f3a0*/  IMAD.MOV.U32 R79, RZ, RZ, R218 ;  /* 0x000000ffff4f7224 */ /* 0x000fc600078e00da */
[----:B------:R-:W4:Y:S04]  /*5f3b0*/  LDL.LU R222, [R1+0x6440] ;  /* 0x0064400001de7983 */ /* 0x000f280000300800 */
[----:B------:R-:W4:Y:S04]  /*5f3c0*/  LDL.LU R219, [R1+0x643c] ;  /* 0x00643c0001db7983 */ /* 0x000f280000300800 */
[----:B------:R-:W4:Y:S01]  /*5f3d0*/  LDL.LU R218, [R1+0x6438] ;  /* 0x0064380001da7983 */ /* 0x000f220000300800 */
[----:B------:R-:W-:Y:S02]  /*5f3e0*/  IMAD.MOV.U32 R91, RZ, RZ, R210 ;  /* 0x000000ffff5b7224 */ /* 0x000fe400078e00d2 */
[----:B------:R-:W-:Y:S01]  /*5f3f0*/  IMAD.MOV.U32 R90, RZ, RZ, R211 ;  /* 0x000000ffff5a7224 */ /* 0x000fe200078e00d3 */
[----:B------:R-:W-:Y:S01]  /*5f400*/  MOV R89, R214 ;  /* 0x000000d600597202 */ /* 0x000fe20000000f00 */
[----:B------:R-:W-:-:S02]  /*5f410*/  IMAD.MOV.U32 R88, RZ, RZ, R215 ;  /* 0x000000ffff587224 */ /* 0x000fc400078e00d7 */
[----:B------:R-:W4:Y:S04]  /*5f420*/  LDL.LU R215, [R1+0x6434] ;  /* 0x0064340001d77983 */ /* 0x000f280000300800 */
[----:B------:R-:W4:Y:S04]  /*5f430*/  LDL.LU R214, [R1+0x6430] ;  /* 0x0064300001d67983 */ /* 0x000f280000300800 */
[----:B------:R-:W4:Y:S04]  /*5f440*/  LDL.LU R211, [R1+0x642c] ;  /* 0x00642c0001d37983 */ /* 0x000f280000300800 */
[----:B------:R-:W4:Y:S01]  /*5f450*/  LDL.LU R210, [R1+0x6428] ;  /* 0x0064280001d27983 */ /* 0x000f220000300800 */
[----:B------:R-:W-:Y:S01]  /*5f460*/  IMAD.MOV.U32 R172, RZ, RZ, R42 ;  /* 0x000000ffffac7224 */ /* 0x000fe200078e002a */
[----:B------:R-:W-:Y:S01]  /*5f470*/  MOV R173, R43 ;  /* 0x0000002b00ad7202 */ /* 0x000fe20000000f00 */
[----:B------:R-:W-:Y:S01]  /*5f480*/  IMAD.MOV.U32 R174, RZ, RZ, R34 ;  /* 0x000000ffffae7224 */ /* 0x000fe200078e0022 */
[----:B------:R-:W-:Y:S01]  /*5f490*/  MOV R248, R39 ;  /* 0x0000002700f87202 */ /* 0x000fe20000000f00 */
[----:B------:R-:W-:-:S02]  /*5f4a0*/  IMAD.MOV.U32 R175, RZ, RZ, R38 ;  /* 0x000000ffffaf7224 */ /* 0x000fc400078e0026 */
[----:B------:R-:W-:Y:S01]  /*5f4b0*/  IMAD.MOV.U32 R249, RZ, RZ, R35 ;  /* 0x000000fffff97224 */ /* 0x000fe200078e0023 */
[----:B--2---:R-:W-:Y:S01]  /*5f4c0*/  MOV R95, R183 ;  /* 0x000000b7005f7202 */ /* 0x004fe20000000f00 */
[----:B---3--:R-:W-:Y:S02]  /*5f4d0*/  IMAD.MOV.U32 R94, RZ, RZ, R182 ;  /* 0x000000ffff5e7224 */ /* 0x008fe400078e00b6 */
[----:B----4-:R-:W-:Y:S01]  /*5f4e0*/  IMAD.MOV.U32 R93, RZ, RZ, R179 ;  /* 0x000000ffff5d7224 */ /* 0x010fe200078e00b3 */
[----:B------:R-:W-:Y:S02]  /*5f4f0*/  MOV R92, R178 ;  /* 0x000000b2005c7202 */ /* 0x000fe40000000f00 */
[----:B------:R-:W2:Y:S04]  /*5f500*/  LDL.LU R178, [R1+0x6424] ;  /* 0x0064240001b27983 */ /* 0x000ea80000300800 */
[----:B------:R-:W2:Y:S04]  /*5f510*/  LDL.LU R179, [R1+0x6420] ;  /* 0x0064200001b37983 */ /* 0x000ea80000300800 */
[----:B------:R-:W3:Y:S01]  /*5f520*/  LDL.LU R182, [R1+0x641c] ;  /* 0x00641c0001b67983 */ /* 0x000ee20000300800 */
[----:B------:R-:W-:Y:S01]  /*5f530*/  MOV R98, R190 ;  /* 0x000000be00627202 */ /* 0x000fe20000000f00 */
[----:B------:R-:W-:-:S02]  /*5f540*/  IMAD.MOV.U32 R97, RZ, RZ, R187 ;  /* 0x000000ffff617224 */ /* 0x000fc400078e00bb */
[----:B------:R-:W3:Y:S01]  /*5f550*/  LDL.LU R183, [R1+0x6418] ;  /* 0x0064180001b77983 */ /* 0x000ee20000300800 */
[----:B------:R-:W-:-:S03]  /*5f560*/  IMAD.MOV.U32 R96, RZ, RZ, R186 ;  /* 0x000000ffff607224 */ /* 0x000fc600078e00ba */
[----:B------:R-:W4:Y:S01]  /*5f570*/  LDL.LU R186, [R1+0x6414] ;  /* 0x0064140001ba7983 */ /* 0x000f220000300800 */
[----:B------:R-:W-:-:S03]  /*5f580*/  IMAD.MOV.U32 R99, RZ, RZ, R191 ;  /* 0x000000ffff637224 */ /* 0x000fc600078e00bf */
[----:B------:R-:W4:Y:S04]  /*5f590*/  LDL.LU R187, [R1+0x6410] ;  /* 0x0064100001bb7983 */ /* 0x000f280000300800 */
[----:B------:R-:W2:Y:S04]  /*5f5a0*/  LDL.LU R190, [R1+0x640c] ;  /* 0x00640c0001be7983 */ /* 0x000ea80000300800 */
[----:B------:R-:W2:Y:S01]  /*5f5b0*/  LDL.LU R191, [R1+0x6408] ;  /* 0x0064080001bf7983 */ /* 0x000ea20000300800 */
[----:B------:R-:W-:Y:S02]  /*5f5c0*/  IMAD.MOV.U32 R107, RZ, RZ, R199 ;  /* 0x000000ffff6b7224 */ /* 0x000fe400078e00c7 */
[----:B------:R-:W-:Y:S01]  /*5f5d0*/  IMAD.MOV.U32 R106, RZ, RZ, R198 ;  /* 0x000000ffff6a7224 */ /* 0x000fe200078e00c6 */
[----:B------:R-:W-:Y:S01]  /*5f5e0*/  MOV R105, R195 ;  /* 0x000000c300697202 */ /* 0x000fe20000000f00 */
[----:B------:R-:W-:-:S02]  /*5f5f0*/  IMAD.MOV.U32 R104, RZ, RZ, R194 ;  /* 0x000000ffff687224 */ /* 0x000fc400078e00c2 */
[----:B------:R-:W3:Y:S04]  /*5f600*/  LDL.LU R194, [R1+0x6404] ;  /* 0x0064040001c27983 */ /* 0x000ee80000300800 */
[----:B------:R-:W3:Y:S04]  /*5f610*/  LDL.LU R195, [R1+0x6400] ;  /* 0x0064000001c37983 */ /* 0x000ee80000300800 */
[----:B------:R-:W3:Y:S01]  /*5f620*/  LDL.LU R198, [R1+0x63fc] ;  /* 0x0063fc0001c67983 */ /* 0x000ee20000300800 */
[----:B------:R-:W-:Y:S02]  /*5f630*/  IMAD.MOV.U32 R110, RZ, RZ, R206 ;  /* 0x000000ffff6e7224 */ /* 0x000fe400078e00ce */
[----:B------:R-:W-:Y:S01]  /*5f640*/  IMAD.MOV.U32 R109, RZ, RZ, R203 ;  /* 0x000000ffff6d7224 */ /* 0x000fe200078e00cb */
[----:B------:R-:W3:Y:S01]  /*5f650*/  LDL.LU R199, [R1+0x63f8] ;  /* 0x0063f80001c77983 */ /* 0x000ee20000300800 */
[----:B------:R-:W-:-:S03]  /*5f660*/  MOV R108, R202 ;  /* 0x000000ca006c7202 */ /* 0x000fc60000000f00 */
[----:B------:R-:W3:Y:S01]  /*5f670*/  LDL.LU R202, [R1+0x63f4] ;  /* 0x0063f40001ca7983 */ /* 0x000ee20000300800 */
[----:B------:R-:W-:-:S03]  /*5f680*/  MOV R111, R207 ;  /* 0x000000cf006f7202 */ /* 0x000fc60000000f00 */
[----:B------:R-:W3:Y:S04]  /*5f690*/  LDL.LU R203, [R1+0x63f0] ;  /* 0x0063f00001cb7983 */ /* 0x000ee80000300800 */
[----:B------:R-:W3:Y:S04]  /*5f6a0*/  LDL.LU R206, [R1+0x63ec] ;  /* 0x0063ec0001ce7983 */ /* 0x000ee80000300800 */
[----:B------:R-:W3:Y:S01]  /*5f6b0*/  LDL.LU R207, [R1+0x63e8] ;  /* 0x0063e80001cf7983 */ /* 0x000ee20000300800 */
        /* <DEDUP_REMOVED lines=8> */
[----:B------:R-:W-:Y:S02]  /*5f740*/  IMAD.MOV.U32 R123, RZ, RZ, R223 ;  /* 0x000000ffff7b7224 */ /* 0x000fe400078e00df */
[----:B------:R-:W-:Y:S01]  /*5f750*/  IMAD.MOV.U32 R122, RZ, RZ, R222 ;  /* 0x000000ffff7a7224 */ /* 0x000fe200078e00de */
[----:B------:R-:W-:Y:S01]  /*5f760*/  MOV R121, R219 ;  /* 0x000000db00797202 */ /* 0x000fe20000000f00 */
[----:B------:R-:W-:Y:S02]  /*5f770*/  IMAD.MOV.U32 R120, RZ, RZ, R218 ;  /* 0x000000ffff787224 */ /* 0x000fe400078e00da */
[----:B------:R-:W-:Y:S01]  /*5f780*/  IMAD.MOV.U32 R116, RZ, RZ, R234 ;  /* 0x000000ffff747224 */ /* 0x000fe200078e00ea */
[----:B------:R-:W-:Y:S01]  /*5f790*/  MOV R101, R243 ;  /* 0x000000f300657202 */ /* 0x000fe20000000f00 */
[----:B------:R-:W-:-:S02]  /*5f7a0*/  IMAD.MOV.U32 R102, RZ, RZ, R14 ;  /* 0x000000ffff667224 */ /* 0x000fc400078e000e */
[----:B------:R-:W-:Y:S02]  /*5f7b0*/  IMAD.MOV.U32 R103, RZ, RZ, R15 ;  /* 0x000000ffff677224 */ /* 0x000fe400078e000f */
[----:B------:R-:W-:Y:S01]  /*5f7c0*/  IMAD.MOV.U32 R127, RZ, RZ, R215 ;  /* 0x000000ffff7f7224 */ /* 0x000fe200078e00d7 */
[----:B------:R-:W-:Y:S01]  /*5f7d0*/  MOV R126, R214 ;  /* 0x000000d6007e7202 */ /* 0x000fe20000000f00 */
[----:B------:R-:W-:Y:S02]  /*5f7e0*/  IMAD.MOV.U32 R125, RZ, RZ, R211 ;  /* 0x000000ffff7d7224 */ /* 0x000fe400078e00d3 */
[----:B------:R-:W-:Y:S02]  /*5f7f0*/  IMAD.MOV.U32 R124, RZ, RZ, R210 ;  /* 0x000000ffff7c7224 */ /* 0x000fe400078e00d2 */
        /* <DEDUP_REMOVED lines=36> */
[C---:B--2---:R-:W-:Y:S06]  /*5fa40*/  HMMA.1688.F32.TF32 R72, R244.reuse, R190, R72 ;  /* 0x000000bef448723c */ /* 0x044fec0000081048 */
[C---:B----4-:R-:W-:Y:S06]  /*5fa50*/  HMMA.1688.F32.TF32 R248, R244.reuse, R186, R248 ;  /* 0x000000baf4f8723c */ /* 0x050fec00000810f8 */
[C---:B---3--:R-:W-:Y:S06]  /*5fa60*/  HMMA.1688.F32.TF32 R152, R244.reuse, R194, R152 ;  /* 0x000000c2f498723c */ /* 0x048fec0000081098 */
        /* <DEDUP_REMOVED lines=20> */
[----:B------:R-:W-:Y:S01]  /*5fbb0*/  MOV R45, R126 ;  /* 0x0000007e002d7202 */ /* 0x000fe20000000f00 */
[----:B------:R-:W-:-:S02]  /*5fbc0*/  IMAD.MOV.U32 R44, RZ, RZ, R127 ;  /* 0x000000ffff2c7224 */ /* 0x000fc400078e007f */
[----:B------:R-:W-:Y:S01]  /*5fbd0*/  IMAD.MOV.U32 R49, RZ, RZ, R124 ;  /* 0x000000ffff317224 */ /* 0x000fe200078e007c */
[----:B------:R-:W2:Y:S01]  /*5fbe0*/  LDL.LU.64 R126, [R1+0x6358] ;  /* 0x00635800017e7983 */ /* 0x000ea20000300a00 */
[----:B------:R-:W-:-:S03]  /*5fbf0*/  IMAD.MOV.U32 R48, RZ, RZ, R125 ;  /* 0x000000ffff307224 */ /* 0x000fc600078e007d */
[----:B------:R-:W2:Y:S01]  /*5fc00*/  LDL.LU.64 R124, [R1+0x6350] ;  /* 0x00635000017c7983 */ /* 0x000ea20000300a00 */
[----:B------:R-:W-:Y:S01]  /*5fc10*/  IMAD.MOV.U32 R53, RZ, RZ, R122 ;  /* 0x000000ffff357224 */ /* 0x000fe200078e007a */
[----:B------:R-:W-:Y:S01]  /*5fc20*/  MOV R64, R121 ;  /* 0x0000007900407202 */ /* 0x000fe20000000f00 */
[----:B------:R-:W-:Y:S02]  /*5fc30*/  IMAD.MOV.U32 R52, RZ, RZ, R123 ;  /* 0x000000ffff347224 */ /* 0x000fe400078e007b */
[----:B------:R-:W-:Y:S01]  /*5fc40*/  IMAD.MOV.U32 R65, RZ, RZ, R120 ;  /* 0x000000ffff417224 */ /* 0x000fe200078e0078 */
[----:B------:R-:W3:Y:S04]  /*5fc50*/  LDL.LU.64 R122, [R1+0x6348] ;  /* 0x00634800017a7983 */ /* 0x000ee80000300a00 */
[----:B------:R-:W3:Y:S04]  /*5fc60*/  LDL.LU.64 R120, [R1+0x6340] ;  /* 0x0063400001787983 */ /* 0x000ee80000300a00 */
[----:B------:R-:W-:Y:S04]  /*5fc70*/  STL.64 [R1+0x8c0], R116 ;  /* 0x0008c07401007387 */ /* 0x000fe80000100a00 */
[----:B------:R1:W-:Y:S04]  /*5fc80*/  STL.64 [R1+0x8c8], R118 ;  /* 0x0008c87601007387 */ /* 0x0003e80000100a00 */
[----:B-1----:R-:W4:Y:S04]  /*5fc90*/  LDL.LU.64 R118, [R1+0x6338] ;  /* 0x0063380001767983 */ /* 0x002f280000300a00 */
[----:B------:R-:W4:Y:S04]  /*5fca0*/  LDL.LU.64 R116, [R1+0x6330] ;  /* 0x0063300001747983 */ /* 0x000f280000300a00 */
        /* <DEDUP_REMOVED lines=35> */
[----:B------:R-:W2:Y:S04]  /*5fee0*/  LDL.LU.64 R76, [R1+0x62a0] ;  /* 0x0062a000014c7983 */ /* 0x000ea80000300a00 */
        /* <DEDUP_REMOVED lines=42> */
[----:B-1----:R-:W4:Y:S04]  /*60190*/  LDL.LU.64 R250, [R1+0x61f8] ;  /* 0x0061f80001fa7983 */ /* 0x002f280000300a00 */
[----:B------:R-:W4:Y:S02]  /*601a0*/  LDL.LU.64 R248, [R1+0x61f0] ;  /* 0x0061f00001f87983 */ /* 0x000f240000300a00 */
[----:B----4-:R-:W-:-:S15]  /*601b0*/  HMMA.1688.F32.TF32 R248, R244, R182, R248 ;  /* 0x000000b6f4f8723c */ /* 0x010fde00000810f8 */
[----:B------:R-:W-:-:S08]  /*601c0*/  NOP ;  /* 0x0000000000007918 */ /* 0x000fd00000000000 */
[----:B------:R2:W-:Y:S04]  /*601d0*/  STL.64 [R1+0x780], R248 ;  /* 0x000780f801007387 */ /* 0x0005e80000100a00 */
[----:B------:R1:W-:Y:S01]  /*601e0*/  STL.64 [R1+0x788], R250 ;  /* 0x000788fa01007387 */ /* 0x0003e20000100a00 */
[----:B--2---:R-:W-:Y:S01]  /*601f0*/  MOV R248, R76 ;  /* 0x0000004c00f87202 */ /* 0x004fe20000000f00 */
[----:B------:R-:W-:Y:S02]  /*60200*/  IMAD.MOV.U32 R249, RZ, RZ, R77 ;  /* 0x000000fffff97224 */ /* 0x000fe400078e004d */
[----:B------:R-:W2:Y:S01]  /*60210*/  LDL.LU R76, [R1+0x61e8] ;  /* 0x0061e800014c7983 */ /* 0x000ea20000300800 */
[----:B-1----:R-:W-:Y:S01]  /*60220*/  IMAD.MOV.U32 R250, RZ, RZ, R78 ;  /* 0x000000fffffa7224 */ /* 0x002fe200078e004e */
[----:B------:R-:W-:-:S02]  /*60230*/  MOV R251, R79 ;  /* 0x0000004f00fb7202 */ /* 0x000fc40000000f00 */
[----:B------:R-:W2:Y:S04]  /*60240*/  LDL.LU R77, [R1+0x61e4] ;  /* 0x0061e400014d7983 */ /* 0x000ea80000300800 */
[----:B------:R-:W2:Y:S04]  /*60250*/  LDL.LU R78, [R1+0x61e0] ;  /* 0x0061e000014e7983 */ /* 0x000ea80000300800 */
[----:B------:R-:W2:Y:S01]  /*60260*/  LDL.LU R79, [R1+0x61dc] ;  /* 0x0061dc00014f7983 */ /* 0x000ea20000300800 */
[----:B---3--:R-:W-:Y:S07]  /*60270*/  HMMA.1688.F32.TF32 R72, R244, R178, R72 ;  /* 0x000000b2f448723c */ /* 0x008fee0000081048 */
[----:B------:R-:W-:-:S02]  /*60280*/  IMAD.MOV.U32 R244, RZ, RZ, R144 ;  /* 0x000000fffff47224 */ /* 0x000fc400078e0090 */
[----:B------:R-:W3:Y:S01]  /*60290*/  LDL.LU R144, [R1+0x61d8] ;  /* 0x0061d80001907983 */ /* 0x000ee20000300800 */
[----:B------:R-:W-:Y:S01]  /*602a0*/  IMAD.MOV.U32 R245, RZ, RZ, R145 ;  /* 0x000000fffff57224 */ /* 0x000fe200078e0091 */
[----:B------:R-:W-:Y:S01]  /*602b0*/  MOV R246, R146 ;  /* 0x0000009200f67202 */ /* 0x000fe20000000f00 */
[----:B------:R-:W-:-:S11]  /*602c0*/  IMAD.MOV.U32 R247, RZ, RZ, R147 ;  /* 0x000000fffff77224 */ /* 0x000fd600078e0093 */
[----:B------:R-:W-:Y:S04]  /*602d0*/  STL.64 [R1+0x140], R72 ;  /* 0x0001404801007387 */ /* 0x000fe80000100a00 */
[----:B------:R2:W-:Y:S04]  /*602e0*/  STL.64 [R1+0x148], R74 ;  /* 0x0001484a01007387 */ /* 0x0005e80000100a00 */
[----:B------:R-:W3:Y:S04]  /*602f0*/  LDL.LU R145, [R1+0x61d4] ;  /* 0x0061d40001917983 */ /* 0x000ee80000300800 */
[----:B------:R-:W3:Y:S04]  /*60300*/  LDL.LU R146, [R1+0x61d0] ;  /* 0x0061d00001927983 */ /* 0x000ee80000300800 */
[----:B------:R-:W3:Y:S01]  /*60310*/  LDL.LU R147, [R1+0x61cc] ;  /* 0x0061cc0001937983 */ /* 0x000ee20000300800 */
[----:B--2---:R-:W-:Y:S07]  /*60320*/  HMMA.1688.F32.TF32 R72, R60, R54, R76 ;  /* 0x000000363c48723c */ /* 0x004fee000008104c */
[----:B------:R-:W-:-:S02]  /*60330*/  IMAD.MOV.U32 R76, RZ, RZ, R156 ;  /* 0x000000ffff4c7224 */ /* 0x000fc400078e009c */
[----:B------:R-:W2:Y:S01]  /*60340*/  LDL.LU R156, [R1+0x61c8] ;  /* 0x0061c800019c7983 */ /* 0x000ea20000300800 */
[----:B------:R-:W-:Y:S01]  /*60350*/  MOV R77, R157 ;  /* 0x0000009d004d7202 */ /* 0x000fe20000000f00 */
[----:B------:R-:W-:Y:S02]  /*60360*/  IMAD.MOV.U32 R78, RZ, RZ, R158 ;  /* 0x000000ffff4e7224 */ /* 0x000fe400078e009e */
[----:B------:R-:W-:-:S10]  /*60370*/  IMAD.MOV.U32 R79, RZ, RZ, R159 ;  /* 0x000000ffff4f7224 */ /* 0x000fd400078e009f */
[----:B------:R-:W-:Y:S04]  /*60380*/  STL.64 [R1+0xae0], R72 ;  /* 0x000ae04801007387 */ /* 0x000fe80000100a00 */
[----:B------:R3:W-:Y:S04]  /*60390*/  STL.64 [R1+0xae8], R74 ;  /* 0x000ae84a01007387 */ /* 0x0007e80000100a00 */
[----:B------:R-:W2:Y:S04]  /*603a0*/  LDL.LU R157, [R1+0x61c4] ;  /* 0x0061c400019d7983 */ /* 0x000ea80000300800 */
[----:B------:R-:W2:Y:S04]  /*603b0*/  LDL.LU R158, [R1+0x61c0] ;  /* 0x0061c000019e7983 */ /* 0x000ea80000300800 */
[----:B------:R-:W2:Y:S01]  /*603c0*/  LDL.LU R159, [R1+0x61bc] ;  /* 0x0061bc00019f7983 */ /* 0x000ea20000300800 */
[----:B---3--:R-:W-:Y:S07]  /*603d0*/  HMMA.1688.F32.TF32 R72, R60, R10, R144 ;  /* 0x0000000a3c48723c */ /* 0x008fee0000081090 */
[----:B------:R-:W-:-:S02]  /*603e0*/  MOV R144, R148 ;  /* 0x0000009400907202 */ /* 0x000fc40000000f00 */
        /* <DEDUP_REMOVED lines=12> */
[----:B------:R-:W-:Y:S01]  /*604b0*/  IMAD.MOV.U32 R157, RZ, RZ, R161 ;  /* 0x000000ffff9d7224 */ /* 0x000fe200078e00a1 */
[----:B------:R-:W-:Y:S01]  /*604c0*/  MOV R158, R162 ;  /* 0x000000a2009e7202 */ /* 0x000fe20000000f00 */
[----:B------:R-:W-:-:S11]  /*604d0*/  IMAD.MOV.U32 R159, RZ, RZ, R163 ;  /* 0x000000ffff9f7224 */ /* 0x000fd600078e00a3 */
[----:B------:R-:W-:Y:S04]  /*604e0*/  STL.64 [R1+0xac0], R72 ;  /* 0x000ac04801007387 */ /* 0x000fe80000100a00 */
[----:B------:R3:W-:Y:S04]  /*604f0*/  STL.64 [R1+0xac8], R74 ;  /* 0x000ac84a01007387 */ /* 0x0007e80000100a00 */
[----:B------:R-:W2:Y:S04]  /*60500*/  LDL.LU R161, [R1+0x61a4] ;  /* 0x0061a40001a17983 */ /* 0x000ea80000300800 */
[----:B------:R-:W2:Y:S04]  /*60510*/  LDL.LU R162, [R1+0x61a0] ;  /* 0x0061a00001a27983 */ /* 0x000ea80000300800 */
[----:B------:R-:W2:Y:S01]  /*60520*/  LDL.LU R163, [R1+0x619c] ;  /* 0x00619c0001a37983 */ /* 0x000ea20000300800 */
[----:B---3--:R-:W-:Y:S03]  /*60530*/  HMMA.1688.F32.TF32 R72, R60, R66, R148 ;  /* 0x000000423c48723c */ /* 0x008fe60000081094 */
[----:B------:R-:W3:-:S15]  /*60540*/  LDL.LU R148, [R1+0x100] ;  /* 0x0001000001947983 */ /* 0x000ede0000300800 */
[----:B------:R-:W-:-:S05]  /*60550*/  NOP ;  /* 0x0000000000007918 */ /* 0x000fca0000000000 */
[----:B------:R-:W-:Y:S04]  /*60560*/  STL.64 [R1+0xab0], R72 ;  /* 0x000ab04801007387 */ /* 0x000fe80000100a00 */
[----:B------:R1:W-:Y:S04]  /*60570*/  STL.64 [R1+0xab8], R74 ;  /* 0x000ab84a01007387 */ /* 0x0003e80000100a00 */
[----:B------:R-:W3:Y:S04]  /*60580*/  LDL.LU R149, [R1+0x104] ;  /* 0x0001040001957983 */ /* 0x000ee80000300800 */
[----:B------:R-:W3:Y:S01]  /*60590*/  LDL.LU R150, [R1+0x108] ;  /* 0x0001080001967983 */ /* 0x000ee20000300800 */
[C---:B-1----:R-:W-:Y:S06]  /*605a0*/  HMMA.1688.F32.TF32 R72, R60.reuse, R50, R152 ;  /* 0x000000323c48723c */ /* 0x042fec0000081098 */
[----:B------:R-:W-:Y:S01]  /*605b0*/  HMMA.1688.F32.TF32 R152, R60, R46, R164 ;  /* 0x0000002e3c98723c */ /* 0x000fe200000810a4 */
[----:B------:R-:W-:-:S02]  /*605c0*/  IMAD.MOV.U32 R151, RZ, RZ, R252 ;  /* 0x000000ffff977224 */ /* 0x000fc400078e00fc */
[----:B------:R-:W4:Y:S03]  /*605d0*/  LDL.LU R252, [R1+0x6198] ;  /* 0x0061980001fc7983 */ /* 0x000f260000300800 */
[C---:B------:R-:W-:Y:S06]  /*605e0*/  HMMA.1688.F32.TF32 R80, R60.reuse, R34, R80 ;  /* 0x000000223c50723c */ /* 0x040fec0000081050 */
[C---:B------:R-:W-:Y:S06]  /*605f0*/  HMMA.1688.F32.TF32 R84, R60.reuse, R238, R84 ;  /* 0x000000ee3c54723c */ /* 0x040fec0000081054 */
[----:B--2---:R-:W-:-:S15]  /*60600*/  HMMA.1688.F32.TF32 R160, R60, R70, R160 ;  /* 0x000000463ca0723c */ /* 0x004fde00000810a0 */
[----:B------:R-:W-:-:S08]  /*60610*/  NOP ;  /* 0x0000000000007918 */ /* 0x000fd00000000000 */
[----:B------:R-:W-:Y:S04]  /*60620*/  STL.64 [R1+0xaa0], R160 ;  /* 0x000aa0a001007387 */ /* 0x000fe80000100a00 */
[----:B------:R-:W-:Y:S04]  /*60630*/  STL.64 [R1+0xaa8], R162 ;  /* 0x000aa8a201007387 */ /* 0x000fe80000100a00 */
[----:B------:R-:W-:Y:S04]  /*60640*/  STL.64 [R1+0xa90], R72 ;  /* 0x000a904801007387 */ /* 0x000fe80000100a00 */
[----:B------:R1:W-:Y:S04]  /*60650*/  STL.64 [R1+0xa98], R74 ;  /* 0x000a984a01007387 */ /* 0x0003e80000100a00 */
[----:B------:R-:W-:Y:S04]  /*60660*/  STL.64 [R1+0xa80], R152 ;  /* 0x000a809801007387 */ /* 0x000fe80000100a00 */
[----:B------:R2:W-:Y:S01]  /*60670*/  STL.64 [R1+0xa88], R154 ;  /* 0x000a889a01007387 */ /* 0x0005e20000100a00 */
[C---:B-1----:R-:W-:Y:S06]  /*60680*/  HMMA.1688.F32.TF32 R72, R60.reuse, R42, R172 ;  /* 0x0000002a3c48723c */ /* 0x042fec00000810ac */
[----:B--2---:R-:W-:-:S15]  /*60690*/  HMMA.1688.F32.TF32 R152, R60, R38, R168 ;  /* 0x000000263c98723c */ /* 0x004fde00000810a8 */
[----:B------:R-:W-:-:S02]  /*606a0*/  NOP ;  /* 0x0000000000007918 */ /* 0x000fc40000000000 */
[----:B------:R-:W-:Y:S04]  /*606b0*/  STL.64 [R1+0xa70], R72 ;  /* 0x000a704801007387 */ /* 0x000fe80000100a00 */
[----:B------:R-:W-:Y:S04]  /*606c0*/  STL.64 [R1+0xa78], R74 ;  /* 0x000a784a01007387 */ /* 0x000fe80000100a00 */
[----:B------:R-:W-:Y:S04]  /*606d0*/  STL.64 [R1+0xa60], R152 ;  /* 0x000a609801007387 */ /* 0x000fe80000100a00 */
[----:B------:R3:W-:Y:S04]  /*606e0*/  STL.64 [R1+0xa68], R154 ;  /* 0x000a689a01007387 */ /* 0x0007e80000100a00 */
[----:B------:R-:W-:Y:S04]  /*606f0*/  STL.64 [R1+0xa50], R80 ;  /* 0x000a505001007387 */ /* 0x000fe80000100a00 */
[----:B------:R1:W-:Y:S01]  /*60700*/  STL.64 [R1+0xa58], R82 ;  /* 0x000a585201007387 */ /* 0x0003e20000100a00 */
[----:B---3--:R-:W-:Y:S01]  /*60710*/  HMMA.1688.F32.TF32 R152, R60, R30, R148 ;  /* 0x0000001e3c98723c */ /* 0x008fe20000081094 */
[----:B------:R-:W-:-:S02]  /*60720*/  LOP3.LUT R69, R2, 0x40, RZ, 0x3c, !PT ;  /* 0x0000004002457812 */ /* 0x000fc400078e3cff */
[----:B----4-:R-:W-:Y:S03]  /*60730*/  LDS R73, [R252+UR12+0x41800] ;  /* 0x0418000cfc497984 */ /* 0x010fe60008000800 */
[C---:B------:R-:W-:Y:S01]  /*60740*/  HMMA.1688.F32.TF32 R56, R60.reuse, R178, R56 ;  /* 0x000000b23c38723c */ /* 0x040fe20000081038 */
[----:B------:R-:W-:Y:S04]  /*60750*/  LDS R72, [R69+UR12+0x41800] ;  /* 0x0418000c45487984 */ /* 0x000fe80008000800 */
[----:B------:R-:W-:Y:S01]  /*60760*/  LDS R74, [R69+UR12+0x41c00] ;  /* 0x041c000c454a7984 */ /* 0x000fe20008000800 */
[C---:B-1----:R-:W-:Y:S03]  /*60770*/  HMMA.1688.F32.TF32 R80, R60.reuse, R26, R156 ;  /* 0x0000001a3c50723c */ /* 0x042fe6000008109c */
[----:B------:R-:W1:Y:S03]  /*60780*/  LDS R75, [R252+UR12+0x41c00] ;  /* 0x041c000cfc4b7984 */ /* 0x000e660008000800 */
[C---:B------:R-:W-:Y:S05]  /*60790*/  HMMA.1688.F32.TF32 R148, R60.reuse, R22, R144 ;  /* 0x000000163c94723c */ /* 0x040fea0000081090 */
[----:B------:R-:W-:Y:S01]  /*607a0*/  STL.64 [R1+0xa40], R152 ;  /* 0x000a409801007387 */ /* 0x000fe20000100a00 */
[C---:B------:R-:W-:Y:S03]  /*607b0*/  HMMA.1688.F32.TF32 R144, R60.reuse, R18, R76 ;  /* 0x000000123c90723c */ /* 0x040fe6000008104c */
[----:B------:R-:W-:Y:S03]  /*607c0*/  STL.64 [R1+0xa48], R154 ;  /* 0x000a489a01007387 */ /* 0x000fe60000100a00 */
[C---:B------:R-:W-:Y:S05]  /*607d0*/  HMMA.1688.F32.TF32 R76, R60.reuse, R242, R248 ;  /* 0x000000f23c4c723c */ /* 0x040fea00000810f8 */
[----:B------:R-:W-:Y:S04]  /*607e0*/  STL.64 [R1+0xa30], R80 ;  /* 0x000a305001007387 */ /* 0x000fe80000100a00 */
[----:B------:R2:W-:Y:S02]  /*607f0*/  STL.64 [R1+0xa38], R82 ;  /* 0x000a385201007387 */ /* 0x0005e40000100a00 */
[C---:B--2---:R-:W-:Y:S02]  /*60800*/  HMMA.1688.F32.TF32 R80, R60.reuse, R14, R244 ;  /* 0x0000000e3c50723c */ /* 0x044fe400000810f4 */
[----:B------:R-:W-:Y:S04]  /*60810*/  STL.64 [R1+0xa20], R148 ;  /* 0x000a209401007387 */ /* 0x000fe80000100a00 */
[----:B------:R-:W-:Y:S04]  /*60820*/  STL.64 [R1+0xa28], R150 ;  /* 0x000a289601007387 */ /* 0x000fe80000100a00 */
[----:B------:R-:W-:Y:S04]  /*60830*/  STL.64 [R1+0xa10], R144 ;  /* 0x000a109001007387 */ /* 0x000fe80000100a00 */
[----:B------:R-:W-:Y:S09]  /*60840*/  STL.64 [R1+0xa18], R146 ;  /* 0x000a189201007387 */ /* 0x000ff20000100a00 */
[----:B------:R-:W-:Y:S04]  /*60850*/  STL.64 [R1+0xa00], R80 ;  /* 0x000a005001007387 */ /* 0x000fe80000100a00 */
[----:B------:R2:W-:Y:S04]  /*60860*/  STL.64 [R1+0xa08], R82 ;  /* 0x000a085201007387 */ /* 0x0005e80000100a00 */
[----:B------:R-:W-:Y:S04]  /*60870*/  STL.64 [R1+0x9f0], R76 ;  /* 0x0009f04c01007387 */ /* 0x000fe80000100a00 */
[----:B------:R3:W-:Y:S01]  /*60880*/  STL.64 [R1+0x9f8], R78 ;  /* 0x0009f84e01007387 */ /* 0x0007e20000100a00 */
[C---:B--2---:R-:W-:Y:S06]  /*60890*/  HMMA.1688.F32.TF32 R80, R60.reuse, R234, R88 ;  /* 0x000000ea3c50723c */ /* 0x044fec0000081058 */
[----:B---3--:R-:W-:Y:S01]  /*608a0*/  HMMA.1688.F32.TF32 R76, R60, R230, R92 ;  /* 0x000000e63c4c723c */ /* 0x008fe2000008105c */
[----:B------:R-:W-:Y:S04]  /*608b0*/  STL.64 [R1+0x9e0], R84 ;  /* 0x0009e05401007387 */ /* 0x000fe80000100a00 */
[----:B------:R2:W-:-:S12]  /*608c0*/  STL.64 [R1+0x9e8], R86 ;  /* 0x0009e85601007387 */ /* 0x0005d80000100a00 */
[----:B------:R-:W-:Y:S01]  /*608d0*/  STL.64 [R1+0x9d0], R80 ;  /* 0x0009d05001007387 */ /* 0x000fe20000100a00 */
[C---:B--2---:R-:W-:Y:S03]  /*608e0*/  HMMA.1688.F32.TF32 R84, R60.reuse, R226, R96 ;  /* 0x000000e23c54723c */ /* 0x044fe60000081060 */
[----:B------:R2:W-:Y:S04]  /*608f0*/  STL.64 [R1+0x9d8], R82 ;  /* 0x0009d85201007387 */ /* 0x0005e80000100a00 */
[----:B------:R-:W-:Y:S04]  /*60900*/  STL.64 [R1+0x9c0], R76 ;  /* 0x0009c04c01007387 */ /* 0x000fe80000100a00 */
[----:B------:R3:W-:Y:S01]  /*60910*/  STL.64 [R1+0x9c8], R78 ;  /* 0x0009c84e01007387 */ /* 0x0007e20000100a00 */
[C---:B--2---:R-:W-:Y:S06]  /*60920*/  HMMA.1688.F32.TF32 R80, R60.reuse, R222, R100 ;  /* 0x000000de3c50723c */ /* 0x044fec0000081064 */
[C---:B---3--:R-:W-:Y:S05]  /*60930*/  HMMA.1688.F32.TF32 R76, R60.reuse, R218, R104 ;  /* 0x000000da3c4c723c */ /* 0x048fea0000081068 */
[----:B------:R-:W-:Y:S04]  /*60940*/  STL.64 [R1+0x9b0], R84 ;  /* 0x0009b05401007387 */ /* 0x000fe80000100a00 */
[----:B------:R-:W-:Y:S04]  /*60950*/  STL.64 [R1+0x9b8], R86 ;  /* 0x0009b85601007387 */ /* 0x000fe80000100a00 */
[----:B------:R-:W1:Y:S04]  /*60960*/  LDL.LU R244, [R1+0x650] ;  /* 0x0006500001f47983 */ /* 0x000e680000300800 */
[----:B------:R-:W-:Y:S04]  /*60970*/  STL.64 [R1+0x9a0], R80 ;  /* 0x0009a05001007387 */ /* 0x000fe80000100a00 */
[----:B------:R2:W-:Y:S04]  /*60980*/  STL.64 [R1+0x9a8], R82 ;  /* 0x0009a85201007387 */ /* 0x0005e80000100a00 */
[----:B------:R-:W-:Y:S04]  /*60990*/  STL.64 [R1+0x990], R76 ;  /* 0x0009904c01007387 */ /* 0x000fe80000100a00 */
[----:B------:R3:W-:Y:S04]  /*609a0*/  STL.64 [R1+0x998], R78 ;  /* 0x0009984e01007387 */ /* 0x0007e80000100a00 */
[----:B------:R-:W1:Y:S01]  /*609b0*/  LDL.LU R245, [R1+0x654] ;  /* 0x0006540001f57983 */ /* 0x000e620000300800 */
[C---:B--2---:R-:W-:Y:S03]  /*609c0*/  HMMA.1688.F32.TF32 R80, R60.reuse, R214, R108 ;  /* 0x000000d63c50723c */ /* 0x044fe6000008106c */
[----:B------:R-:W1:Y:S04]  /*609d0*/  LDL.LU R246, [R1+0x658] ;  /* 0x0006580001f67983 */ /* 0x000e680000300800 */
[----:B------:R-:W1:Y:S01]  /*609e0*/  LDL.LU R247, [R1+0x65c] ;  /* 0x00065c0001f77983 */ /* 0x000e620000300800 */
[C---:B---3--:R-:W-:Y:S06]  /*609f0*/  HMMA.1688.F32.TF32 R76, R60.reuse, R210, R112 ;  /* 0x000000d23c4c723c */ /* 0x048fec0000081070 */
[C---:B------:R-:W-:Y:S09]  /*60a00*/  HMMA.1688.F32.TF32 R84, R60.reuse, R206, R116 ;  /* 0x000000ce3c54723c */ /* 0x040ff20000081074 */
[----:B------:R-:W-:Y:S04]  /*60a10*/  STL.64 [R1+0x980], R80 ;  /* 0x0009805001007387 */ /* 0x000fe80000100a00 */
[----:B------:R2:W-:Y:S04]  /*60a20*/  STL.64 [R1+0x988], R82 ;  /* 0x0009885201007387 */ /* 0x0005e80000100a00 */
[----:B------:R-:W-:Y:S04]  /*60a30*/  STL.64 [R1+0x970], R76 ;  /* 0x0009704c01007387 */ /* 0x000fe80000100a00 */
[----:B------:R3:W-:Y:S01]  /*60a40*/  STL.64 [R1+0x978], R78 ;  /* 0x0009784e01007387 */ /* 0x0007e20000100a00 */
[C---:B--2---:R-:W-:Y:S06]  /*60a50*/  HMMA.1688.F32.TF32 R80, R60.reuse, R202, R120 ;  /* 0x000000ca3c50723c */ /* 0x044fec0000081078 */
[C---:B---3--:R-:W-:Y:S01]  /*60a60*/  HMMA.1688.F32.TF32 R76, R60.reuse, R198, R124 ;  /* 0x000000c63c4c723c */ /* 0x048fe2000008107c */
[----:B------:R-:W-:Y:S04]  /*60a70*/  STL.64 [R1+0x960], R84 ;  /* 0x0009605401007387 */ /* 0x000fe80000100a00 */
[----:B------:R-:W-:Y:S04]  /*60a80*/  STL.64 [R1+0x968], R86 ;  /* 0x0009685601007387 */ /* 0x000fe80000100a00 */
[----:B------:R-:W2:Y:S08]  /*60a90*/  LDL.LU R248, [R1+0x280] ;  /* 0x0002800001f87983 */ /* 0x000eb00000300800 */
[----:B------:R-:W-:Y:S04]  /*60aa0*/  STL.64 [R1+0x950], R80 ;  /* 0x0009505001007387 */ /* 0x000fe80000100a00 */
[----:B------:R-:W-:Y:S04]  /*60ab0*/  STL.64 [R1+0x958], R82 ;  /* 0x0009585201007387 */ /* 0x000fe80000100a00 */
[----:B------:R-:W-:Y:S04]  /*60ac0*/  STL.64 [R1+0x940], R76 ;  /* 0x0009404c01007387 */ /* 0x000fe80000100a00 */
[----:B------:R3:W-:Y:S04]  /*60ad0*/  STL.64 [R1+0x948], R78 ;  /* 0x0009484e01007387 */ /* 0x0007e80000100a00 */
[----:B------:R-:W2:Y:S04]  /*60ae0*/  LDL.LU R249, [R1+0x284] ;  /* 0x0002840001f97983 */ /* 0x000ea80000300800 */
[----:B------:R-:W2:Y:S04]  /*60af0*/  LDL.LU R250, [R1+0x288] ;  /* 0x0002880001fa7983 */ /* 0x000ea80000300800 */
[----:B------:R-:W2:Y:S01]  /*60b00*/  LDL.LU R251, [R1+0x28c] ;  /* 0x00028c0001fb7983 */ /* 0x000ea20000300800 */
[C---:B---3--:R-:W-:Y:S06]  /*60b10*/  HMMA.1688.F32.TF32 R76, R60.reuse, R194, R128 ;  /* 0x000000c23c4c723c */ /* 0x048fec0000081080 */
[C---:B------:R-:W-:Y:S06]  /*60b20*/  HMMA.1688.F32.TF32 R84, R60.reuse, R190, R132 ;  /* 0x000000be3c54723c */ /* 0x040fec0000081084 */
[C---:B------:R-:W-:Y:S11]  /*60b30*/  HMMA.1688.F32.TF32 R80, R60.reuse, R186, R136 ;  /* 0x000000ba3c50723c */ /* 0x040ff60000081088 */
[----:B------:R-:W-:Y:S04]  /*60b40*/  STL.64 [R1+0x930], R76 ;  /* 0x0009304c01007387 */ /* 0x000fe80000100a00 */
[----:B------:R3:W-:Y:S02]  /*60b50*/  STL.64 [R1+0x938], R78 ;  /* 0x0009384e01007387 */ /* 0x0007e40000100a00 */
[----:B---3--:R-:W-:Y:S02]  /*60b60*/  HMMA.1688.F32.TF32 R76, R60, R182, R140 ;  /* 0x000000b63c4c723c */ /* 0x008fe4000008108c */
[----:B------:R-:W-:Y:S04]  /*60b70*/  STL.64 [R1+0x920], R84 ;  /* 0x0009205401007387 */ /* 0x000fe80000100a00 */
[----:B------:R-:W-:Y:S04]  /*60b80*/  STL.64 [R1+0x928], R86 ;  /* 0x0009285601007387 */ /* 0x000fe80000100a00 */
[----:B------:R-:W-:Y:S04]  /*60b90*/  STL.64 [R1+0x910], R80 ;  /* 0x0009105001007387 */ /* 0x000fe80000100a00 */
[----:B------:R-:W-:Y:S10]  /*60ba0*/  STL.64 [R1+0x918], R82 ;  /* 0x0009185201007387 */ /* 0x000ff40000100a00 */
[----:B------:R-:W-:Y:S01]  /*60bb0*/  IMAD.MOV.U32 R181, RZ, RZ, R77 ;  /* 0x000000ffffb57224 */ /* 0x000fe200078e004d */
[----:B------:R-:W-:Y:S01]  /*60bc0*/  MOV R180, R76 ;  /* 0x0000004c00b47202 */ /* 0x000fe20000000f00 */
[----:B------:R3:W-:Y:S04]  /*60bd0*/  STL.64 [R1+0x908], R78 ;  /* 0x0009084e01007387 */ /* 0x0007e80000100a00 */
[----:B------:R-:W-:Y:S04]  /*60be0*/  STL [R1+0x5f9c], R181 ;  /* 0x005f9cb501007387 */ /* 0x000fe80000100800 */
[----:B------:R-:W-:Y:S04]  /*60bf0*/  STL [R1+0x5f98], R180 ;  /* 0x005f98b401007387 */ /* 0x000fe80000100800 */
[----:B------:R-:W4:Y:S04]  /*60c00*/  LDL.LU R156, [R1+0x270] ;  /* 0x00027000019c7983 */ /* 0x000f280000300800 */
        /* <DEDUP_REMOVED lines=11> */
[----:B---3--:R-:W3:Y:S04]  /*60cc0*/  LDL.LU R78, [R1+0x2a8] ;  /* 0x0002a800014e7983 */ /* 0x008ee80000300800 */
[----:B------:R-:W3:Y:S04]  /*60cd0*/  LDL.LU R79, [R1+0x2ac] ;  /* 0x0002ac00014f7983 */ /* 0x000ee80000300800 */
[----:B------:R-:W-:Y:S04]  /*60ce0*/  LDS R56, [R69+UR12+0x41880] ;  /* 0x0418800c45387984 */ /* 0x000fe80008000800 */
[----:B------:R-:W-:Y:S04]  /*60cf0*/  LDS R58, [R69+UR12+0x41c80] ;  /* 0x041c800c453a7984 */ /* 0x000fe80008000800 */
[----:B------:R-:W-:Y:S04]  /*60d00*/  LDS R57, [R252+UR12+0x41880] ;  /* 0x0418800cfc397984 */ /* 0x000fe80008000800 */
[----:B------:R-:W3:Y:S01]  /*60d10*/  LDS R59, [R252+UR12+0x41c80] ;  /* 0x041c800cfc3b7984 */ /* 0x000ee20008000800 */
[----:B-1----:R-:W-:-:S15]  /*60d20*/  HMMA.1688.F32.TF32 R244, R72, R54, R244 ;  /* 0x0000003648f4723c */ /* 0x002fde00000810f4 */
[----:B------:R-:W-:-:S08]  /*60d30*/  NOP ;  /* 0x0000000000007918 */ /* 0x000fd00000000000 */
[----:B------:R-:W-:Y:S04]  /*60d40*/  STL [R1+0x6030], R244 ;  /* 0x006030f401007387 */ /* 0x000fe80000100800 */
[----:B------:R-:W-:Y:S04]  /*60d50*/  STL [R1+0x602c], R245 ;  /* 0x00602cf501007387 */ /* 0x000fe80000100800 */
[----:B------:R-:W-:Y:S04]  /*60d60*/  STL [R1+0x6028], R246 ;  /* 0x006028f601007387 */ /* 0x000fe80000100800 */
[----:B------:R-:W-:Y:S04]  /*60d70*/  STL [R1+0x6024], R247 ;  /* 0x006024f701007387 */ /* 0x000fe80000100800 */
[----:B------:R-:W3:Y:S04]  /*60d80*/  LDL.LU R148, [R1+0x2c0] ;  /* 0x0002c00001947983 */ /* 0x000ee80000300800 */
[----:B------:R-:W3:Y:S04]  /*60d90*/  LDL.LU R149, [R1+0x2c4] ;  /* 0x0002c40001957983 */ /* 0x000ee80000300800 */
[----:B------:R-:W3:Y:S04]  /*60da0*/  LDL.LU R150, [R1+0x2c8] ;  /* 0x0002c80001967983 */ /* 0x000ee80000300800 */
[----:B------:R-:W3:Y:S01]  /*60db0*/  LDL.LU R151, [R1+0x2cc] ;  /* 0x0002cc0001977983 */ /* 0x000ee20000300800 */
[C---:B--2---:R-:W-:Y:S03]  /*60dc0*/  HMMA.1688.F32.TF32 R172, R72.reuse, R10, R248 ;  /* 0x0000000a48ac723c */ /* 0x044fe600000810f8 */
[----:B------:R-:W2:Y:S04]  /*60dd0*/  LDL.LU R248, [R1+0x2e0] ;  /* 0x0002e00001f87983 */ /* 0x000ea80000300800 */
[----:B------:R-:W2:Y:S04]  /*60de0*/  LDL.LU R249, [R1+0x2e4] ;  /* 0x0002e40001f97983 */ /* 0x000ea80000300800 */
[----:B------:R-:W2:Y:S04]  /*60df0*/  LDL.LU R250, [R1+0x2e8] ;  /* 0x0002e80001fa7983 */ /* 0x000ea80000300800 */
[----:B------:R-:W2:Y:S08]  /*60e00*/  LDL.LU R251, [R1+0x2ec] ;  /* 0x0002ec0001fb7983 */ /* 0x000eb00000300800 */
[----:B------:R-:W-:Y:S04]  /*60e10*/  STL [R1+0x601c], R172 ;  /* 0x00601cac01007387 */ /* 0x000fe80000100800 */
[----:B------:R-:W-:Y:S04]  /*60e20*/  STL [R1+0x6018], R173 ;  /* 0x006018ad01007387 */ /* 0x000fe80000100800 */
[----:B------:R-:W-:Y:S04]  /*60e30*/  STL [R1+0x6014], R174 ;  /* 0x006014ae01007387 */ /* 0x000fe80000100800 */
[----:B------:R-:W-:Y:S01]  /*60e40*/  STL [R1+0x6010], R175 ;  /* 0x006010af01007387 */ /* 0x000fe20000100800 */
[C---:B----4-:R-:W-:Y:S06]  /*60e50*/  HMMA.1688.F32.TF32 R164, R72.reuse, R6, R156 ;  /* 0x0000000648a4723c */ /* 0x050fec000008109c */
[----:B------:R-:W-:-:S15]  /*60e60*/  HMMA.1688.F32.TF32 R160, R72, R66, R144 ;  /* 0x0000004248a0723c */ /* 0x000fde0000081090 */
[----:B------:R-:W-:-:S02]  /*60e70*/  NOP ;  /* 0x0000000000007918 */ /* 0x000fc40000000000 */
[----:B------:R-:W-:Y:S04]  /*60e80*/  STL [R1+0x600c], R164 ;  /* 0x00600ca401007387 */ /* 0x000fe80000100800 */
[----:B------:R-:W-:Y:S04]  /*60e90*/  STL [R1+0x6008], R165 ;  /* 0x006008a501007387 */ /* 0x000fe80000100800 */
[----:B------:R-:W-:Y:S04]  /*60ea0*/  STL [R1+0x6004], R166 ;  /* 0x006004a601007387 */ /* 0x000fe80000100800 */
[----:B------:R-:W-:Y:S04]  /*60eb0*/  STL [R1+0x6000], R167 ;  /* 0x006000a701007387 */ /* 0x000fe80000100800 */
[----:B------:R-:W4:Y:S04]  /*60ec0*/  LDL.LU R144, [R1+0x2f0] ;  /* 0x0002f00001907983 */ /* 0x000f280000300800 */
[----:B------:R-:W4:Y:S04]  /*60ed0*/  LDL.LU R145, [R1+0x2f4] ;  /* 0x0002f40001917983 */ /* 0x000f280000300800 */
[----:B------:R-:W4:Y:S04]  /*60ee0*/  LDL.LU R146, [R1+0x2f8] ;  /* 0x0002f80001927983 */ /* 0x000f280000300800 */
[----:B------:R-:W4:Y:S01]  /*60ef0*/  LDL.LU R147, [R1+0x2fc] ;  /* 0x0002fc0001937983 */ /* 0x000f220000300800 */
[C---:B---3--:R-:W-:Y:S03]  /*60f00*/  HMMA.1688.F32.TF32 R156, R72.reuse, R70, R76 ;  /* 0x00000046489c723c */ /* 0x048fe6000008104c */
        /* <DEDUP_REMOVED lines=8> */
[----:B------:R-:W-:Y:S04]  /*60f90*/  STL [R1+0x5fec], R156 ;  /* 0x005fec9c01007387 */ /* 0x000fe80000100800 */
[----:B------:R-:W-:Y:S04]  /*60fa0*/  STL [R1+0x5fe8], R157 ;  /* 0x005fe89d01007387 */ /* 0x000fe80000100800 */
[----:B------:R-:W-:Y:S04]  /*60fb0*/  STL [R1+0x5fe4], R158 ;  /* 0x005fe49e01007387 */ /* 0x000fe80000100800 */
[----:B------:R-:W-:Y:S01]  /*60fc0*/  STL [R1+0x5fe0], R159 ;  /* 0x005fe09f01007387 */ /* 0x000fe20000100800 */
[----:B------:R-:W-:-:S15]  /*60fd0*/  HMMA.1688.F32.TF32 R152, R72, R50, R148 ;  /* 0x000000324898723c */ /* 0x000fde0000081094 */
[----:B------:R-:W-:-:S08]  /*60fe0*/  NOP ;  /* 0x0000000000007918 */ /* 0x000fd00000000000 */
[----:B------:R-:W-:Y:S04]  /*60ff0*/  STL [R1+0x5fdc], R152 ;  /* 0x005fdc9801007387 */ /* 0x000fe80000100800 */
[----:B------:R-:W-:Y:S04]  /*61000*/  STL [R1+0x5fd8], R153 ;  /* 0x005fd89901007387 */ /* 0x000fe80000100800 */
[----:B------:R-:W-:Y:S04]  /*61010*/  STL [R1+0x5fd4], R154 ;  /* 0x005fd49a01007387 */ /* 0x000fe80000100800 */
[----:B------:R-:W-:Y:S04]  /*61020*/  STL [R1+0x5fd0], R155 ;  /* 0x005fd09b01007387 */ /* 0x000fe80000100800 */
[----:B------:R-:W3:Y:S01]  /*61030*/  LDL.LU R84, [R1+0x320] ;  /* 0x0003200001547983 */ /* 0x000ee20000300800 */
[C---:B--2---:R-:W-:Y:S03]  /*61040*/  HMMA.1688.F32.TF32 R148, R72.reuse, R46, R248 ;  /* 0x0000002e4894723c */ /* 0x044fe600000810f8 */
[----:B------:R-:W2:Y:S04]  /*61050*/  LDL.LU R85, [R1+0x324] ;  /* 0x0003240001557983 */ /* 0x000ea80000300800 */
[----:B------:R-:W2:Y:S04]  /*61060*/  LDL.LU R86, [R1+0x328] ;  /* 0x0003280001567983 */ /* 0x000ea80000300800 */
[----:B------:R-:W2:Y:S04]  /*61070*/  LDL.LU R87, [R1+0x32c] ;  /* 0x00032c0001577983 */ /* 0x000ea80000300800 */
[----:B------:R-:W2:Y:S04]  /*61080*/  LDL.LU R248, [R1+0x330] ;  /* 0x0003300001f87983 */ /* 0x000ea80000300800 */
[----:B------:R-:W2:Y:S04]  /*61090*/  LDL.LU R249, [R1+0x334] ;  /* 0x0003340001f97983 */ /* 0x000ea80000300800 */
[----:B------:R-:W2:Y:S04]  /*610a0*/  LDL.LU R250, [R1+0x338] ;  /* 0x0003380001fa7983 */ /* 0x000ea80000300800 */
[----:B------:R-:W2:Y:S04]  /*610b0*/  LDL.LU R251, [R1+0x33c] ;  /* 0x00033c0001fb7983 */ /* 0x000ea80000300800 */
[----:B------:R-:W-:Y:S04]  /*610c0*/  STL [R1+0x5fcc], R148 ;  /* 0x005fcc9401007387 */ /* 0x000fe80000100800 */
        /* <DEDUP_REMOVED lines=8> */
[----:B------:R-:W-:-:S08]  /*61150*/  NOP ;  /* 0x0000000000007918 */ /* 0x000fd00000000000 */
        /* <DEDUP_REMOVED lines=9> */
[----:B------:R-:W3:Y:S04]  /*611f0*/  LDL.LU R76, [R1+0x380] ;  /* 0x00038000014c7983 */ /* 0x000ee80000300800 */
[----:B------:R-:W3:Y:S04]  /*61200*/  LDL.LU R77, [R1+0x384] ;  /* 0x00038400014d7983 */ /* 0x000ee80000300800 */
[----:B------:R-:W3:Y:S04]  /*61210*/  LDL.LU R78, [R1+0x388] ;  /* 0x00038800014e7983 */ /* 0x000ee80000300800 */
[----:B------:R-:W3:Y:S08]  /*61220*/  LDL.LU R79, [R1+0x38c] ;  /* 0x00038c00014f7983 */ /* 0x000ef00000300800 */
[----:B------:R-:W-:Y:S04]  /*61230*/  STL [R1+0x603c], R140 ;  /* 0x00603c8c01007387 */ /* 0x000fe80000100800 */
[----:B------:R-:W-:Y:S04]  /*61240*/  STL [R1+0x6038], R141 ;  /* 0x0060388d01007387 */ /* 0x000fe80000100800 */
[----:B------:R-:W-:Y:S04]  /*61250*/  STL [R1+0x6034], R142 ;  /* 0x0060348e01007387 */ /* 0x000fe80000100800 */
[----:B------:R-:W-:Y:S01]  /*61260*/  STL [R1+0x5fb0], R143 ;  /* 0x005fb08f01007387 */ /* 0x000fe20000100800 */
[C---:B--2---:R-:W-:Y:S06]  /*61270*/  HMMA.1688.F32.TF32 R136, R72.reuse, R34, R84 ;  /* 0x000000224888723c */ /* 0x044fec0000081054 */
[----:B------:R-:W-:-:S15]  /*61280*/  HMMA.1688.F32.TF32 R60, R72, R30, R248 ;  /* 0x0000001e483c723c */ /* 0x000fde00000810f8 */
[----:B------:R-:W-:-:S02]  /*61290*/  NOP ;  /* 0x0000000000007918 */ /* 0x000fc40000000000 */
[----:B------:R-:W-:Y:S04]  /*612a0*/  STL [R1+0x604c], R136 ;  /* 0x00604c8801007387 */ /* 0x000fe80000100800 */
[----:B------:R-:W-:Y:S04]  /*612b0*/  STL [R1+0x6048], R137 ;  /* 0x0060488901007387 */ /* 0x000fe80000100800 */
[----:B------:R-:W-:Y:S04]  /*612c0*/  STL [R1+0x6044], R138 ;  /* 0x0060448a01007387 */ /* 0x000fe80000100800 */
[----:B------:R-:W-:Y:S04]  /*612d0*/  STL [R1+0x6040], R139 ;  /* 0x0060408b01007387 */ /* 0x000fe80000100800 */
[----:B------:R1:W-:Y:S04]  /*612e0*/  STL.64 [R1+0x100], R60 ;  /* 0x0001003c01007387 */ /* 0x0003e80000100a00 */
[----:B------:R-:W2:Y:S04]  /*612f0*/  LDL.LU R248, [R1+0x390] ;  /* 0x0003900001f87983 */ /* 0x000ea80000300800 */
[----:B------:R-:W2:Y:S04]  /*61300*/  LDL.LU R249, [R1+0x394] ;  /* 0x0003940001f97983 */ /* 0x000ea80000300800 */
[----:B------:R-:W2:Y:S04]  /*61310*/  LDL.LU R250, [R1+0x398] ;  /* 0x0003980001fa7983 */ /* 0x000ea80000300800 */
[----:B------:R-:W2:Y:S01]  /*61320*/  LDL.LU R251, [R1+0x39c] ;  /* 0x00039c0001fb7983 */ /* 0x000ea20000300800 */
[----:B------:R-:W-:Y:S01]  /*61330*/  IMAD.MOV.U32 R185, RZ, RZ, R62 ;  /* 0x000000ffffb97224 */ /* 0x000fe200078e003e */
[----:B------:R-:W-:-:S02]  /*61340*/  MOV R184, R63 ;  /* 0x0000003f00b87202 */ /* 0x000fc40000000f00 */
[----:B-1----:R-:W-:-:S15]  /*61350*/  HMMA.1688.F32.TF32 R60, R72, R26, R80 ;  /* 0x0000001a483c723c */ /* 0x002fde0000081050 */
        /* <DEDUP_REMOVED lines=8> */
[----:B------:R-:W-:Y:S04]  /*613e0*/  STL [R1+0x6060], R147 ;  /* 0x0060609301007387 */ /* 0x000fe80000100800 */
[----:B------:R-:W-:Y:S04]  /*613f0*/  STL [R1+0x605c], R146 ;  /* 0x00605c9201007387 */ /* 0x000fe80000100800 */
[----:B------:R-:W-:Y:S01]  /*61400*/  STL [R1+0x6058], R145 ;  /* 0x0060589101007387 */ /* 0x000fe20000100800 */
[----:B----4-:R-:W-:-:S15]  /*61410*/  HMMA.1688.F32.TF32 R60, R72, R22, R168 ;  /* 0x00000016483c723c */ /* 0x010fde00000810a8 */
[----:B------:R-:W-:-:S09]  /*61420*/  NOP ;  /* 0x0000000000007918 */ /* 0x000fd20000000000 */
[----:B------:R-:W-:Y:S01]  /*61430*/  MOV R149, R61 ;  /* 0x0000003d00957202 */ /* 0x000fe20000000f00 */
[----:B------:R-:W-:Y:S02]  /*61440*/  IMAD.MOV.U32 R148, RZ, RZ, R60 ;  /* 0x000000ffff947224 */ /* 0x000fe400078e003c */
[----:B------:R-:W-:Y:S02]  /*61450*/  IMAD.MOV.U32 R150, RZ, RZ, R62 ;  /* 0x000000ffff967224 */ /* 0x000fe400078e003e */
[----:B------:R-:W-:Y:S01]  /*61460*/  IMAD.MOV.U32 R151, RZ, RZ, R63 ;  /* 0x000000ffff977224 */ /* 0x000fe200078e003f */
[----:B------:R-:W-:Y:S01]  /*61470*/  STL [R1+0x606c], R149 ;  /* 0x00606c9501007387 */ /* 0x000fe20000100800 */
[----:B---3--:R-:W-:Y:S03]  /*61480*/  HMMA.1688.F32.TF32 R60, R72, R18, R76 ;  /* 0x00000012483c723c */ /* 0x008fe6000008104c */
        /* <DEDUP_REMOVED lines=9> */
[----:B------:R-:W-:Y:S01]  /*61520*/  IMAD.MOV.U32 R154, RZ, RZ, R62 ;  /* 0x000000ffff9a7224 */ /* 0x000fe200078e003e */
[----:B------:R-:W-:Y:S01]  /*61530*/  MOV R155, R63 ;  /* 0x0000003f009b7202 */ /* 0x000fe20000000f00 */
[----:B------:R-:W-:Y:S01]  /*61540*/  IMAD.MOV.U32 R153, RZ, RZ, R61 ;  /* 0x000000ffff997224 */ /* 0x000fe200078e003d */
[----:B------:R-:W-:-:S03]  /*61550*/  MOV R152, R60 ;  /* 0x0000003c00987202 */ /* 0x000fc60000000f00 */
[----:B------:R-:W-:Y:S04]  /*61560*/  STL.64 [R1+0x6078], R154 ;  /* 0x0060789a01007387 */ /* 0x000fe80000100a00 */
[----:B------:R-:W-:Y:S04]  /*61570*/  STL.64 [R1+0x6070], R152 ;  /* 0x0060709801007387 */ /* 0x000fe80000100a00 */
        /* <DEDUP_REMOVED lines=8> */
[----:B--2---:R-:W-:Y:S03]  /*61600*/  HMMA.1688.F32.TF32 R60, R72, R14, R248 ;  /* 0x0000000e483c723c */ /* 0x004fe600000810f8 */
        /* <DEDUP_REMOVED lines=8> */
[----:B------:R-:W-:Y:S04]  /*61690*/  STL.64 [R1+0x60c8], R14 ;  /* 0x0060c80e01007387 */ /* 0x000fe80000100a00 */
[----:B------:R4:W-:Y:S01]  /*616a0*/  STL.64 [R1+0x60c0], R12 ;  /* 0x0060c00c01007387 */ /* 0x0009e20000100a00 */
[----:B------:R-:W-:Y:S01]  /*616b0*/  IMAD.MOV.U32 R156, RZ, RZ, R60 ;  /* 0x000000ffff9c7224 */ /* 0x000fe200078e003c */
[----:B------:R-:W-:Y:S01]  /*616c0*/  MOV R158, R62 ;  /* 0x0000003e009e7202 */ /* 0x000fe20000000f00 */
[----:B------:R-:W-:-:S02]  /*616d0*/  IMAD.MOV.U32 R157, RZ, RZ, R61 ;  /* 0x000000ffff9d7224 */ /* 0x000fc400078e003d */
[----:B------:R-:W-:-:S05]  /*616e0*/  IMAD.MOV.U32 R159, RZ, RZ, R63 ;  /* 0x000000ffff9f7224 */ /* 0x000fca00078e003f */
[----:B------:R-:W-:Y:S04]  /*616f0*/  STL.64 [R1+0x6088], R158 ;  /* 0x0060889e01007387 */ /* 0x000fe80000100a00 */
[----:B------:R-:W-:Y:S01]  /*61700*/  STL.64 [R1+0x6080], R156 ;  /* 0x0060809c01007387 */ /* 0x000fe20000100a00 */
[----:B----4-:R-:W-:-:S15]  /*61710*/  HMMA.1688.F32.TF32 R12, R72, R238, R84 ;  /* 0x000000ee480c723c */ /* 0x010fde0000081054 */
[----:B------:R-:W-:-:S09]  /*61720*/  NOP ;  /* 0x0000000000007918 */ /* 0x000fd20000000000 */
[----:B------:R-:W-:Y:S01]  /*61730*/  MOV R164, R12 ;  /* 0x0000000c00a47202 */ /* 0x000fe20000000f00 */
[----:B------:R-:W-:Y:S01]  /*61740*/  IMAD.MOV.U32 R165, RZ, RZ, R13 ;  /* 0x000000ffffa57224 */ /* 0x000fe200078e000d */
[----:B------:R-:W-:Y:S01]  /*61750*/  MOV R167, R15 ;  /* 0x0000000f00a77202 */ /* 0x000fe20000000f00 */
[----:B------:R-:W-:Y:S02]  /*61760*/  IMAD.MOV.U32 R166, RZ, RZ, R14 ;  /* 0x000000ffffa67224 */ /* 0x000fe400078e000e */
[C---:B---3--:R-:W-:Y:S06]  /*61770*/  HMMA.1688.F32.TF32 R12, R72.reuse, R234, R80 ;  /* 0x000000ea480c723c */ /* 0x048fec0000081050 */
[----:B------:R-:W-:-:S15]  /*61780*/  HMMA.1688.F32.TF32 R60, R72, R242, R88 ;  /* 0x000000f2483c723c */ /* 0x000fde0000081058 */
[----:B------:R-:W-:-:S03]  /*61790*/  NOP ;  /* 0x0000000000007918 */ /* 0x000fc60000000000 */
[----:B------:R-:W-:Y:S01]  /*617a0*/  IMAD.MOV.U32 R245, RZ, RZ, R12 ;  /* 0x000000fffff57224 */ /* 0x000fe200078e000c */
[----:B------:R-:W-:Y:S01]  /*617b0*/  MOV R247, R14 ;  /* 0x0000000e00f77202 */ /* 0x000fe20000000f00 */
[----:B------:R-:W-:Y:S02]  /*617c0*/  IMAD.MOV.U32 R246, RZ, RZ, R13 ;  /* 0x000000fffff67224 */ /* 0x000fe400078e000d */
[----:B------:R-:W-:Y:S02]  /*617d0*/  IMAD.MOV.U32 R144, RZ, RZ, R15 ;  /* 0x000000ffff907224 */ /* 0x000fe400078e000f */
[----:B------:R-:W-:Y:S01]  /*617e0*/  HMMA.1688.F32.TF32 R12, R72, R230, R168 ;  /* 0x000000e6480c723c */ /* 0x000fe200000810a8 */
[----:B------:R-:W-:Y:S01]  /*617f0*/  IMAD.MOV.U32 R162, RZ, RZ, R62 ;  /* 0x000000ffffa27224 */ /* 0x000fe200078e003e */
[----:B------:R-:W-:Y:S01]  /*61800*/  MOV R161, R61 ;  /* 0x0000003d00a17202 */ /* 0x000fe20000000f00 */
[----:B------:R-:W-:Y:S02]  /*61810*/  IMAD.MOV.U32 R163, RZ, RZ, R63 ;  /* 0x000000ffffa37224 */ /* 0x000fe400078e003f */
[----:B------:R-:W-:-:S03]  /*61820*/  IMAD.MOV.U32 R160, RZ, RZ, R60 ;  /* 0x000000ffffa07224 */ /* 0x000fc600078e003c */
[----:B------:R-:W-:Y:S04]  /*61830*/  STL.64 [R1+0x6098], R162 ;  /* 0x006098a201007387 */ /* 0x000fe80000100a00 */
[----:B------:R-:W-:Y:S04]  /*61840*/  STL.64 [R1+0x6090], R160 ;  /* 0x006090a001007387 */ /* 0x000fe80000100a00 */
[----:B------:R-:W-:Y:S04]  /*61850*/  STL.64 [R1+0x60a8], R166 ;  /* 0x0060a8a601007387 */ /* 0x000fe80000100a00 */
[----:B------:R-:W-:Y:S04]  /*61860*/  STL.64 [R1+0x60a0], R164 ;  /* 0x0060a0a401007387 */ /* 0x000fe80000100a00 */
[----:B------:R-:W-:Y:S01]  /*61870*/  IMAD.MOV.U32 R244, RZ, RZ, R15 ;  /* 0x000000fffff47224 */ /* 0x000fe200078e000f */
[----:B------:R-:W-:Y:S04]  /*61880*/  STL.64 [R1+0x60b8], R246 ;  /* 0x0060b8f601007387 */ /* 0x000fe80000100a00 */
[----:B------:R-:W-:Y:S04]  /*61890*/  STL.64 [R1+0x60b0], R244 ;  /* 0x0060b0f401007387 */ /* 0x000fe80000100a00 */
        /* <DEDUP_REMOVED lines=27> */
[----:B------:R-:W4:Y:S01]  /*61a50*/  LDL.LU R104, [R1+0x500] ;  /* 0x0005000001687983 */ /* 0x000f220000300800 */
[----:B--2---:R-:W-:Y:S03]  /*61a60*/  HMMA.1688.F32.TF32 R12, R72, R226, R76 ;  /* 0x000000e2480c723c */ /* 0x004fe6000008104c */
[----:B------:R-:W2:Y:S04]  /*61a70*/  LDL.LU R105, [R1+0x504] ;  /* 0x0005040001697983 */ /* 0x000ea80000300800 */
[----:B------:R-:W2:Y:S04]  /*61a80*/  LDL.LU R106, [R1+0x508] ;  /* 0x00050800016a7983 */ /* 0x000ea80000300800 */
[----:B------:R-:W2:Y:S04]  /*61a90*/  LDL.LU R107, [R1+0x50c] ;  /* 0x00050c00016b7983 */ /* 0x000ea80000300800 */
[----:B------:R-:W2:Y:S04]  /*61aa0*/  LDL.LU R108, [R1+0x4e0] ;  /* 0x0004e000016c7983 */ /* 0x000ea80000300800 */
[----:B------:R-:W2:Y:S04]  /*61ab0*/  LDL.LU R109, [R1+0x4e4] ;  /* 0x0004e400016d7983 */ /* 0x000ea80000300800 */
[----:B------:R-:W2:Y:S04]  /*61ac0*/  LDL.LU R110, [R1+0x4e8] ;  /* 0x0004e800016e7983 */ /* 0x000ea80000300800 */
[----:B------:R-:W2:Y:S01]  /*61ad0*/  LDL.LU R111, [R1+0x4ec] ;  /* 0x0004ec00016f7983 */ /* 0x000ea20000300800 */
[----:B------:R-:W-:Y:S01]  /*61ae0*/  MOV R136, R12 ;  /* 0x0000000c00887202 */ /* 0x000fe20000000f00 */
[----:B------:R-:W-:Y:S01]  /*61af0*/  IMAD.MOV.U32 R137, RZ, RZ, R13 ;  /* 0x000000ffff897224 */ /* 0x000fe200078e000d */
[----:B------:R-:W-:Y:S01]  /*61b00*/  MOV R139, R15 ;  /* 0x0000000f008b7202 */ /* 0x000fe20000000f00 */
[----:B------:R-:W-:-:S02]  /*61b10*/  IMAD.MOV.U32 R138, RZ, RZ, R14 ;  /* 0x000000ffff8a7224 */ /* 0x000fc400078e000e */
[----:B------:R-:W-:Y:S01]  /*61b20*/  HMMA.1688.F32.TF32 R12, R72, R222, R248 ;  /* 0x000000de480c723c */ /* 0x000fe200000810f8 */
        /* <DEDUP_REMOVED lines=20> */
[----:B------:R-:W-:Y:S01]  /*61c70*/  IMAD.MOV.U32 R146, RZ, RZ, R12 ;  /* 0x000000ffff927224 */ /* 0x000fe200078e000c */
[----:B------:R-:W-:Y:S01]  /*61c80*/  MOV R184, R14 ;  /* 0x0000000e00b87202 */ /* 0x000fe20000000f00 */
[----:B------:R-:W-:-:S02]  /*61c90*/  IMAD.MOV.U32 R145, RZ, RZ, R13 ;  /* 0x000000ffff917224 */ /* 0x000fc400078e000d */
[----:B------:R-:W-:Y:S02]  /*61ca0*/  IMAD.MOV.U32 R185, RZ, RZ, R15 ;  /* 0x000000ffffb97224 */ /* 0x000fe400078e000f */
[----:B---3--:R-:W-:-:S15]  /*61cb0*/  HMMA.1688.F32.TF32 R12, R72, R218, R116 ;  /* 0x000000da480c723c */ /* 0x008fde0000081074 */
[----:B------:R-:W-:-:S09]  /*61cc0*/  NOP ;  /* 0x0000000000007918 */ /* 0x000fd20000000000 */
[----:B------:R-:W-:Y:S01]  /*61cd0*/  IMAD.MOV.U32 R172, RZ, RZ, R12 ;  /* 0x000000ffffac7224 */ /* 0x000fe200078e000c */
[----:B------:R-:W-:Y:S01]  /*61ce0*/  MOV R173, R13 ;  /* 0x0000000d00ad7202 */ /* 0x000fe20000000f00 */
[----:B------:R-:W-:Y:S02]  /*61cf0*/  IMAD.MOV.U32 R174, RZ, RZ, R14 ;  /* 0x000000ffffae7224 */ /* 0x000fe400078e000e */
[----:B------:R-:W-:Y:S02]  /*61d00*/  IMAD.MOV.U32 R175, RZ, RZ, R15 ;  /* 0x000000ffffaf7224 */ /* 0x000fe400078e000f */
[----:B----4-:R-:W-:-:S15]  /*61d10*/  HMMA.1688.F32.TF32 R12, R72, R214, R112 ;  /* 0x000000d6480c723c */ /* 0x010fde0000081070 */
[----:B------:R-:W-:-:S09]  /*61d20*/  NOP ;  /* 0x0000000000007918 */ /* 0x000fd20000000000 */
[----:B------:R-:W-:Y:S01]  /*61d30*/  MOV R149, R12 ;  /* 0x0000000c00957202 */ /* 0x000fe20000000f00 */
[----:B------:R-:W-:Y:S01]  /*61d40*/  IMAD.MOV.U32 R148, RZ, RZ, R13 ;  /* 0x000000ffff947224 */ /* 0x000fe200078e000d */
[----:B------:R-:W-:Y:S01]  /*61d50*/  MOV R147, R15 ;  /* 0x0000000f00937202 */ /* 0x000fe20000000f00 */
[----:B------:R-:W-:Y:S02]  /*61d60*/  IMAD.MOV.U32 R143, RZ, RZ, R14 ;  /* 0x000000ffff8f7224 */ /* 0x000fe400078e000e */
[C---:B--2---:R-:W-:Y:S06]  /*61d70*/  HMMA.1688.F32.TF32 R12, R72.reuse, R210, R108 ;  /* 0x000000d2480c723c */ /* 0x044fec000008106c */
[C---:B------:R-:W-:Y:S06]  /*61d80*/  HMMA.1688.F32.TF32 R104, R72.reuse, R206, R104 ;  /* 0x000000ce4868723c */ /* 0x040fec0000081068 */
[C---:B------:R-:W-:Y:S06]  /*61d90*/  HMMA.1688.F32.TF32 R60, R72.reuse, R202, R100 ;  /* 0x000000ca483c723c */ /* 0x040fec0000081064 */
[C---:B------:R-:W-:Y:S05]  /*61da0*/  HMMA.1688.F32.TF32 R248, R72.reuse, R194, R248 ;  /* 0x000000c248f8723c */ /* 0x040fea00000810f8 */
[----:B------:R-:W-:Y:S04]  /*61db0*/  STL.64 [R1+0x30], R12 ;  /* 0x0000300c01007387 */ /* 0x000fe80000100a00 */
[----:B------:R1:W-:Y:S02]  /*61dc0*/  STL.64 [R1+0x38], R14 ;  /* 0x0000380e01007387 */ /* 0x0003e40000100a00 */
[C---:B-1----:R-:W-:Y:S02]  /*61dd0*/  HMMA.1688.F32.TF32 R12, R72.reuse, R198, R96 ;  /* 0x000000c6480c723c */ /* 0x042fe40000081060 */
[----:B------:R-:W-:Y:S04]  /*61de0*/  STL.64 [R1+0x20], R104 ;  /* 0x0000206801007387 */ /* 0x000fe80000100a00 */
[----:B------:R-:W-:Y:S04]  /*61df0*/  STL.64 [R1+0x28], R106 ;  /* 0x0000286a01007387 */ /* 0x000fe80000100a00 */
[----:B------:R-:W-:Y:S04]  /*61e00*/  STL.64 [R1+0x10], R60 ;  /* 0x0000103c01007387 */ /* 0x000fe80000100a00 */
[----:B------:R-:W-:Y:S04]  /*61e10*/  STL.64 [R1+0x18], R62 ;  /* 0x0000183e01007387 */ /* 0x000fe80000100a00 */
[----:B------:R-:W-:Y:S05]  /*61e20*/  STL [R1+0x5fac], R248 ;  /* 0x005facf801007387 */ /* 0x000fea0000100800 */
[----:B------:R-:W-:Y:S04]  /*61e30*/  STL.64 [R1], R12 ;  /* 0x0000000c01007387 */ /* 0x000fe80000100a00 */
[----:B------:R1:W-:Y:S02]  /*61e40*/  STL.64 [R1+0x8], R14 ;  /* 0x0000080e01007387 */ /* 0x0003e40000100a00 */
[----:B-1----:R-:W-:Y:S02]  /*61e50*/  HMMA.1688.F32.TF32 R12, R72, R182, R84 ;  /* 0x000000b6480c723c */ /* 0x002fe40000081054 */
[----:B------:R-:W-:Y:S04]  /*61e60*/  STL [R1+0x5fa8], R249 ;  /* 0x005fa8f901007387 */ /* 0x000fe80000100800 */
[----:B------:R1:W-:Y:S04]  /*61e70*/  STL [R1+0x5fa4], R250 ;  /* 0x005fa4fa01007387 */ /* 0x0003e80000100800 */
[----:B------:R2:W-:-:S14]  /*61e80*/  STL [R1+0x5fa0], R251 ;  /* 0x005fa0fb01007387 */ /* 0x0005dc0000100800 */
[----:B------:R-:W-:Y:S01]  /*61e90*/  IMAD.MOV.U32 R248, RZ, RZ, R12 ;  /* 0x000000fffff87224 */ /* 0x000fe200078e000c */
[----:B-1----:R-:W-:Y:S01]  /*61ea0*/  MOV R250, R14 ;  /* 0x0000000e00fa7202 */ /* 0x002fe20000000f00 */
[----:B------:R-:W-:Y:S02]  /*61eb0*/  IMAD.MOV.U32 R249, RZ, RZ, R13 ;  /* 0x000000fffff97224 */ /* 0x000fe400078e000d */
[----:B--2---:R-:W-:Y:S02]  /*61ec0*/  IMAD.MOV.U32 R251, RZ, RZ, R15 ;  /* 0x000000fffffb7224 */ /* 0x004fe400078e000f */
[C---:B------:R-:W-:Y:S06]  /*61ed0*/  HMMA.1688.F32.TF32 R12, R72.reuse, R178, R80 ;  /* 0x000000b2480c723c */ /* 0x040fec0000081050 */
[----:B------:R-:W-:-:S15]  /*61ee0*/  HMMA.1688.F32.TF32 R60, R72, R186, R88 ;  /* 0x000000ba483c723c */ /* 0x000fde0000081058 */
[----:B------:R-:W-:-:S03]  /*61ef0*/  NOP ;  /* 0x0000000000007918 */ /* 0x000fc60000000000 */
[----:B------:R-:W-:Y:S01]  /*61f00*/  IMAD.MOV.U32 R240, RZ, RZ, R12 ;  /* 0x000000fffff07224 */ /* 0x000fe200078e000c */
[----:B------:R-:W-:Y:S01]  /*61f10*/  MOV R241, R13 ;  /* 0x0000000d00f17202 */ /* 0x000fe20000000f00 */
[----:B------:R-:W-:Y:S02]  /*61f20*/  IMAD.MOV.U32 R181, RZ, RZ, R14 ;  /* 0x000000ffffb57224 */ /* 0x000fe400078e000e */
[----:B------:R-:W-:Y:S02]  /*61f30*/  IMAD.MOV.U32 R180, RZ, RZ, R15 ;  /* 0x000000ffffb47224 */ /* 0x000fe400078e000f */
[----:B------:R-:W-:Y:S01]  /*61f40*/  HMMA.1688.F32.TF32 R12, R56, R54, R168 ;  /* 0x00000036380c723c */ /* 0x000fe200000810a8 */
[----:B------:R-:W-:Y:S04]  /*61f50*/  STL.64 [R1+0x110], R60 ;  /* 0x0001103c01007387 */ /* 0x000fe80000100a00 */
[----:B------:R-:W-:-:S15]  /*61f60*/  STL.64 [R1+0x118], R62 ;  /* 0x0001183e01007387 */ /* 0x000fde0000100a00 */
[----:B------:R-:W-:-:S03]  /*61f70*/  NOP ;  /* 0x0000000000007918 */ /* 0x000fc60000000000 */
[----:B------:R1:W-:Y:S01]  /*61f80*/  STL.64 [R1+0x778], R14 ;  /* 0x0007780e01007387 */ /* 0x0003e20000100a00 */
[----:B------:R-:W-:Y:S01]  /*61f90*/  MOV R188, R12 ;  /* 0x0000000c00bc7202 */ /* 0x000fe20000000f00 */
[----:B------:R-:W-:Y:S02]  /*61fa0*/  IMAD.MOV.U32 R189, RZ, RZ, R13 ;  /* 0x000000ffffbd7224 */ /* 0x000fe400078e000d */
[----:B-1----:R-:W-:-:S15]  /*61fb0*/  HMMA.1688.F32.TF32 R12, R56, R10, R76 ;  /* 0x0000000a380c723c */ /* 0x002fde000008104c */
[----:B------:R-:W-:-:S08]  /*61fc0*/  NOP ;  /* 0x0000000000007918 */ /* 0x000fd00000000000 */
        /* <DEDUP_REMOVED lines=9> */
[----:B------:R-:W1:Y:S04]  /*62060*/  LDL.LU R112, [R1+0x660] ;  /* 0x0006600001707983 */ /* 0x000e680000300800 */
[----:B------:R-:W1:Y:S04]  /*62070*/  LDL.LU R113, [R1+0x664] ;  /* 0x0006640001717983 */ /* 0x000e680000300800 */
[----:B------:R-:W1:Y:S04]  /*62080*/  LDL.LU R114, [R1+0x668] ;  /* 0x0006680001727983 */ /* 0x000e680000300800 */
[----:B------:R-:W1:Y:S04]  /*62090*/  LDL.LU R115, [R1+0x66c] ;  /* 0x00066c0001737983 */ /* 0x000e680000300800 */
        /* <DEDUP_REMOVED lines=34> */
[----:B------:R-:W-:-:S02]  /*622c0*/  MOV R193, R13 ;  /* 0x0000000d00c17202 */ /* 0x000fc40000000f00 */
[----:B-1----:R-:W-:-:S15]  /*622d0*/  HMMA.1688.F32.TF32 R12, R56, R6, R112 ;  /* 0x00000006380c723c */ /* 0x002fde0000081070 */
[----:B------:R-:W-:-:S08]  /*622e0*/  NOP ;  /* 0x0000000000007918 */ /* 0x000fd00000000000 */
[----:B------:R4:W-:Y:S01]  /*622f0*/  STL.64 [R1+0x758], R14 ;  /* 0x0007580e01007387 */ /* 0x0009e20000100a00 */
[----:B------:R-:W-:Y:S02]  /*62300*/  IMAD.MOV.U32 R196, RZ, RZ, R12 ;  /* 0x000000ffffc47224 */ /* 0x000fe400078e000c */
[----:B------:R-:W-:Y:S02]  /*62310*/  IMAD.MOV.U32 R197, RZ, RZ, R13 ;  /* 0x000000ffffc57224 */ /* 0x000fe400078e000d */
[----:B----4-:R-:W-:-:S15]  /*62320*/  HMMA.1688.F32.TF32 R12, R56, R66, R108 ;  /* 0x00000042380c723c */ /* 0x010fde000008106c */
[----:B------:R-:W-:-:S08]  /*62330*/  NOP ;  /* 0x0000000000007918 */ /* 0x000fd00000000000 */
[----:B------:R2:W-:Y:S01]  /*62340*/  STL.64 [R1+0x748], R14 ;  /* 0x0007480e01007387 */ /* 0x0005e20000100a00 */
[----:B------:R-:W-:Y:S01]  /*62350*/  MOV R200, R12 ;  /* 0x0000000c00c87202 */ /* 0x000fe20000000f00 */
[----:B------:R-:W-:Y:S02]  /*62360*/  IMAD.MOV.U32 R201, RZ, RZ, R13 ;  /* 0x000000ffffc97224 */ /* 0x000fe400078e000d */
[----:B--2---:R-:W-:-:S15]  /*62370*/  HMMA.1688.F32.TF32 R12, R56, R70, R104 ;  /* 0x00000046380c723c */ /* 0x004fde0000081068 */
[----:B------:R-:W-:-:S08]  /*62380*/  NOP ;  /* 0x0000000000007918 */ /* 0x000fd00000000000 */
[----:B------:R3:W-:Y:S01]  /*62390*/  STL.64 [R1+0x738], R14 ;  /* 0x0007380e01007387 */ /* 0x0007e20000100a00 */
[----:B------:R-:W-:Y:S01]  /*623a0*/  IMAD.MOV.U32 R204, RZ, RZ, R12 ;  /* 0x000000ffffcc7224 */ /* 0x000fe200078e000c */
[----:B------:R-:W-:Y:S02]  /*623b0*/  MOV R205, R13 ;  /* 0x0000000d00cd7202 */ /* 0x000fe40000000f00 */
[----:B---3--:R-:W-:-:S15]  /*623c0*/  HMMA.1688.F32.TF32 R12, R56, R50, R100 ;  /* 0x00000032380c723c */ /* 0x008fde0000081064 */
[----:B------:R-:W-:-:S08]  /*623d0*/  NOP ;  /* 0x0000000000007918 */ /* 0x000fd00000000000 */
[----:B------:R1:W-:Y:S01]  /*623e0*/  STL.64 [R1+0x728], R14 ;  /* 0x0007280e01007387 */ /* 0x0003e20000100a00 */
[----:B------:R-:W-:Y:S02]  /*623f0*/  IMAD.MOV.U32 R208, RZ, RZ, R12 ;  /* 0x000000ffffd07224 */ /* 0x000fe400078e000c */
[----:B------:R-:W-:Y:S02]  /*62400*/  IMAD.MOV.U32 R209, RZ, RZ, R13 ;  /* 0x000000ffffd17224 */ /* 0x000fe400078e000d */
[----:B-1----:R-:W-:-:S15]  /*62410*/  HMMA.1688.F32.TF32 R12, R56, R46, R96 ;  /* 0x0000002e380c723c */ /* 0x002fde0000081060 */
[----:B------:R-:W-:-:S08]  /*62420*/  NOP ;  /* 0x0000000000007918 */ /* 0x000fd00000000000 */
[----:B------:R1:W-:Y:S01]  /*62430*/  STL.64 [R1+0x718], R14 ;  /* 0x0007180e01007387 */ /* 0x0003e20000100a00 */
[----:B------:R-:W-:Y:S01]  /*62440*/  MOV R212, R12 ;  /* 0x0000000c00d47202 */ /* 0x000fe20000000f00 */
[----:B------:R-:W-:Y:S02]  /*62450*/  IMAD.MOV.U32 R213, RZ, RZ, R13 ;  /* 0x000000ffffd57224 */ /* 0x000fe400078e000d */
[----:B-1----:R-:W-:-:S15]  /*62460*/  HMMA.1688.F32.TF32 R12, R56, R42, R92 ;  /* 0x0000002a380c723c */ /* 0x002fde000008105c */
[----:B------:R-:W-:-:S08]  /*62470*/  NOP ;  /* 0x0000000000007918 */ /* 0x000fd00000000000 */
        /* <DEDUP_REMOVED lines=23> */
[----:B-1----:R-:W-:Y:S01]  /*625f0*/  HMMA.1688.F32.TF32 R12, R56, R22, R168 ;  /* 0x00000016380c723c */ /* 0x002fe200000810a8 */
[----:B------:R-:W-:Y:S01]  /*62600*/  IMAD.MOV.U32 R76, RZ, RZ, R8 ;  /* 0x000000ffff4c7224 */ /* 0x000fe200078e0008 */
[----:B------:R-:W-:Y:S01]  /*62610*/  MOV R77, R20 ;  /* 0x00000014004d7202 */ /* 0x000fe20000000f00 */
[----:B------:R-:W-:Y:S01]  /*62620*/  IMAD.MOV.U32 R78, RZ, RZ, R9 ;  /* 0x000000ffff4e7224 */ /* 0x000fe200078e0009 */
[----:B------:R-:W-:Y:S01]  /*62630*/  LOP3.LUT R79, R2, 0x20, RZ, 0x3c, !PT ;  /* 0x00000020024f7812 */ /* 0x000fe200078e3cff */
[----:B------:R-:W-:Y:S01]  /*62640*/  IMAD.MOV.U32 R81, RZ, RZ, R3 ;  /* 0x000000ffff517224 */ /* 0x000fe200078e0003 */
[----:B------:R-:W-:Y:S01]  /*62650*/  MOV R80, R177 ;  /* 0x000000b100507202 */ /* 0x000fe20000000f00 */
[----:B------:R-:W-:Y:S01]  /*62660*/  IMAD.MOV.U32 R82, RZ, RZ, R4 ;  /* 0x000000ffff527224 */ /* 0x000fe200078e0004 */
[----:B------:R-:W-:Y:S01]  /*62670*/  MOV R83, R25 ;  /* 0x0000001900537202 */ /* 0x000fe20000000f00 */
[----:B------:R-:W-:Y:S04]  /*62680*/  LDS R169, [R79+UR12+0x42000] ;  /* 0x0420000c4fa97984 */ /* 0x000fe80008000800 */
[----:B------:R1:W-:Y:S01]  /*62690*/  LDS R171, [R79+UR12+0x42400] ;  /* 0x0424000c4fab7984 */ /* 0x0003e20008000800 */
[----:B------:R-:W-:Y:S01]  /*626a0*/  IMAD.MOV.U32 R84, RZ, RZ, R68 ;  /* 0x000000ffff547224 */ /* 0x000fe200078e0044 */
[----:B------:R-:W-:Y:S01]  /*626b0*/  MOV R86, R24 ;  /* 0x0000001800567202 */ /* 0x000fe20000000f00 */
[----:B------:R-:W-:Y:S01]  /*626c0*/  IMAD.MOV.U32 R85, RZ, RZ, R0 ;  /* 0x000000ffff557224 */ /* 0x000fe200078e0000 */
[----:B------:R-:W-:Y:S01]  /*626d0*/  LDS R168, [R2+UR12+0x42000] ;  /* 0x0420000c02a87984 */ /* 0x000fe20008000800 */
[----:B------:R-:W-:-:S02]  /*626e0*/  IMAD.MOV.U32 R87, RZ, RZ, R21 ;  /* 0x000000ffff577224 */ /* 0x000fc400078e0015 */
[----:B------:R-:W-:Y:S01]  /*626f0*/  IMAD.MOV.U32 R91, RZ, RZ, R5 ;  /* 0x000000ffff5b7224 */ /* 0x000fe200078e0005 */
[----:B------:R-:W-:Y:S04]  /*62700*/  LDS R170, [R2+UR12+0x42400] ;  /* 0x0424000c02aa7984 */ /* 0x000fe80008000800 */
[----:B------:R2:W-:Y:S04]  /*62710*/  STL.64 [R1+0x6b8], R14 ;  /* 0x0006b80e01007387 */ /* 0x0005e80000100a00 */
[----:B------:R-:W3:Y:S04]  /*62720*/  LDL.LU R8, [R1+0x6194] ;  /* 0x0061940001087983 */ /* 0x000ee80000300800 */
[----:B------:R-:W4:Y:S04]  /*62730*/  LDL.LU R20, [R1+0x6190] ;  /* 0x0061900001147983 */ /* 0x000f280000300800 */
[----:B------:R-:W2:Y:S01]  /*62740*/  LDL.LU R9, [R1+0x618c] ;  /* 0x00618c0001097983 */ /* 0x000ea20000300800 */
[----:B-1----:R-:W-:-:S03]  /*62750*/  IMAD.MOV.U32 R79, RZ, RZ, R176 ;  /* 0x000000ffff4f7224 */ /* 0x002fc600078e00b0 */
        /* <DEDUP_REMOVED lines=9> */
[----:B---3--:R-:W-:Y:S01]  /*627f0*/  IMAD.MOV.U32 R90, RZ, RZ, R8 ;  /* 0x000000ffff5a7224 */ /* 0x008fe200078e0008 */
[----:B----4-:R-:W-:Y:S01]  /*62800*/  MOV R89, R20 ;  /* 0x0000001400597202 */ /* 0x010fe20000000f00 */
[----:B--2---:R-:W-:-:S02]  /*62810*/  IMAD.MOV.U32 R88, RZ, RZ, R9 ;  /* 0x000000ffff587224 */ /* 0x004fc400078e0009 */
[----:B------:R-:W2:Y:S04]  /*62820*/  LDL.LU R9, [R1+0x6164] ;  /* 0x0061640001097983 */ /* 0x000ea80000300800 */
[----:B------:R-:W3:Y:S04]  /*62830*/  LDL.LU R20, [R1+0x6160] ;  /* 0x0061600001147983 */ /* 0x000ee80000300800 */
[----:B------:R-:W4:Y:S01]  /*62840*/  LDL.LU R8, [R1+0x615c] ;  /* 0x00615c0001087983 */ /* 0x000f220000300800 */
[----:B------:R-:W-:-:S03]  /*62850*/  IMAD.MOV.U32 R93, RZ, RZ, R3 ;  /* 0x000000ffff5d7224 */ /* 0x000fc600078e0003 */
[----:B------:R-:W2:Y:S01]  /*62860*/  LDL.LU R5, [R1+0x6158] ;  /* 0x0061580001057983 */ /* 0x000ea20000300800 */
[----:B------:R-:W-:-:S03]  /*62870*/  MOV R92, R4 ;  /* 0x00000004005c7202 */ /* 0x000fc60000000f00 */
[----:B------:R-:W2:Y:S04]  /*62880*/  LDL.LU R4, [R1+0x6154] ;  /* 0x0061540001047983 */ /* 0x000ea80000300800 */
[----:B------:R-:W2:Y:S01]  /*62890*/  LDL.LU R3, [R1+0x6150] ;  /* 0x0061500001037983 */ /* 0x000ea20000300800 */
[----:B------:R-:W-:Y:S01]  /*628a0*/  IMAD.MOV.U32 R99, RZ, RZ, R25 ;  /* 0x000000ffff637224 */ /* 0x000fe200078e0019 */
[----:B------:R-:W-:Y:S01]  /*628b0*/  MOV R98, R68 ;  /* 0x0000004400627202 */ /* 0x000fe20000000f00 */
[----:B------:R-:W-:Y:S02]  /*628c0*/  IMAD.MOV.U32 R97, RZ, RZ, R0 ;  /* 0x000000ffff617224 */ /* 0x000fe400078e0000 */
[----:B------:R-:W-:Y:S02]  /*628d0*/  IMAD.MOV.U32 R96, RZ, RZ, R24 ;  /* 0x000000ffff607224 */ /* 0x000fe400078e0018 */
[----:B------:R-:W2:Y:S04]  /*628e0*/  LDL.LU R24, [R1+0x614c] ;  /* 0x00614c0001187983 */ /* 0x000ea80000300800 */
[----:B------:R-:W2:Y:S04]  /*628f0*/  LDL.LU R0, [R1+0x6148] ;  /* 0x0061480001007983 */ /* 0x000ea80000300800 */
[----:B------:R-:W2:Y:S04]  /*62900*/  LDL.LU R68, [R1+0x6144] ;  /* 0x0061440001447983 */ /* 0x000ea80000300800 */
[----:B------:R-:W2:Y:S01]  /*62910*/  LDL.LU R25, [R1+0x6140] ;  /* 0x0061400001197983 */ /* 0x000ea20000300800 */
[----:B----4-:R-:W-:-:S03]  /*62920*/  IMAD.MOV.U32 R100, RZ, RZ, R8 ;  /* 0x000000ffff647224 */ /* 0x010fc600078e0008 */
[----:B------:R-:W4:Y:S01]  /*62930*/  LDL.LU R8, [R1+0x613c] ;  /* 0x00613c0001087983 */ /* 0x000f220000300800 */
[----:B---3--:R-:W-:Y:S01]  /*62940*/  MOV R101, R20 ;  /* 0x0000001400657202 */ /* 0x008fe20000000f00 */
[----:B--2---:R-:W-:Y:S02]  /*62950*/  IMAD.MOV.U32 R102, RZ, RZ, R9 ;  /* 0x000000ffff667224 */ /* 0x004fe400078e0009 */
[----:B------:R-:W2:Y:S01]  /*62960*/  LDL.LU R20, [R1+0x6138] ;  /* 0x0061380001147983 */ /* 0x000ea20000300800 */
[----:B------:R-:W-:-:S03]  /*62970*/  IMAD.MOV.U32 R103, RZ, RZ, R21 ;  /* 0x000000ffff677224 */ /* 0x000fc600078e0015 */
[----:B------:R-:W3:Y:S01]  /*62980*/  LDL.LU R9, [R1+0x6134] ;  /* 0x0061340001097983 */ /* 0x000ee20000300800 */
[----:B------:R-:W-:Y:S02]  /*62990*/  IMAD.MOV.U32 R106, RZ, RZ, R4 ;  /* 0x000000ffff6a7224 */ /* 0x000fe400078e0004 */
[----:B------:R-:W-:Y:S01]  /*629a0*/  IMAD.MOV.U32 R105, RZ, RZ, R3 ;  /* 0x000000ffff697224 */ /* 0x000fe200078e0003 */
[----:B------:R-:W2:Y:S01]  /*629b0*/  LDL.LU R21, [R1+0x6130] ;  /* 0x0061300001157983 */ /* 0x000ea20000300800 */
[----:B------:R-:W-:Y:S02]  /*629c0*/  MOV R107, R5 ;  /* 0x00000005006b7202 */ /* 0x000fe40000000f00 */
[----:B------:R-:W-:Y:S02]  /*629d0*/  MOV R104, R24 ;  /* 0x0000001800687202 */ /* 0x000fe40000000f00 */
[----:B------:R-:W3:Y:S04]  /*629e0*/  LDL.LU R24, [R1+0x612c] ;  /* 0x00612c0001187983 */ /* 0x000ee80000300800 */
[----:B------:R-:W3:Y:S04]  /*629f0*/  LDL.LU R3, [R1+0x6128] ;  /* 0x0061280001037983 */ /* 0x000ee80000300800 */
[----:B------:R-:W3:Y:S01]  /*62a00*/  LDL.LU R4, [R1+0x6124] ;  /* 0x0061240001047983 */ /* 0x000ee20000300800 */
[----:B------:R-:W-:Y:S01]  /*62a10*/  MOV R110, R68 ;  /* 0x00000044006e7202 */ /* 0x000fe20000000f00 */
[----:B------:R-:W-:-:S02]  /*62a20*/  IMAD.MOV.U32 R109, RZ, RZ, R25 ;  /* 0x000000ffff6d7224 */ /* 0x000fc400078e0019 */
[----:B------:R-:W3:Y:S01]  /*62a30*/  LDL.LU R5, [R1+0x6120] ;  /* 0x0061200001057983 */ /* 0x000ee20000300800 */
[----:B------:R-:W-:Y:S02]  /*62a40*/  IMAD.MOV.U32 R111, RZ, RZ, R0 ;  /* 0x000000ffff6f7224 */ /* 0x000fe400078e0000 */
[----:B----4-:R-:W-:Y:S02]  /*62a50*/  IMAD.MOV.U32 R108, RZ, RZ, R8 ;  /* 0x000000ffff6c7224 */ /* 0x010fe400078e0008 */
[----:B------:R-:W4:Y:S04]  /*62a60*/  LDL.LU R8, [R1+0x611c] ;  /* 0x00611c0001087983 */ /* 0x000f280000300800 */
[----:B------:R-:W4:Y:S04]  /*62a70*/  LDL.LU R25, [R1+0x6118] ;  /* 0x0061180001197983 */ /* 0x000f280000300800 */
[----:B------:R-:W4:Y:S04]  /*62a80*/  LDL.LU R68, [R1+0x6114] ;  /* 0x0061140001447983 */ /* 0x000f280000300800 */
[----:B------:R-:W4:Y:S01]  /*62a90*/  LDL.LU R0, [R1+0x6110] ;  /* 0x0061100001007983 */ /* 0x000f220000300800 */
[----:B--2---:R-:W-:Y:S01]  /*62aa0*/  MOV R113, R21 ;  /* 0x0000001500717202 */ /* 0x004fe20000000f00 */
[----:B---3--:R-:W-:-:S02]  /*62ab0*/  IMAD.MOV.U32 R114, RZ, RZ, R9 ;  /* 0x000000ffff727224 */ /* 0x008fc400078e0009 */
[----:B------:R-:W-:Y:S02]  /*62ac0*/  IMAD.MOV.U32 R115, RZ, RZ, R20 ;  /* 0x000000ffff737224 */ /* 0x000fe400078e0014 */
[----:B------:R-:W-:Y:S02]  /*62ad0*/  IMAD.MOV.U32 R112, RZ, RZ, R24 ;  /* 0x000000ffff707224 */ /* 0x000fe400078e0018 */
[----:B------:R-:W2:Y:S04]  /*62ae0*/  LDL.LU R24, [R1+0x610c] ;  /* 0x00610c0001187983 */ /* 0x000ea80000300800 */
[----:B------:R-:W3:Y:S04]  /*62af0*/  LDL.LU R21, [R1+0x6108] ;  /* 0x0061080001157983 */ /* 0x000ee80000300800 */
[----:B------:R-:W3:Y:S04]  /*62b00*/  LDL.LU R9, [R1+0x6104] ;  /* 0x0061040001097983 */ /* 0x000ee80000300800 */
[----:B------:R-:W3:Y:S04]  /*62b10*/  LDL.LU R20, [R1+0x6100] ;  /* 0x0061000001147983 */ /* 0x000ee80000300800 */
[----:B------:R-:W3:Y:S01]  /*62b20*/  LDL.LU R120, [R1+0x3a0] ;  /* 0x0003a00001787983 */ /* 0x000ee20000300800 */
[----:B----4-:R-:W-:-:S02]  /*62b30*/  IMAD.MOV.U32 R123, RZ, RZ, R25 ;  /* 0x000000ffff7b7224 */ /* 0x010fc400078e0019 */
[----:B------:R-:W-:Y:S01]  /*62b40*/  IMAD.MOV.U32 R122, RZ, RZ, R68 ;  /* 0x000000ffff7a7224 */ /* 0x000fe200078e0044 */
[----:B------:R-:W-:Y:S02]  /*62b50*/  MOV R121, R0 ;  /* 0x0000000000797202 */ /* 0x000fe40000000f00 */
[----:B------:R-:W4:Y:S04]  /*62b60*/  LDL.LU R0, [R1+0x60fc] ;  /* 0x0060fc0001007983 */ /* 0x000f280000300800 */
[----:B------:R-:W4:Y:S04]  /*62b70*/  LDL.LU R68, [R1+0x60f8] ;  /* 0x0060f80001447983 */ /* 0x000f280000300800 */
[----:B------:R-:W4:Y:S01]  /*62b80*/  LDL.LU R25, [R1+0x60f4] ;  /* 0x0060f40001197983 */ /* 0x000f220000300800 */
[----:B--2---:R-:W-:Y:S01]  /*62b90*/  MOV R127, R24 ;  /* 0x00000018007f7202 */ /* 0x004fe20000000f00 */
[----:B---3--:R-:W-:Y:S01]  /*62ba0*/  IMAD.MOV.U32 R126, RZ, RZ, R21 ;  /* 0x000000ffff7e7224 */ /* 0x008fe200078e0015 */
[----:B------:R-:W-:-:S02]  /*62bb0*/  MOV R124, R9 ;  /* 0x00000009007c7202 */ /* 0x000fc40000000f00 */
[----:B------:R-:W2:Y:S01]  /*62bc0*/  LDL.LU R9, [R1+0x60f0] ;  /* 0x0060f00001097983 */ /* 0x000ea20000300800 */
[----:B------:R-:W-:-:S03]  /*62bd0*/  IMAD.MOV.U32 R125, RZ, RZ, R20 ;  /* 0x000000ffff7d7224 */ /* 0x000fc600078e0014 */
[----:B------:R-:W3:Y:S04]  /*62be0*/  LDL.LU R20, [R1+0x60ec] ;  /* 0x0060ec0001147983 */ /* 0x000ee80000300800 */
[----:B------:R-:W2:Y:S04]  /*62bf0*/  LDL.LU R21, [R1+0x60e8] ;  /* 0x0060e80001157983 */ /* 0x000ea80000300800 */
[----:B------:R-:W3:Y:S04]  /*62c00*/  LDL.LU R24, [R1+0x60e4] ;  /* 0x0060e40001187983 */ /* 0x000ee80000300800 */
[----:B------:R-:W2:Y:S01]  /*62c10*/  LDL.LU R128, [R1+0x400] ;  /* 0x0004000001807983 */ /* 0x000ea20000300800 */
[----:B----4-:R-:W-:Y:S01]  /*62c20*/  MOV R131, R0 ;  /* 0x0000000000837202 */ /* 0x010fe20000000f00 */
[----:B------:R-:W-:-:S02]  /*62c30*/  IMAD.MOV.U32 R130, RZ, RZ, R68 ;  /* 0x000000ffff827224 */ /* 0x000fc400078e0044 */
[----:B------:R-:W-:Y:S02]  /*62c40*/  IMAD.MOV.U32 R129, RZ, RZ, R25 ;  /* 0x000000ffff817224 */ /* 0x000fe400078e0019 */
[----:B------:R-:W4:Y:S04]  /*62c50*/  LDL.LU R25, [R1+0x60e0] ;  /* 0x0060e00001197983 */ /* 0x000f280000300800 */
[----:B------:R-:W2:Y:S04]  /*62c60*/  LDL.LU R68, [R1+0x60dc] ;  /* 0x0060dc0001447983 */ /* 0x000ea80000300800 */
[----:B------:R-:W3:Y:S04]  /*62c70*/  LDL.LU R0, [R1+0x60d8] ;  /* 0x0060d80001007983 */ /* 0x000ee80000300800 */
        /* <DEDUP_REMOVED lines=8> */
[----:B------:R-:W-:-:S03]  /*62d00*/  MOV R236, R12 ;  /* 0x0000000c00ec7202 */ /* 0x000fc60000000f00 */
[----:B------:R-:W2:Y:S01]  /*62d10*/  LDL.LU R244, [R1+0x550] ;  /* 0x0005500001f47983 */ /* 0x000ea20000300800 */
[----:B------:R-:W-:-:S03]  /*62d20*/  IMAD.MOV.U32 R237, RZ, RZ, R13 ;  /* 0x000000ffffed7224 */ /* 0x000fc600078e000d */
        /* <DEDUP_REMOVED lines=16> */
[----:B---3--:R-:W-:-:S03]  /*62e30*/  IMAD.MOV.U32 R157, RZ, RZ, R0 ;  /* 0x000000ffff9d7224 */ /* 0x008fc600078e0000 */
[----:B------:R-:W3:Y:S01]  /*62e40*/  LDL.LU R0, [R1+0x60d4] ;  /* 0x0060d40001007983 */ /* 0x000ee20000300800 */
[----:B----4-:R-:W-:Y:S01]  /*62e50*/  MOV R159, R25 ;  /* 0x00000019009f7202 */ /* 0x010fe20000000f00 */
[----:B------:R-:W-:Y:S01]  /*62e60*/  IMAD.MOV.U32 R60, RZ, RZ, R24 ;  /* 0x000000ffff3c7224 */ /* 0x000fe200078e0018 */
[----:B------:R-:W-:Y:S01]  /*62e70*/  MOV R62, R20 ;  /* 0x00000014003e7202 */ /* 0x000fe20000000f00 */
[----:B--2---:R-:W-:Y:S02]  /*62e80*/  IMAD.MOV.U32 R61, RZ, RZ, R21 ;  /* 0x000000ffff3d7224 */ /* 0x004fe400078e0015 */
[----:B------:R-:W-:Y:S02]  /*62e90*/  IMAD.MOV.U32 R63, RZ, RZ, R9 ;  /* 0x000000ffff3f7224 */ /* 0x000fe400078e0009 */
[----:B------:R-:W-:Y:S01]  /*62ea0*/  IMAD.MOV.U32 R116, RZ, RZ, R8 ;  /* 0x000000ffff747224 */ /* 0x000fe200078e0008 */
[----:B------:R-:W-:Y:S01]  /*62eb0*/  MOV R117, R5 ;  /* 0x0000000500757202 */ /* 0x000fe20000000f00 */
[----:B------:R-:W-:-:S02]  /*62ec0*/  IMAD.MOV.U32 R118, RZ, RZ, R4 ;  /* 0x000000ffff767224 */ /* 0x000fc400078e0004 */
[----:B------:R-:W-:Y:S02]  /*62ed0*/  IMAD.MOV.U32 R158, RZ, RZ, R68 ;  /* 0x000000ffff9e7224 */ /* 0x000fe400078e0044 */
[----:B------:R-:W2:Y:S01]  /*62ee0*/  LDL.LU R68, [R1+0x60d0] ;  /* 0x0060d00001447983 */ /* 0x000ea20000300800 */
[C---:B------:R-:W-:Y:S03]  /*62ef0*/  HMMA.1688.F32.TF32 R12, R56.reuse, R18, R12 ;  /* 0x00000012380c723c */ /* 0x040fe6000008100c */
[----:B---3--:R-:W1:Y:S04]  /*62f00*/  LDSM.16.M88.4 R24, [R0+UR17+0x80] ;  /* 0x000080110018783b */ /* 0x008e680008000200 */
[----:B------:R-:W3:Y:S04]  /*62f10*/  LDSM.16.M88.4 R20, [R0+UR17+0x1080] ;  /* 0x001080110014783b */ /* 0x000ee80008000200 */
[----:B------:R-:W4:Y:S04]  /*62f20*/  LDSM.16.M88.4 R8, [R0+UR17+0x2080] ;  /* 0x002080110008783b */ /* 0x000f280008000200 */
[----:B------:R-:W2:Y:S04]  /*62f30*/  LDSM.16.M88.4 R4, [R0+UR17+0x3080] ;  /* 0x003080110004783b */ /* 0x000ea80008000200 */
[----:B-1----:R-:W-:Y:S04]  /*62f40*/  STL [R1+0x5f6c], R26 ;  /* 0x005f6c1a01007387 */ /* 0x002fe80000100800 */
[----:B------:R-:W-:Y:S04]  /*62f50*/  STL [R1+0x5f68], R27 ;  /* 0x005f681b01007387 */ /* 0x000fe80000100800 */
[----:B---3--:R-:W-:Y:S04]  /*62f60*/  STL [R1+0x5f5c], R22 ;  /* 0x005f5c1601007387 */ /* 0x008fe80000100800 */
[----:B------:R-:W-:Y:S04]  /*62f70*/  STL [R1+0x5f58], R23 ;  /* 0x005f581701007387 */ /* 0x000fe80000100800 */
[----:B----4-:R-:W-:Y:S04]  /*62f80*/  STL [R1+0x5f50], R10 ;  /* 0x005f500a01007387 */ /* 0x010fe80000100800 */
[----:B------:R-:W-:Y:S04]  /*62f90*/  STL [R1+0x5f4c], R11 ;  /* 0x005f4c0b01007387 */ /* 0x000fe80000100800 */
[----:B--2---:R-:W-:Y:S04]  /*62fa0*/  STL [R1+0x5f54], R6 ;  /* 0x005f540601007387 */ /* 0x004fe80000100800 */
[----:B------:R-:W-:Y:S04]  /*62fb0*/  STL [R1+0x5f48], R7 ;  /* 0x005f480701007387 */ /* 0x000fe80000100800 */
[----:B------:R-:W-:Y:S04]  /*62fc0*/  STL.64 [R1+0x6a0], R12 ;  /* 0x0006a00c01007387 */ /* 0x000fe80000100a00 */
[----:B------:R1:W-:Y:S04]  /*62fd0*/  STL.64 [R1+0x6a8], R14 ;  /* 0x0006a80e01007387 */ /* 0x0003e80000100a00 */
[----:B-1----:R-:W2:Y:S01]  /*62fe0*/  LDL.LU.64 R14, [R1+0x60c8] ;  /* 0x0060c800010e7983 */ /* 0x002ea20000300a00 */
[C---:B------:R-:W-:Y:S03]  /*62ff0*/  HMMA.1688.F32.TF32 R164, R56.reuse, R242, R164 ;  /* 0x000000f238a4723c */ /* 0x040fe600000810a4 */
[----:B------:R-:W3:Y:S03]  /*63000*/  LDL.LU.64 R12, [R1+0x60c0] ;  /* 0x0060c000010c7983 */ /* 0x000ee60000300a00 */
[----:B------:R-:W-:Y:S01]  /*63010*/  HMMA.1688.F32.TF32 R160, R56, R238, R160 ;  /* 0x000000ee38a0723c */ /* 0x000fe200000810a0 */
[----:B------:R-:W-:-:S15]  /*63020*/  IMAD.MOV.U32 R119, RZ, RZ, R3 ;  /* 0x000000ffff777224 */ /* 0x000fde00078e0003 */
[----:B------:R-:W-:-:S02]  /*63030*/  NOP ;  /* 0x0000000000007918 */ /* 0x000fc40000000000 */
[----:B------:R-:W-:Y:S01]  /*63040*/  MOV R3, R167 ;  /* 0x000000a700037202 */ /* 0x000fe20000000f00 */
[----:B--2---:R-:W-:-:S15]  /*63050*/  HMMA.1688.F32.TF32 R244, R56, R14, R244 ;  /* 0x0000000e38f4723c */ /* 0x004fde00000810f4 */
[----:B------:R-:W-:-:S08]  /*63060*/  NOP ;  /* 0x0000000000007918 */ /* 0x000fd00000000000 */
[----:B------:R-:W-:Y:S04]  /*63070*/  STL.64 [R1+0x2a0], R244 ;  /* 0x0002a0f401007387 */ /* 0x000fe80000100a00 */
[----:B------:R1:W-:Y:S04]  /*63080*/  STL.64 [R1+0x2a8], R246 ;  /* 0x0002a8f601007387 */ /* 0x0003e80000100a00 */
[----:B-1----:R-:W2:Y:S04]  /*63090*/  LDL.LU.64 R246, [R1+0x60b8] ;  /* 0x0060b80001f67983 */ /* 0x002ea80000300a00 */
[----:B------:R-:W4:Y:S04]  /*630a0*/  LDL.LU.64 R244, [R1+0x60b0] ;  /* 0x0060b00001f47983 */ /* 0x000f280000300a00 */
[----:B------:R-:W-:Y:S04]  /*630b0*/  STL.64 [R1+0x690], R164 ;  /* 0x000690a401007387 */ /* 0x000fe80000100a00 */
[----:B------:R1:W-:Y:S04]  /*630c0*/  STL [R1+0x698], R166 ;  /* 0x000698a601007387 */ /* 0x0003e80000100800 */
[----:B-1----:R-:W2:Y:S04]  /*630d0*/  LDL.LU.64 R166, [R1+0x60a8] ;  /* 0x0060a80001a67983 */ /* 0x002ea80000300a00 */
[----:B------:R-:W2:Y:S04]  /*630e0*/  LDL.LU.64 R164, [R1+0x60a0] ;  /* 0x0060a00001a47983 */ /* 0x000ea80000300a00 */
[----:B------:R-:W-:Y:S04]  /*630f0*/  STL.64 [R1+0x280], R160 ;  /* 0x000280a001007387 */ /* 0x000fe80000100a00 */
[----:B------:R1:W-:Y:S04]  /*63100*/  STL.64 [R1+0x288], R162 ;  /* 0x000288a201007387 */ /* 0x0003e80000100a00 */
[----:B-1----:R-:W2:Y:S04]  /*63110*/  LDL.LU.64 R162, [R1+0x6098] ;  /* 0x0060980001a27983 */ /* 0x002ea80000300a00 */
[----:B------:R-:W2:Y:S04]  /*63120*/  LDL.LU.64 R160, [R1+0x6090] ;  /* 0x0060900001a07983 */ /* 0x000ea80000300a00 */
[----:B------:R1:W-:Y:S04]  /*63130*/  STL.64 [R1+0x5f70], R236 ;  /* 0x005f70ec01007387 */ /* 0x0003e80000100a00 */
[----:B-1----:R-:W3:Y:S04]  /*63140*/  LDL.LU R236, [R1+0x450] ;  /* 0x0004500001ec7983 */ /* 0x002ee80000300800 */
[----:B------:R-:W3:Y:S04]  /*63150*/  LDL.LU R237, [R1+0x454] ;  /* 0x0004540001ed7983 */ /* 0x000ee80000300800 */
[----:B------:R-:W3:Y:S01]  /*63160*/  LDL.LU R238, [R1+0x458] ;  /* 0x0004580001ee7983 */ /* 0x000ee20000300800 */
[----:B------:R-:W-:-:S03]  /*63170*/  IMAD.MOV.U32 R239, RZ, RZ, R68 ;  /* 0x000000ffffef7224 */ /* 0x000fc600078e0044 */
[----:B------:R1:W-:Y:S01]  /*63180*/  STL.64 [R1+0x5f78], R232 ;  /* 0x005f78e801007387 */ /* 0x0003e20000100a00 */
[C---:B------:R-:W-:Y:S06]  /*63190*/  HMMA.1688.F32.TF32 R152, R56.reuse, R222, R152 ;  /* 0x000000de3898723c */ /* 0x040fec0000081098 */
[C---:B------:R-:W-:Y:S06]  /*631a0*/  HMMA.1688.F32.TF32 R124, R56.reuse, R210, R124 ;  /* 0x000000d2387c723c */ /* 0x040fec000008107c */
[C---:B------:R-:W-:Y:S01]  /*631b0*/  HMMA.1688.F32.TF32 R112, R56.reuse, R198, R112 ;  /* 0x000000c63870723c */ /* 0x040fe20000081070 */
[----:B------:R-:W-:Y:S01]  /*631c0*/  IMAD.MOV.U32 R94, RZ, RZ, R177 ;  /* 0x000000ffff5e7224 */ /* 0x000fe200078e00b1 */
[----:B------:R-:W-:Y:S01]  /*631d0*/  MOV R95, R176 ;  /* 0x000000b0005f7202 */ /* 0x000fe20000000f00 */
[----:B------:R-:W-:Y:S03]  /*631e0*/  LDS R177, [R252+UR12+0x42000] ;  /* 0x0420000cfcb17984 */ /* 0x000fe60008000800 */
[----:B------:R-:W-:Y:S01]  /*631f0*/  HMMA.1688.F32.TF32 R100, R56, R186, R100 ;  /* 0x000000ba3864723c */ /* 0x000fe20000081064 */
[----:B------:R-:W-:Y:S01]  /*63200*/  LDS R176, [R69+UR12+0x42000] ;  /* 0x0420000c45b07984 */ /* 0x000fe20008000800 */
[----:B------:R-:W-:-:S02]  /*63210*/  IMAD.MOV.U32 R242, RZ, RZ, R181 ;  /* 0x000000fffff27224 */ /* 0x000fc400078e00b5 */
[----:B------:R-:W-:Y:S01]  /*63220*/  IMAD.MOV.U32 R243, RZ, RZ, R180 ;  /* 0x000000fffff37224 */ /* 0x000fe200078e00b4 */
[----:B------:R-:W-:Y:S01]  /*63230*/  LDS R186, [R2+UR12+0x42480] ;  /* 0x0424800c02ba7984 */ /* 0x000fe20008000800 */
[C---:B---3--:R-:W-:Y:S06]  /*63240*/  HMMA.1688.F32.TF32 R236, R56.reuse, R234, R236 ;  /* 0x000000ea38ec723c */ /* 0x048fec00000810ec */
[C---:B-1----:R-:W-:Y:S06]  /*63250*/  HMMA.1688.F32.TF32 R232, R56.reuse, R230, R72 ;  /* 0x000000e638e8723c */ /* 0x042fec0000081048 */
[C---:B------:R-:W-:Y:S11]  /*63260*/  HMMA.1688.F32.TF32 R72, R56.reuse, R226, R156 ;  /* 0x000000e23848723c */ /* 0x040ff6000008109c */
[----:B------:R-:W-:Y:S04]  /*63270*/  STL.64 [R1+0x270], R236 ;  /* 0x000270ec01007387 */ /* 0x000fe80000100a00 */
[----:B------:R-:W-:Y:S04]  /*63280*/  STL.64 [R1+0x278], R238 ;  /* 0x000278ee01007387 */ /* 0x000fe80000100a00 */
[----:B------:R-:W-:Y:S04]  /*63290*/  STL.64 [R1+0x5f80], R228 ;  /* 0x005f80e401007387 */ /* 0x000fe80000100a00 */
[----:B------:R-:W-:Y:S04]  /*632a0*/  STL.64 [R1+0x260], R232 ;  /* 0x000260e801007387 */ /* 0x000fe80000100a00 */
[----:B------:R-:W-:Y:S04]  /*632b0*/  STL.64 [R1+0x268], R234 ;  /* 0x000268ea01007387 */ /* 0x000fe80000100a00 */
[----:B------:R-:W-:Y:S04]  /*632c0*/  STL.64 [R1+0x5f88], R224 ;  /* 0x005f88e001007387 */ /* 0x000fe80000100a00 */
[----:B------:R-:W-:Y:S04]  /*632d0*/  STL.64 [R1+0x680], R72 ;  /* 0x0006804801007387 */ /* 0x000fe80000100a00 */
[----:B------:R1:W-:Y:S02]  /*632e0*/  STL.64 [R1+0x688], R74 ;  /* 0x0006884a01007387 */ /* 0x0003e40000100a00 */
[C---:B-1----:R-:W-:Y:S06]  /*632f0*/  HMMA.1688.F32.TF32 R72, R56.reuse, R218, R60 ;  /* 0x000000da3848723c */ /* 0x042fec000008103c */
[C---:B------:R-:W-:Y:S01]  /*63300*/  HMMA.1688.F32.TF32 R60, R56.reuse, R214, R128 ;  /* 0x000000d6383c723c */ /* 0x040fe20000081080 */
[----:B------:R-:W-:Y:S04]  /*63310*/  STL.64 [R1+0x5f90], R220 ;  /* 0x005f90dc01007387 */ /* 0x000fe80000100a00 */
[----:B------:R-:W-:Y:S04]  /*63320*/  STL.64 [R1+0x240], R152 ;  /* 0x0002409801007387 */ /* 0x000fe80000100a00 */
[----:B------:R-:W-:Y:S04]  /*63330*/  STL.64 [R1+0x248], R154 ;  /* 0x0002489a01007387 */ /* 0x000fe80000100a00 */
[----:B------:R-:W1:Y:S04]  /*63340*/  LDSM.16.M88.4 R128, [R0+UR17+0x4080] ;  /* 0x004080110080783b */ /* 0x000e680008000200 */
[----:B------:R-:W-:Y:S04]  /*63350*/  STL.64 [R1+0x670], R72 ;  /* 0x0006704801007387 */ /* 0x000fe80000100a00 */
[----:B------:R3:W-:Y:S04]  /*63360*/  STL.64 [R1+0x678], R74 ;  /* 0x0006784a01007387 */ /* 0x0007e80000100a00 */
[----:B------:R-:W-:Y:S01]  /*63370*/  STL.64 [R1+0x660], R60 ;  /* 0x0006603c01007387 */ /* 0x000fe20000100a00 */
[----:B---3--:R-:W-:Y:S03]  /*63380*/  HMMA.1688.F32.TF32 R72, R56, R206, R120 ;  /* 0x000000ce3848723c */ /* 0x008fe60000081078 */
[----:B------:R3:W-:Y:S01]  /*63390*/  STL.64 [R1+0x668], R62 ;  /* 0x0006683e01007387 */ /* 0x0007e20000100a00 */
[----:B------:R-:W-:Y:S01]  /*633a0*/  MOV R228, R17 ;  /* 0x0000001100e47202 */ /* 0x000fe20000000f00 */
[----:B------:R-:W-:Y:S01]  /*633b0*/  IMAD.MOV.U32 R229, RZ, RZ, R16 ;  /* 0x000000ffffe57224 */ /* 0x000fe200078e0010 */
[----:B------:R-:W-:Y:S01]  /*633c0*/  MOV R231, R12 ;  /* 0x0000000c00e77202 */ /* 0x000fe20000000f00 */
[----:B------:R-:W-:Y:S01]  /*633d0*/  IMAD.MOV.U32 R230, RZ, RZ, R13 ;  /* 0x000000ffffe67224 */ /* 0x000fe200078e000d */
[----:B------:R-:W-:Y:S01]  /*633e0*/  MOV R157, R64 ;  /* 0x00000040009d7202 */ /* 0x000fe20000000f00 */
[----:B------:R-:W-:-:S02]  /*633f0*/  IMAD.MOV.U32 R156, RZ, RZ, R65 ;  /* 0x000000ffff9c7224 */ /* 0x000fc400078e0041 */
[----:B------:R-:W-:Y:S02]  /*63400*/  IMAD.MOV.U32 R158, RZ, RZ, R53 ;  /* 0x000000ffff9e7224 */ /* 0x000fe400078e0035 */
[----:B------:R-:W-:Y:S01]  /*63410*/  IMAD.MOV.U32 R159, RZ, RZ, R52 ;  /* 0x000000ffff9f7224 */ /* 0x000fe200078e0034 */
[----:B------:R-:W-:Y:S01]  /*63420*/  MOV R236, R49 ;  /* 0x0000003100ec7202 */ /* 0x000fe20000000f00 */
[C---:B---3--:R-:W-:Y:S01]  /*63430*/  HMMA.1688.F32.TF32 R60, R56.reuse, R202, R116 ;  /* 0x000000ca383c723c */ /* 0x048fe20000081074 */
[----:B------:R-:W-:Y:S04]  /*63440*/  STL.64 [R1+0x650], R124 ;  /* 0x0006507c01007387 */ /* 0x000fe80000100a00 */
[----:B------:R-:W-:Y:S04]  /*63450*/  STL.64 [R1+0x658], R126 ;  /* 0x0006587e01007387 */ /* 0x000fe80000100a00 */
[----:B------:R-:W3:Y:S04]  /*63460*/  LDSM.16.M88.4 R116, [R0+UR17+0x7080] ;  /* 0x007080110074783b */ /* 0x000ee80008000200 */
[----:B------:R-:W-:Y:S04]  /*63470*/  STL.64 [R1+0x1f0], R72 ;  /* 0x0001f04801007387 */ /* 0x000fe80000100a00 */
[----:B------:R4:W-:Y:S04]  /*63480*/  STL.64 [R1+0x1f8], R74 ;  /* 0x0001f84a01007387 */ /* 0x0009e80000100a00 */
[----:B------:R-:W-:Y:S04]  /*63490*/  LDSM.16.M88.4 R16, [R0+UR17+0xf080] ;  /* 0x00f080110010783b */ /* 0x000fe80008000200 */
[----:B------:R-:W-:Y:S01]  /*634a0*/  STL.64 [R1+0x1e0], R60 ;  /* 0x0001e03c01007387 */ /* 0x000fe20000100a00 */
[C---:B----4-:R-:W-:Y:S03]  /*634b0*/  HMMA.1688.F32.TF32 R72, R56.reuse, R194, R108 ;  /* 0x000000c23848723c */ /* 0x050fe6000008106c */
[----:B------:R4:W-:Y:S04]  /*634c0*/  STL.64 [R1+0x1e8], R62 ;  /* 0x0001e83e01007387 */ /* 0x0009e80000100a00 */
[----:B------:R-:W-:Y:S04]  /*634d0*/  LDSM.16.M88.4 R108, [R0+UR17+0x9080] ;  /* 0x00908011006c783b */ /* 0x000fe80008000200 */
[----:B------:R-:W-:Y:S01]  /*634e0*/  LDSM.16.M88.4 R12, [R0+UR17+0x10080] ;  /* 0x01008011000c783b */ /* 0x000fe20008000200 */
[C---:B----4-:R-:W-:Y:S03]  /*634f0*/  HMMA.1688.F32.TF32 R60, R56.reuse, R190, R104 ;  /* 0x000000be383c723c */ /* 0x050fe60000081068 */
[----:B------:R-:W-:Y:S04]  /*63500*/  STL.64 [R1+0x1d0], R112 ;  /* 0x0001d07001007387 */ /* 0x000fe80000100a00 */
[----:B------:R-:W-:Y:S04]  /*63510*/  STL.64 [R1+0x1d8], R114 ;  /* 0x0001d87201007387 */ /* 0x000fe80000100a00 */
[----:B------:R-:W4:Y:S04]  /*63520*/  LDSM.16.M88.4 R112, [R0+UR17+0x8080] ;  /* 0x008080110070783b */ /* 0x000f280008000200 */
[----:B------:R-:W-:Y:S04]  /*63530*/  STL.64 [R1+0x1c0], R72 ;  /* 0x0001c04801007387 */ /* 0x000fe80000100a00 */
[----:B------:R2:W-:Y:S04]  /*63540*/  STL.64 [R1+0x1c8], R74 ;  /* 0x0001c84a01007387 */ /* 0x0005e80000100a00 */
[----:B------:R-:W4:Y:S04]  /*63550*/  LDSM.16.M88.4 R104, [R0+UR17+0xa080] ;  /* 0x00a080110068783b */ /* 0x000f280008000200 */
[----:B------:R-:W-:Y:S01]  /*63560*/  STL.64 [R1+0x1b0], R60 ;  /* 0x0001b03c01007387 */ /* 0x000fe20000100a00 */
[C---:B--2---:R-:W-:Y:S03]  /*63570*/  HMMA.1688.F32.TF32 R72, R56.reuse, R182, R96 ;  /* 0x000000b63848723c */ /* 0x044fe60000081060 */
[----:B------:R2:W-:Y:S04]  /*63580*/  STL.64 [R1+0x1b8], R62 ;  /* 0x0001b83e01007387 */ /* 0x0005e80000100a00 */
[----:B------:R-:W-:Y:S04]  /*63590*/  LDSM.16.M88.4 R96, [R0+UR17+0xc080] ;  /* 0x00c080110060783b */ /* 0x000fe80008000200 */
[----:B------:R-:W-:Y:S01]  /*635a0*/  LDSM.16.M88.4 R124, [R0+UR17+0x5080] ;  /* 0x00508011007c783b */ /* 0x000fe20008000200 */
[----:B--2---:R-:W-:Y:S03]  /*635b0*/  HMMA.1688.F32.TF32 R60, R56, R178, R92 ;  /* 0x000000b2383c723c */ /* 0x004fe6000008105c */
[----:B------:R-:W-:Y:S04]  /*635c0*/  STL.64 [R1+0x1a0], R100 ;  /* 0x0001a06401007387 */ /* 0x000fe80000100a00 */
[----:B------:R-:W-:Y:S01]  /*635d0*/  LDSM.16.M88.4 R64, [R0+UR17+0x16080] ;  /* 0x016080110040783b */ /* 0x000fe20008000200 */
[C---:B------:R-:W-:Y:S03]  /*635e0*/  HMMA.1688.F32.TF32 R56, R168.reuse, R24, R88 ;  /* 0x00000018a838723c */ /* 0x040fe60000081058 */
[----:B------:R-:W-:Y:S04]  /*635f0*/  STL.64 [R1+0x1a8], R102 ;  /* 0x0001a86601007387 */ /* 0x000fe80000100a00 */
[----:B------:R-:W-:Y:S04]  /*63600*/  STL.64 [R1+0x190], R72 ;  /* 0x0001904801007387 */ /* 0x000fe80000100a00 */
[----:B------:R2:W-:Y:S04]  /*63610*/  STL.64 [R1+0x198], R74 ;  /* 0x0001984a01007387 */ /* 0x0005e80000100a00 */
[----:B------:R-:W4:Y:S04]  /*63620*/  LDSM.16.M88.4 R100, [R0+UR17+0xb080] ;  /* 0x00b080110064783b */ /* 0x000f280008000200 */
[----:B------:R-:W-:Y:S01]  /*63630*/  STL.64 [R1+0x150], R60 ;  /* 0x0001503c01007387 */ /* 0x000fe20000100a00 */
[C---:B--2---:R-:W-:Y:S03]  /*63640*/  HMMA.1688.F32.TF32 R72, R168.reuse, R20, R84 ;  /* 0x00000014a848723c */ /* 0x044fe60000081054 */
[----:B------:R2:W-:Y:S04]  /*63650*/  STL.64 [R1+0x158], R62 ;  /* 0x0001583e01007387 */ /* 0x0005e80000100a00 */
[----:B------:R-:W-:Y:S04]  /*63660*/  STL.64 [R1+0x180], R56 ;  /* 0x0001803801007387 */ /* 0x000fe80000100a00 */
[----:B------:R1:W-:Y:S01]  /*63670*/  STL.64 [R1+0x188], R58 ;  /* 0x0001883a01007387 */ /* 0x0003e20000100a00 */
[C---:B--2---:R-:W-:Y:S03]  /*63680*/  HMMA.1688.F32.TF32 R60, R168.reuse, R8, R80 ;  /* 0x00000008a83c723c */ /* 0x044fe60000081050 */
[----:B------:R-:W2:Y:S04]  /*63690*/  LDSM.16.M88.4 R92, [R0+UR17+0xd080] ;  /* 0x00d08011005c783b */ /* 0x000ea80008000200 */
[----:B------:R-:W2:Y:S01]  /*636a0*/  LDSM.16.M88.4 R88, [R0+UR17+0xe080] ;  /* 0x00e080110058783b */ /* 0x000ea20008000200 */
[----:B-1----:R-:W-:Y:S03]  /*636b0*/  HMMA.1688.F32.TF32 R56, R168, R4, R76 ;  /* 0x00000004a838723c */ /* 0x002fe6000008104c */
[----:B------:R-:W1:Y:S04]  /*636c0*/  LDSM.16.M88.4 R84, [R0+UR17+0x11080] ;  /* 0x011080110054783b */ /* 0x000e680008000200 */
[----:B------:R-:W1:Y:S04]  /*636d0*/  LDSM.16.M88.4 R80, [R0+UR17+0x12080] ;  /* 0x012080110050783b */ /* 0x000e680008000200 */
[----:B------:R-:W-:Y:S04]  /*636e0*/  STL.64 [R1+0x170], R72 ;  /* 0x0001704801007387 */ /* 0x000fe80000100a00 */
[----:B------:R-:W1:Y:S04]  /*636f0*/  LDSM.16.M88.4 R76, [R0+UR17+0x13080] ;  /* 0x01308011004c783b */ /* 0x000e680008000200 */
[----:B------:R-:W-:Y:S04]  /*63700*/  STL.64 [R1+0x178], R74 ;  /* 0x0001784a01007387 */ /* 0x000fe80000100a00 */
[----:B------:R-:W1:Y:S04]  /*63710*/  LDSM.16.M88.4 R72, [R0+UR17+0x14080] ;  /* 0x014080110048783b */ /* 0x000e680008000200 */
[----:B------:R-:W-:Y:S04]  /*63720*/  LDS R178, [R69+UR12+0x42400] ;  /* 0x0424000c45b27984 */ /* 0x000fe80008000800 */
[----:B------:R-:W1:Y:S04]  /*63730*/  LDSM.16.M88.4 R68, [R0+UR17+0x15080] ;  /* 0x015080110044783b */ /* 0x000e680008000200 */
[----:B------:R-:W-:Y:S04]  /*63740*/  STL.64 [R1+0x160], R60 ;  /* 0x0001603c01007387 */ /* 0x000fe80000100a00 */
[----:B------:R-:W-:Y:S04]  /*63750*/  STL.64 [R1+0x168], R62 ;  /* 0x0001683e01007387 */ /* 0x000fe80000100a00 */
[----:B------:R-:W-:Y:S04]  /*63760*/  STL.64 [R1+0x490], R56 ;  /* 0x0004903801007387 */ /* 0x000fe80000100a00 */
[----:B------:R-:W1:Y:S04]  /*63770*/  LDSM.16.M88.4 R60, [R0+UR17+0x17080] ;  /* 0x01708011003c783b */ /* 0x000e680008000200 */
[----:B------:R-:W-:Y:S01]  /*63780*/  STL.64 [R1+0x498], R58 ;  /* 0x0004983a01007387 */ /* 0x000fe20000100a00 */
[----:B------:R-:W-:-:S03]  /*63790*/  IMAD.MOV.U32 R237, RZ, RZ, R48 ;  /* 0x000000ffffed7224 */ /* 0x000fc600078e0030 */
[----:B------:R-:W1:Y:S01]  /*637a0*/  LDSM.16.M88.4 R56, [R0+UR17+0x18080] ;  /* 0x018080110038783b */ /* 0x000e620008000200 */
[----:B------:R-:W-:-:S03]  /*637b0*/  IMAD.MOV.U32 R238, RZ, RZ, R45 ;  /* 0x000000ffffee7224 */ /* 0x000fc600078e002d */
[----:B------:R-:W1:Y:S01]  /*637c0*/  LDSM.16.M88.4 R52, [R0+UR17+0x19080] ;  /* 0x019080110034783b */ /* 0x000e620008000200 */
[----:B------:R-:W-:-:S03]  /*637d0*/  MOV R239, R44 ;  /* 0x0000002c00ef7202 */ /* 0x000fc60000000f00 */
[----:B------:R-:W-:Y:S01]  /*637e0*/  STL [R1+0x5f64], R130 ;  /* 0x005f648201007387 */ /* 0x000fe20000100800 */
[----:B------:R-:W-:-:S03]  /*637f0*/  IMAD.MOV.U32 R232, RZ, RZ, R41 ;  /* 0x000000ffffe87224 */ /* 0x000fc600078e0029 */
[----:B------:R-:W1:Y:S01]  /*63800*/  LDSM.16.M88.4 R48, [R0+UR17+0x1a080] ;  /* 0x01a080110030783b */ /* 0x000e620008000200 */
[----:B------:R-:W-:-:S03]  /*63810*/  IMAD.MOV.U32 R233, RZ, RZ, R40 ;  /* 0x000000ffffe97224 */ /* 0x000fc600078e0028 */
[----:B------:R-:W-:Y:S01]  /*63820*/  STL [R1+0x5f60], R131 ;  /* 0x005f608301007387 */ /* 0x000fe20000100800 */
[----:B------:R-:W-:-:S03]  /*63830*/  MOV R234, R37 ;  /* 0x0000002500ea7202 */ /* 0x000fc60000000f00 */
[----:B---3--:R-:W-:Y:S01]  /*63840*/  STL [R1+0x5dc0], R118 ;  /* 0x005dc07601007387 */ /* 0x008fe20000100800 */
[----:B------:R-:W-:-:S03]  /*63850*/  IMAD.MOV.U32 R235, RZ, RZ, R36 ;  /* 0x000000ffffeb7224 */ /* 0x000fc600078e0024 */
[----:B------:R-:W3:Y:S04]  /*63860*/  LDSM.16.M88.4 R44, [R0+UR17+0x1b080] ;  /* 0x01b08011002c783b */ /* 0x000ee80008000200 */
[----:B------:R-:W-:Y:S01]  /*63870*/  STL [R1+0x5dbc], R119 ;  /* 0x005dbc7701007387 */ /* 0x000fe20000100800 */
[----:B------:R-:W-:-:S03]  /*63880*/  IMAD.MOV.U32 R152, RZ, RZ, R33 ;  /* 0x000000ffff987224 */ /* 0x000fc600078e0021 */
[----:B----4-:R-:W-:Y:S01]  /*63890*/  STL [R1+0x5db8], R114 ;  /* 0x005db87201007387 */ /* 0x010fe20000100800 */
[----:B------:R-:W-:-:S03]  /*638a0*/  MOV R153, R32 ;  /* 0x0000002000997202 */ /* 0x000fc60000000f00 */
[----:B------:R-:W4:Y:S04]  /*638b0*/  LDSM.16.M88.4 R40, [R0+UR17+0x1c080] ;  /* 0x01c080110028783b */ /* 0x000f280008000200 */
[----:B------:R-:W-:Y:S01]  /*638c0*/  STL [R1+0x5db4], R115 ;  /* 0x005db47301007387 */ /* 0x000fe20000100800 */
[----:B------:R-:W-:-:S03]  /*638d0*/  IMAD.MOV.U32 R154, RZ, RZ, R29 ;  /* 0x000000ffff9a7224 */ /* 0x000fc600078e001d */
[----:B------:R-:W-:Y:S01]  /*638e0*/  STL [R1+0x5dac], R110 ;  /* 0x005dac6e01007387 */ /* 0x000fe20000100800 */
[----:B------:R-:W-:-:S03]  /*638f0*/  IMAD.MOV.U32 R155, RZ, RZ, R28 ;  /* 0x000000ffff9b7224 */ /* 0x000fc600078e001c */
[----:B------:R-:W4:Y:S04]  /*63900*/  LDSM.16.M88.4 R36, [R0+UR17+0x1d080] ;  /* 0x01d080110024783b */ /* 0x000f280008000200 */
[----:B------:R-:W-:Y:S04]  /*63910*/  STL [R1+0x5da8], R111 ;  /* 0x005da86f01007387 */ /* 0x000fe80000100800 */
[----:B------:R-:W-:Y:S04]  /*63920*/  STL [R1+0x5dc4], R106 ;  /* 0x005dc46a01007387 */ /* 0x000fe80000100800 */
[----:B------:R-:W4:Y:S04]  /*63930*/  LDSM.16.M88.4 R32, [R0+UR17+0x1e080] ;  /* 0x01e080110020783b */ /* 0x000f280008000200 */
[----:B------:R-:W-:Y:S04]  /*63940*/  STL [R1+0x5db0], R107 ;  /* 0x005db06b01007387 */ /* 0x000fe80000100800 */
[----:B------:R-:W-:Y:S04]  /*63950*/  STL [R1+0x5dcc], R102 ;  /* 0x005dcc6601007387 */ /* 0x000fe80000100800 */
[----:B------:R-:W4:Y:S04]  /*63960*/  LDSM.16.M88.4 R28, [R0+UR17+0x1f080] ;  /* 0x01f08011001c783b */ /* 0x000f280008000200 */
        /* <DEDUP_REMOVED lines=13> */
[----:B------:R-:W-:Y:S04]  /*63a40*/  STL [R1+0x5e04], R82 ;  /* 0x005e045201007387 */ /* 0x000fe80000100800 */
[----:B------:R-:W-:Y:S01]  /*63a50*/  STL [R1+0x5e00], R83 ;  /* 0x005e005301007387 */ /* 0x000fe20000100800 */
[C---:B------:R-:W-:Y:S03]  /*63a60*/  HMMA.1688.F32.TF32 R152, R168.reuse, R124, R152 ;  /* 0x0000007ca898723c */ /* 0x040fe60000081098 */
[----:B------:R-:W-:Y:S04]  /*63a70*/  STL [R1+0x5e0c], R78 ;  /* 0x005e0c4e01007387 */ /* 0x000fe80000100800 */
[----:B------:R-:W-:Y:S01]  /*63a80*/  STL [R1+0x5e08], R79 ;  /* 0x005e084f01007387 */ /* 0x000fe20000100800 */
[----:B------:R-:W-:Y:S03]  /*63a90*/  HMMA.1688.F32.TF32 R220, R168, R128, R228 ;  /* 0x00000080a8dc723c */ /* 0x000fe600000810e4 */
        /* <DEDUP_REMOVED lines=20> */
[----:B------:R-:W-:Y:S04]  /*63be0*/  STL [R1+0x5e64], R34 ;  /* 0x005e642201007387 */ /* 0x000fe80000100800 */
[----:B------:R-:W-:Y:S01]  /*63bf0*/  STL [R1+0x5e60], R35 ;  /* 0x005e602301007387 */ /* 0x000fe20000100800 */
[----:B------:R-:W-:-:S03]  /*63c00*/  MOV R130, R152 ;  /* 0x0000009800827202 */ /* 0x000fc60000000f00 */
[----:B------:R-:W-:Y:S01]  /*63c10*/  STL [R1+0x5e6c], R30 ;  /* 0x005e6c1e01007387 */ /* 0x000fe20000100800 */
[----:B------:R-:W-:-:S03]  /*63c20*/  IMAD.MOV.U32 R131, RZ, RZ, R153 ;  /* 0x000000ffff837224 */ /* 0x000fc600078e0099 */
[----:B------:R-:W-:Y:S01]  /*63c30*/  STL [R1+0x5e68], R31 ;  /* 0x005e681f01007387 */ /* 0x000fe20000100800 */
[----:B------:R-:W-:-:S03]  /*63c40*/  IMAD.MOV.U32 R22, RZ, RZ, R154 ;  /* 0x000000ffff167224 */ /* 0x000fc600078e009a */
[----:B------:R-:W-:Y:S01]  /*63c50*/  STL [R1+0x5550], R0 ;  /* 0x0055500001007387 */ /* 0x000fe20000100800 */
[----:B------:R-:W-:-:S03]  /*63c60*/  MOV R23, R155 ;  /* 0x0000009b00177202 */ /* 0x000fc60000000f00 */
[----:B------:R-:W-:Y:S04]  /*63c70*/  STL.64 [R1+0x640], R220 ;  /* 0x000640dc01007387 */ /* 0x000fe80000100a00 */
[----:B------:R-:W2:Y:S04]  /*63c80*/  LDL.LU R152, [R1+0x8c0] ;  /* 0x0008c00001987983 */ /* 0x000ea80000300800 */
[----:B------:R-:W2:Y:S04]  /*63c90*/  LDL.LU R153, [R1+0x8c4] ;  /* 0x0008c40001997983 */ /* 0x000ea80000300800 */
[----:B------:R-:W2:Y:S04]  /*63ca0*/  LDL.LU R154, [R1+0x8c8] ;  /* 0x0008c800019a7983 */ /* 0x000ea80000300800 */
[----:B------:R-:W2:Y:S04]  /*63cb0*/  LDL.LU R155, [R1+0x8cc] ;  /* 0x0008cc00019b7983 */ /* 0x000ea80000300800 */
[----:B------:R-:W1:Y:S01]  /*63cc0*/  LDSM.16.M88.4 R120, [R0+UR17+0x6080] ;  /* 0x006080110078783b */ /* 0x000e620008000200 */
[----:B------:R-:W-:-:S02]  /*63cd0*/  IMAD.MOV.U32 R26, RZ, RZ, R222 ;  /* 0x000000ffff1a7224 */ /* 0x000fc400078e00de */
[----:B------:R-:W-:Y:S01]  /*63ce0*/  IMAD.MOV.U32 R27, RZ, RZ, R223 ;  /* 0x000000ffff1b7224 */ /* 0x000fe200078e00df */
[C---:B------:R-:W-:Y:S01]  /*63cf0*/  HMMA.1688.F32.TF32 R156, R168.reuse, R112, R156 ;  /* 0x00000070a89c723c */ /* 0x040fe2000008109c */
[----:B------:R-:W3:Y:S05]  /*63d00*/  LDS R179, [R252+UR12+0x42400] ;  /* 0x0424000cfcb37984 */ /* 0x000eea0008000800 */
[----:B-1----:R-:W-:-:S15]  /*63d10*/  HMMA.1688.F32.TF32 R220, R168, R120, R232 ;  /* 0x00000078a8dc723c */ /* 0x002fde00000810e8 */
[----:B------:R-:W-:-:S09]  /*63d20*/  NOP ;  /* 0x0000000000007918 */ /* 0x000fd20000000000 */
[----:B------:R-:W-:Y:S01]  /*63d30*/  IMAD.MOV.U32 R6, RZ, RZ, R220 ;  /* 0x000000ffff067224 */ /* 0x000fe200078e00dc */
[----:B------:R-:W-:Y:S01]  /*63d40*/  MOV R11, R222 ;  /* 0x000000de000b7202 */ /* 0x000fe20000000f00 */
[----:B------:R-:W-:Y:S02]  /*63d50*/  IMAD.MOV.U32 R10, RZ, RZ, R221 ;  /* 0x000000ffff0a7224 */ /* 0x000fe400078e00dd */
[----:B------:R-:W-:Y:S02]  /*63d60*/  IMAD.MOV.U32 R7, RZ, RZ, R223 ;  /* 0x000000ffff077224 */ /* 0x000fe400078e00df */
[----:B------:R-:W-:Y:S01]  /*63d70*/  HMMA.1688.F32.TF32 R220, R168, R116, R236 ;  /* 0x00000074a8dc723c */ /* 0x000fe200000810ec */
[----:B------:R-:W4:Y:S04]  /*63d80*/  LDL.LU R236, [R1+0x8b0] ;  /* 0x0008b00001ec7983 */ /* 0x000f280000300800 */
[----:B------:R-:W4:Y:S04]  /*63d90*/  LDL.LU R237, [R1+0x8b4] ;  /* 0x0008b40001ed7983 */ /* 0x000f280000300800 */
[----:B------:R-:W4:Y:S04]  /*63da0*/  LDL.LU R238, [R1+0x8b8] ;  /* 0x0008b80001ee7983 */ /* 0x000f280000300800 */
[----:B------:R-:W4:Y:S01]  /*63db0*/  LDL.LU R239, [R1+0x8bc] ;  /* 0x0008bc0001ef7983 */ /* 0x000f220000300800 */
[----:B------:R-:W-:Y:S01]  /*63dc0*/  MOV R66, R156 ;  /* 0x0000009c00427202 */ /* 0x000fe20000000f00 */
[----:B------:R-:W-:-:S09]  /*63dd0*/  IMAD.MOV.U32 R67, RZ, RZ, R157 ;  /* 0x000000ffff437224 */ /* 0x000fd200078e009d */
[----:B------:R-:W-:Y:S01]  /*63de0*/  IMAD.MOV.U32 R63, RZ, RZ, R223 ;  /* 0x000000ffff3f7224 */ /* 0x000fe200078e00df */
[----:B------:R-:W-:Y:S01]  /*63df0*/  MOV R59, R221 ;  /* 0x000000dd003b7202 */ /* 0x000fe20000000f00 */
[----:B------:R-:W-:Y:S02]  /*63e00*/  IMAD.MOV.U32 R62, RZ, RZ, R222 ;  /* 0x000000ffff3e7224 */ /* 0x000fe400078e00de */
[----:B------:R-:W-:Y:S01]  /*63e10*/  IMAD.MOV.U32 R58, RZ, RZ, R220 ;  /* 0x000000ffff3a7224 */ /* 0x000fe200078e00dc */
[----:B------:R-:W-:Y:S04]  /*63e20*/  STL [R1+0x5e7c], R63 ;  /* 0x005e7c3f01007387 */ /* 0x000fe80000100800 */
[----:B------:R-:W-:Y:S01]  /*63e30*/  STL [R1+0x5e78], R62 ;  /* 0x005e783e01007387 */ /* 0x000fe20000100800 */
[----:B------:R-:W-:-:S03]  /*63e40*/  IMAD.MOV.U32 R70, RZ, RZ, R158 ;  /* 0x000000ffff467224 */ /* 0x000fc600078e009e */
[----:B------:R1:W-:Y:S01]  /*63e50*/  STL [R1+0x5e74], R59 ;  /* 0x005e743b01007387 */ /* 0x0003e20000100800 */
[----:B------:R-:W-:-:S03]  /*63e60*/  MOV R71, R159 ;  /* 0x0000009f00477202 */ /* 0x000fc60000000f00 */
[----:B------:R3:W-:Y:S04]  /*63e70*/  STL [R1+0x5e70], R58 ;  /* 0x005e703a01007387 */ /* 0x0007e80000100800 */
[----:B------:R-:W3:Y:S04]  /*63e80*/  LDL.LU R156, [R1+0x8a0] ;  /* 0x0008a000019c7983 */ /* 0x000ee80000300800 */
[----:B------:R-:W3:Y:S04]  /*63e90*/  LDL.LU R157, [R1+0x8a4] ;  /* 0x0008a400019d7983 */ /* 0x000ee80000300800 */
[----:B------:R-:W3:Y:S04]  /*63ea0*/  LDL.LU R158, [R1+0x8a8] ;  /* 0x0008a800019e7983 */ /* 0x000ee80000300800 */
[----:B------:R-:W3:Y:S04]  /*63eb0*/  LDL.LU R159, [R1+0x8ac] ;  /* 0x0008ac00019f7983 */ /* 0x000ee80000300800 */
[----:B------:R-:W-:Y:S04]  /*63ec0*/  STL [R1+0x5e8c], R71 ;  /* 0x005e8c4701007387 */ /* 0x000fe80000100800 */
[----:B------:R-:W-:Y:S04]  /*63ed0*/  STL [R1+0x5e88], R70 ;  /* 0x005e884601007387 */ /* 0x000fe80000100800 */
[----:B------:R-:W-:Y:S04]  /*63ee0*/  STL [R1+0x5e84], R67 ;  /* 0x005e844301007387 */ /* 0x000fe80000100800 */
[----:B------:R1:W-:Y:S01]  /*63ef0*/  STL [R1+0x5e80], R66 ;  /* 0x005e804201007387 */ /* 0x0003e20000100800 */
[----:B--2---:R-:W-:-:S15]  /*63f00*/  HMMA.1688.F32.TF32 R152, R168, R108, R152 ;  /* 0x0000006ca898723c */ /* 0x004fde0000081098 */
[----:B------:R-:W-:-:S09]  /*63f10*/  NOP ;  /* 0x0000000000007918 */ /* 0x000fd20000000000 */
[----:B------:R-:W-:Y:S01]  /*63f20*/  IMAD.MOV.U32 R82, RZ, RZ, R152 ;  /* 0x000000ffff527224 */ /* 0x000fe200078e0098 */
[----:B------:R-:W-:Y:S01]  /*63f30*/  MOV R86, R154 ;  /* 0x0000009a00567202 */ /* 0x000fe20000000f00 */
[----:B------:R-:W-:Y:S01]  /*63f40*/  IMAD.MOV.U32 R83, RZ, RZ, R153 ;  /* 0x000000ffff537224 */ /* 0x000fe200078e0099 */
[----:B------:R-:W2:Y:S01]  /*63f50*/  LDL.LU R152, [R1+0x890] ;  /* 0x0008900001987983 */ /* 0x000ea20000300800 */
[----:B------:R-:W-:-:S03]  /*63f60*/  IMAD.MOV.U32 R87, RZ, RZ, R155 ;  /* 0x000000ffff577224 */ /* 0x000fc600078e009b */
[----:B------:R-:W2:Y:S04]  /*63f70*/  LDL.LU R153, [R1+0x894] ;  /* 0x0008940001997983 */ /* 0x000ea80000300800 */
[----:B------:R-:W2:Y:S04]  /*63f80*/  LDL.LU R154, [R1+0x898] ;  /* 0x00089800019a7983 */ /* 0x000ea80000300800 */
[----:B------:R-:W2:Y:S04]  /*63f90*/  LDL.LU R155, [R1+0x89c] ;  /* 0x00089c00019b7983 */ /* 0x000ea80000300800 */
[----:B------:R-:W-:Y:S04]  /*63fa0*/  STL [R1+0x5e9c], R87 ;  /* 0x005e9c5701007387 */ /* 0x000fe80000100800 */
[----:B------:R-:W-:Y:S04]  /*63fb0*/  STL [R1+0x5e98], R86 ;  /* 0x005e985601007387 */ /* 0x000fe80000100800 */
[----:B------:R1:W-:Y:S04]  /*63fc0*/  STL [R1+0x5e94], R83 ;  /* 0x005e945301007387 */ /* 0x0003e80000100800 */
[----:B------:R1:W-:Y:S01]  /*63fd0*/  STL [R1+0x5e90], R82 ;  /* 0x005e905201007387 */ /* 0x0003e20000100800 */
[C---:B----4-:R-:W-:Y:S03]  /*63fe0*/  HMMA.1688.F32.TF32 R220, R168.reuse, R104, R236 ;  /* 0x00000068a8dc723c */ /* 0x050fe600000810ec */
[----:B------:R-:W4:Y:S04]  /*63ff0*/  LDL.LU R236, [R1+0x880] ;  /* 0x0008800001ec7983 */ /* 0x000f280000300800 */
[----:B------:R-:W4:Y:S04]  /*64000*/  LDL.LU R237, [R1+0x884] ;  /* 0x0008840001ed7983 */ /* 0x000f280000300800 */
[----:B------:R-:W4:Y:S04]  /*64010*/  LDL.LU R238, [R1+0x888] ;  /* 0x0008880001ee7983 */ /* 0x000f280000300800 */
[----:B------:R-:W4:Y:S09]  /*64020*/  LDL.LU R239, [R1+0x88c] ;  /* 0x00088c0001ef7983 */ /* 0x000f320000300800 */
[----:B------:R-:W-:Y:S01]  /*64030*/  IMAD.MOV.U32 R79, RZ, RZ, R223 ;  /* 0x000000ffff4f7224 */ /* 0x000fe200078e00df */
[----:B------:R-:W-:Y:S01]  /*64040*/  MOV R75, R221 ;  /* 0x000000dd004b7202 */ /* 0x000fe20000000f00 */
[----:B------:R-:W-:Y:S01]  /*64050*/  IMAD.MOV.U32 R78, RZ, RZ, R222 ;  /* 0x000000ffff4e7224 */ /* 0x000fe200078e00de */
[----:B---3--:R-:W-:Y:S01]  /*64060*/  HMMA.1688.F32.TF32 R156, R168, R100, R156 ;  /* 0x00000064a89c723c */ /* 0x008fe2000008109c */
[----:B------:R-:W-:Y:S01]  /*64070*/  IMAD.MOV.U32 R74, RZ, RZ, R220 ;  /* 0x000000ffff4a7224 */ /* 0x000fe200078e00dc */
[----:B------:R-:W-:Y:S04]  /*64080*/  STL [R1+0x5eac], R79 ;  /* 0x005eac4f01007387 */ /* 0x000fe80000100800 */
[----:B------:R-:W-:Y:S04]  /*64090*/  STL [R1+0x5ea8], R78 ;  /* 0x005ea84e01007387 */ /* 0x000fe80000100800 */
[----:B------:R3:W-:Y:S04]  /*640a0*/  STL [R1+0x5ea4], R75 ;  /* 0x005ea44b01007387 */ /* 0x0007e80000100800 */
[----:B------:R3:W-:Y:S10]  /*640b0*/  STL [R1+0x5ea0], R74 ;  /* 0x005ea04a01007387 */ /* 0x0007f40000100800 */
        /* <DEDUP_REMOVED lines=39> */
[----:B---3--:R-:W-:-:S15]  /*64330*/  HMMA.1688.F32.TF32 R156, R168, R88, R156 ;  /* 0x00000058a89c723c */ /* 0x008fde000008109c */
[----:B------:R-:W-:-:S09]  /*64340*/  NOP ;  /* 0x0000000000007918 */ /* 0x000fd20000000000 */
[----:B------:R-:W-:Y:S01]  /*64350*/  MOV R34, R156 ;  /* 0x0000009c00227202 */ /* 0x000fe20000000f00 */
[----:B------:R-:W-:Y:S01]  /*64360*/  IMAD.MOV.U32 R35, RZ, RZ, R157 ;  /* 0x000000ffff237224 */ /* 0x000fe200078e009d */
[----:B------:R-:W3:Y:S01]  /*64370*/  LDL.LU R156, [R1+0x850] ;  /* 0x00085000019c7983 */ /* 0x000ee20000300800 */
[----:B------:R-:W-:Y:S01]  /*64380*/  IMAD.MOV.U32 R38, RZ, RZ, R158 ;  /* 0x000000ffff267224 */ /* 0x000fe200078e009e */
[----:B------:R-:W-:Y:S02]  /*64390*/  MOV R39, R159 ;  /* 0x0000009f00277202 */ /* 0x000fe40000000f00 */
[----:B------:R-:W3:Y:S04]  /*643a0*/  LDL.LU R157, [R1+0x854] ;  /* 0x00085400019d7983 */ /* 0x000ee80000300800 */
[----:B------:R-:W3:Y:S04]  /*643b0*/  LDL.LU R158, [R1+0x858] ;  /* 0x00085800019e7983 */ /* 0x000ee80000300800 */
[----:B------:R-:W3:Y:S04]  /*643c0*/  LDL.LU R159, [R1+0x85c] ;  /* 0x00085c00019f7983 */ /* 0x000ee80000300800 */
[----:B------:R-:W-:Y:S04]  /*643d0*/  STL [R1+0x5eec], R39 ;  /* 0x005eec2701007387 */ /* 0x000fe80000100800 */
[----:B------:R-:W-:Y:S04]  /*643e0*/  STL [R1+0x5ee8], R38 ;  /* 0x005ee82601007387 */ /* 0x000fe80000100800 */
[----:B------:R3:W-:Y:S04]  /*643f0*/  STL [R1+0x5ee4], R35 ;  /* 0x005ee42301007387 */ /* 0x0007e80000100800 */
[----:B------:R3:W-:Y:S01]  /*64400*/  STL [R1+0x5ee0], R34 ;  /* 0x005ee02201007387 */ /* 0x0007e20000100800 */
[----:B--2---:R-:W-:-:S15]  /*64410*/  HMMA.1688.F32.TF32 R152, R168, R16, R152 ;  /* 0x00000010a898723c */ /* 0x004fde0000081098 */
[----:B------:R-:W-:-:S09]  /*64420*/  NOP ;  /* 0x0000000000007918 */ /* 0x000fd20000000000 */
[----:B-1----:R-:W-:Y:S01]  /*64430*/  IMAD.MOV.U32 R59, RZ, RZ, R152 ;  /* 0x000000ffff3b7224 */ /* 0x002fe200078e0098 */
[----:B------:R-:W-:Y:S01]  /*64440*/  MOV R30, R154 ;  /* 0x0000009a001e7202 */ /* 0x000fe20000000f00 */
[----:B------:R-:W-:Y:S01]  /*64450*/  IMAD.MOV.U32 R58, RZ, RZ, R153 ;  /* 0x000000ffff3a7224 */ /* 0x000fe200078e0099 */
[----:B------:R-:W2:Y:S01]  /*64460*/  LDL.LU R152, [R1+0x840] ;  /* 0x0008400001987983 */ /* 0x000ea20000300800 */
[----:B------:R-:W-:-:S03]  /*64470*/  IMAD.MOV.U32 R31, RZ, RZ, R155 ;  /* 0x000000ffff1f7224 */ /* 0x000fc600078e009b */
[----:B------:R-:W2:Y:S04]  /*64480*/  LDL.LU R153, [R1+0x844] ;  /* 0x0008440001997983 */ /* 0x000ea80000300800 */
[----:B------:R-:W2:Y:S04]  /*64490*/  LDL.LU R154, [R1+0x848] ;  /* 0x00084800019a7983 */ /* 0x000ea80000300800 */
[----:B------:R-:W2:Y:S01]  /*644a0*/  LDL.LU R155, [R1+0x84c] ;  /* 0x00084c00019b7983 */ /* 0x000ea20000300800 */
[----:B----4-:R-:W-:Y:S03]  /*644b0*/  HMMA.1688.F32.TF32 R220, R168, R12, R236 ;  /* 0x0000000ca8dc723c */ /* 0x010fe600000810ec */
        /* <DEDUP_REMOVED lines=8> */
[----:B------:R-:W-:Y:S01]  /*64540*/  IMAD.MOV.U32 R62, RZ, RZ, R223 ;  /* 0x000000ffff3e7224 */ /* 0x000fe200078e00df */
[----:B------:R-:W-:Y:S01]  /*64550*/  MOV R66, R221 ;  /* 0x000000dd00427202 */ /* 0x000fe20000000f00 */
[----:B------:R-:W-:-:S02]  /*64560*/  IMAD.MOV.U32 R63, RZ, RZ, R222 ;  /* 0x000000ffff3f7224 */ /* 0x000fc400078e00de */
[----:B------:R-:W-:Y:S01]  /*64570*/  IMAD.MOV.U32 R67, RZ, RZ, R220 ;  /* 0x000000ffff437224 */ /* 0x000fe200078e00dc */
[----:B------:R-:W-:Y:S04]  /*64580*/  STL [R1+0x5f0c], R62 ;  /* 0x005f0c3e01007387 */ /* 0x000fe80000100800 */
[----:B------:R-:W-:Y:S04]  /*64590*/  STL [R1+0x5f08], R63 ;  /* 0x005f083f01007387 */ /* 0x000fe80000100800 */
[----:B------:R1:W-:Y:S04]  /*645a0*/  STL [R1+0x5f04], R66 ;  /* 0x005f044201007387 */ /* 0x0003e80000100800 */
[----:B------:R1:W-:Y:S04]  /*645b0*/  STL [R1+0x5f00], R67 ;  /* 0x005f004301007387 */ /* 0x0003e80000100800 */
        /* <DEDUP_REMOVED lines=8> */
[----:B---3--:R-:W-:-:S15]  /*64640*/  HMMA.1688.F32.TF32 R156, R168, R84, R156 ;  /* 0x00000054a89c723c */ /* 0x008fde000008109c */
[----:B------:R-:W-:-:S09]  /*64650*/  NOP ;  /* 0x0000000000007918 */ /* 0x000fd20000000000 */
[----:B------:R-:W-:Y:S01]  /*64660*/  MOV R95, R159 ;  /* 0x0000009f005f7202 */ /* 0x000fe20000000f00 */
[----:B------:R-:W-:Y:S01]  /*64670*/  IMAD.MOV.U32 R94, RZ, RZ, R158 ;  /* 0x000000ffff5e7224 */ /* 0x000fe200078e009e */
[----:B------:R-:W-:Y:S01]  /*64680*/  MOV R90, R156 ;  /* 0x0000009c005a7202 */ /* 0x000fe20000000f00 */
[----:B------:R-:W-:Y:S02]  /*64690*/  IMAD.MOV.U32 R91, RZ, RZ, R157 ;  /* 0x000000ffff5b7224 */ /* 0x000fe400078e009d */
[----:B------:R-:W-:Y:S04]  /*646a0*/  STL [R1+0x5f1c], R95 ;  /* 0x005f1c5f01007387 */ /* 0x000fe80000100800 */
[----:B------:R-:W-:Y:S04]  /*646b0*/  STL [R1+0x5f18], R94 ;  /* 0x005f185e01007387 */ /* 0x000fe80000100800 */
[----:B------:R3:W-:Y:S04]  /*646c0*/  STL [R1+0x5f14], R91 ;  /* 0x005f145b01007387 */ /* 0x0007e80000100800 */
[----:B------:R3:W-:Y:S04]  /*646d0*/  STL [R1+0x5f10], R90 ;  /* 0x005f105a01007387 */ /* 0x0007e80000100800 */
[----:B------:R-:W3:Y:S04]  /*646e0*/  LDL.LU R156, [R1+0x800] ;  /* 0x00080000019c7983 */ /* 0x000ee80000300800 */
[----:B------:R-:W3:Y:S04]  /*646f0*/  LDL.LU R157, [R1+0x804] ;  /* 0x00080400019d7983 */ /* 0x000ee80000300800 */
[----:B------:R-:W3:Y:S04]  /*64700*/  LDL.LU R158, [R1+0x808] ;  /* 0x00080800019e7983 */ /* 0x000ee80000300800 */
[----:B------:R-:W3:Y:S01]  /*64710*/  LDL.LU R159, [R1+0x80c] ;  /* 0x00080c00019f7983 */ /* 0x000ee20000300800 */
        /* <DEDUP_REMOVED lines=15> */
[----:B------:R-:W-:Y:S02]  /*64810*/  IMAD.MOV.U32 R86, RZ, RZ, R223 ;  /* 0x000000ffff567224 */ /* 0x000fe400078e00df */
[----:B------:R-:W-:Y:S01]  /*64820*/  HMMA.1688.F32.TF32 R220, R168, R72, R232 ;  /* 0x00000048a8dc723c */ /* 0x000fe200000810e8 */
[----:B------:R-:W-:Y:S04]  /*64830*/  STL [R1+0x5f2c], R70 ;  /* 0x005f2c4601007387 */ /* 0x000fe80000100800 */
[----:B------:R-:W-:Y:S04]  /*64840*/  STL [R1+0x5f28], R71 ;  /* 0x005f284701007387 */ /* 0x000fe80000100800 */
[----:B------:R4:W-:Y:S04]  /*64850*/  STL [R1+0x5f24], R82 ;  /* 0x005f245201007387 */ /* 0x0009e80000100800 */
[----:B------:R4:W-:Y:S04]  /*64860*/  STL [R1+0x5f20], R83 ;  /* 0x005f205301007387 */ /* 0x0009e80000100800 */
[----:B------:R-:W-:Y:S04]  /*64870*/  STL [R1+0x5f3c], R86 ;  /* 0x005f3c5601007387 */ /* 0x000fe80000100800 */
[----:B------:R-:W-:Y:S03]  /*64880*/  STL [R1+0x5f38], R87 ;  /* 0x005f385701007387 */ /* 0x000fe60000100800 */
[----:B------:R-:W-:Y:S01]  /*64890*/  IMAD.MOV.U32 R50, RZ, RZ, R221 ;  /* 0x000000ffff327224 */ /* 0x000fe200078e00dd */
[----:B------:R-:W-:Y:S01]  /*648a0*/  MOV R51, R220 ;  /* 0x000000dc00337202 */ /* 0x000fe20000000f00 */
[----:B------:R4:W-:Y:S01]  /*648b0*/  STL [R1+0x5f34], R74 ;  /* 0x005f344a01007387 */ /* 0x0009e20000100800 */
[----:B------:R-:W-:Y:S01]  /*648c0*/  IMAD.MOV.U32 R79, RZ, RZ, R222 ;  /* 0x000000ffff4f7224 */ /* 0x000fe200078e00de */
[----:B------:R-:W-:-:S02]  /*648d0*/  MOV R78, R223 ;  /* 0x000000df004e7202 */ /* 0x000fc40000000f00 */
[----:B------:R4:W-:Y:S01]  /*648e0*/  STL [R1+0x5f30], R75 ;  /* 0x005f304b01007387 */ /* 0x0009e20000100800 */
[C---:B------:R-:W-:Y:S03]  /*648f0*/  HMMA.1688.F32.TF32 R220, R168.reuse, R68, R236 ;  /* 0x00000044a8dc723c */ /* 0x040fe600000810ec */
[----:B------:R4:W-:Y:S04]  /*64900*/  STL [R1+0x5f44], R50 ;  /* 0x005f443201007387 */ /* 0x0009e80000100800 */
[----:B------:R4:W-:Y:S04]  /*64910*/  STL [R1+0x5f40], R51 ;  /* 0x005f403301007387 */ /* 0x0009e80000100800 */
[----:B------:R-:W4:Y:S04]  /*64920*/  LDL.LU R236, [R1+0x7e0] ;  /* 0x0007e00001ec7983 */ /* 0x000f280000300800 */
[----:B------:R-:W4:Y:S04]  /*64930*/  LDL.LU R237, [R1+0x7e4] ;  /* 0x0007e40001ed7983 */ /* 0x000f280000300800 */
[----:B------:R-:W4:Y:S04]  /*64940*/  LDL.LU R238, [R1+0x7e8] ;  /* 0x0007e80001ee7983 */ /* 0x000f280000300800 */
[----:B------:R-:W4:Y:S01]  /*64950*/  LDL.LU R239, [R1+0x7ec] ;  /* 0x0007ec0001ef7983 */ /* 0x000f220000300800 */
[----:B---3--:R-:W-:Y:S01]  /*64960*/  HMMA.1688.F32.TF32 R156, R168, R64, R156 ;  /* 0x00000040a89c723c */ /* 0x008fe2000008109c */
[----:B------:R-:W-:Y:S01]  /*64970*/  IMAD.MOV.U32 R98, RZ, RZ, R220 ;  /* 0x000000ffff627224 */ /* 0x000fe200078e00dc */
[----:B------:R-:W-:Y:S01]  /*64980*/  MOV R102, R222 ;  /* 0x000000de00667202 */ /* 0x000fe20000000f00 */
[----:B------:R-:W-:-:S02]  /*64990*/  IMAD.MOV.U32 R99, RZ, RZ, R221 ;  /* 0x000000ffff637224 */ /* 0x000fc400078e00dd */
[----:B------:R-:W-:-:S15]  /*649a0*/  IMAD.MOV.U32 R103, RZ, RZ, R223 ;  /* 0x000000ffff677224 */ /* 0x000fde00078e00df */
[----:B------:R-:W-:-:S04]  /*649b0*/  NOP ;  /* 0x0000000000007918 */ /* 0x000fc80000000000 */
[----:B------:R-:W-:Y:S01]  /*649c0*/  IMAD.MOV.U32 R43, RZ, RZ, R156 ;  /* 0x000000ffff2b7224 */ /* 0x000fe200078e009c */
[----:B------:R-:W-:Y:S01]  /*649d0*/  MOV R42, R157 ;  /* 0x0000009d002a7202 */ /* 0x000fe20000000f00 */
[----:B------:R-:W3:Y:S01]  /*649e0*/  LDL.LU R156, [R1+0x7d0] ;  /* 0x0007d000019c7983 */ /* 0x000ee20000300800 */
[----:B------:R-:W-:Y:S02]  /*649f0*/  IMAD.MOV.U32 R55, RZ, RZ, R158 ;  /* 0x000000ffff377224 */ /* 0x000fe400078e009e */
[----:B------:R-:W-:Y:S01]  /*64a00*/  IMAD.MOV.U32 R54, RZ, RZ, R159 ;  /* 0x000000ffff367224 */ /* 0x000fe200078e009f */
[----:B------:R-:W3:Y:S04]  /*64a10*/  LDL.LU R157, [R1+0x7d4] ;  /* 0x0007d400019d7983 */ /* 0x000ee80000300800 */
[----:B------:R-:W3:Y:S04]  /*64a20*/  LDL.LU R158, [R1+0x7d8] ;  /* 0x0007d800019e7983 */ /* 0x000ee80000300800 */
[----:B------:R-:W3:Y:S01]  /*64a30*/  LDL.LU R159, [R1+0x7dc] ;  /* 0x0007dc00019f7983 */ /* 0x000ee20000300800 */
[----:B--2---:R-:W-:-:S15]  /*64a40*/  HMMA.1688.F32.TF32 R152, R168, R60, R152 ;  /* 0x0000003ca898723c */ /* 0x004fde0000081098 */
[----:B------:R-:W-:-:S09]  /*64a50*/  NOP ;  /* 0x0000000000007918 */ /* 0x000fd20000000000 */
[----:B------:R-:W-:Y:S01]  /*64a60*/  MOV R15, R152 ;  /* 0x00000098000f7202 */ /* 0x000fe20000000f00 */
[----:B------:R-:W-:Y:S01]  /*64a70*/  IMAD.MOV.U32 R14, RZ, RZ, R153 ;  /* 0x000000ffff0e7224 */ /* 0x000fe200078e0099 */
[----:B------:R-:W2:Y:S01]  /*64a80*/  LDL.LU R152, [R1+0x7c0] ;  /* 0x0007c00001987983 */ /* 0x000ea20000300800 */
[----:B------:R-:W-:Y:S01]  /*64a90*/  IMAD.MOV.U32 R47, RZ, RZ, R154 ;  /* 0x000000ffff2f7224 */ /* 0x000fe200078e009a */
[----:B------:R-:W-:Y:S02]  /*64aa0*/  MOV R46, R155 ;  /* 0x0000009b002e7202 */ /* 0x000fe40000000f00 */
        /* <DEDUP_REMOVED lines=17> */
[----:B----4-:R-:W-:Y:S03]  /*64bc0*/  HMMA.1688.F32.TF32 R236, R168, R56, R236 ;  /* 0x00000038a8ec723c */ /* 0x010fe600000810ec */
[----:B------:R-:W4:Y:S04]  /*64bd0*/  LDL.LU R234, [R1+0x788] ;  /* 0x0007880001ea7983 */ /* 0x000f280000300800 */
[----:B------:R-:W4:-:S15]  /*64be0*/  LDL.LU R235, [R1+0x78c] ;  /* 0x00078c0001eb7983 */ /* 0x000f1e0000300800 */
[----:B------:R-:W-:-:S02]  /*64bf0*/  NOP ;  /* 0x0000000000007918 */ /* 0x000fc40000000000 */
[----:B------:R-:W-:Y:S01]  /*64c00*/  IMAD.MOV.U32 R35, RZ, RZ, R236 ;  /* 0x000000ffff237224 */ /* 0x000fe200078e00ec */
[----:B------:R-:W-:Y:S01]  /*64c10*/  MOV R19, R238 ;  /* 0x000000ee00137202 */ /* 0x000fe20000000f00 */
[----:B------:R-:W-:Y:S01]  /*64c20*/  IMAD.MOV.U32 R34, RZ, RZ, R237 ;  /* 0x000000ffff227224 */ /* 0x000fe200078e00ed */
[----:B------:R-:W4:Y:S01]  /*64c30*/  LDL.LU R236, [R1+0x140] ;  /* 0x0001400001ec7983 */ /* 0x000f220000300800 */
[----:B------:R-:W-:-:S03]  /*64c40*/  IMAD.MOV.U32 R18, RZ, RZ, R239 ;  /* 0x000000ffff127224 */ /* 0x000fc600078e00ef */
[----:B------:R-:W4:Y:S04]  /*64c50*/  LDL.LU R237, [R1+0x144] ;  /* 0x0001440001ed7983 */ /* 0x000f280000300800 */
[----:B------:R-:W4:Y:S04]  /*64c60*/  LDL.LU R238, [R1+0x148] ;  /* 0x0001480001ee7983 */ /* 0x000f280000300800 */
[----:B------:R-:W4:Y:S01]  /*64c70*/  LDL.LU R239, [R1+0x14c] ;  /* 0x00014c0001ef7983 */ /* 0x000f220000300800 */
        /* <DEDUP_REMOVED lines=8> */
[----:B--2---:R-:W-:-:S15]  /*64d00*/  HMMA.1688.F32.TF32 R220, R168, R44, R220 ;  /* 0x0000002ca8dc723c */ /* 0x004fde00000810dc */
[----:B------:R-:W-:-:S09]  /*64d10*/  NOP ;  /* 0x0000000000007918 */ /* 0x000fd20000000000 */
[----:B-1----:R-:W-:Y:S01]  /*64d20*/  IMAD.MOV.U32 R66, RZ, RZ, R220 ;  /* 0x000000ffff427224 */ /* 0x002fe200078e00dc */
        /* <DEDUP_REMOVED lines=13> */
[----:B------:R-:W-:Y:S01]  /*64e00*/  IMAD.MOV.U32 R59, RZ, RZ, R153 ;  /* 0x000000ffff3b7224 */ /* 0x000fe200078e0099 */
[----:B------:R-:W-:Y:S01]  /*64e10*/  MOV R58, R152 ;  /* 0x00000098003a7202 */ /* 0x000fe20000000f00 */
[----:B------:R-:W2:Y:S04]  /*64e20*/  LDL.LU.64 R154, [R1+0x6078] ;  /* 0x00607800019a7983 */ /* 0x000ea80000300a00 */
[----:B------:R-:W2:-:S15]  /*64e30*/  LDL.LU.64 R152, [R1+0x6070] ;  /* 0x0060700001987983 */ /* 0x000e9e0000300a00 */
[----:B------:R-:W-:Y:S01]  /*64e40*/  MOV R115, R220 ;  /* 0x000000dc00737202 */ /* 0x000fe20000000f00 */
[----:B------:R-:W-:Y:S01]  /*64e50*/  IMAD.MOV.U32 R107, RZ, RZ, R221 ;  /* 0x000000ffff6b7224 */ /* 0x000fe200078e00dd */
[----:B------:R-:W-:Y:S01]  /*64e60*/  MOV R111, R223 ;  /* 0x000000df006f7202 */ /* 0x000fe20000000f00 */
[----:B------:R-:W-:Y:S02]  /*64e70*/  IMAD.MOV.U32 R110, RZ, RZ, R222 ;  /* 0x000000ffff6e7224 */ /* 0x000fe400078e00de */
[C---:B----4-:R-:W-:Y:S06]  /*64e80*/  HMMA.1688.F32.TF32 R220, R168.reuse, R32, R232 ;  /* 0x00000020a8dc723c */ /* 0x050fec00000810e8 */
[----:B------:R-:W-:Y:S01]  /*64e90*/  HMMA.1688.F32.TF32 R168, R168, R28, R236 ;  /* 0x0000001ca8a8723c */ /* 0x000fe200000810ec */
[----:B------:R-:W-:-:S06]  /*64ea0*/  IMAD.MOV.U32 R228, RZ, RZ, R146 ;  /* 0x000000ffffe47224 */ /* 0x000fcc00078e0092 */
[----:B------:R-:W-:Y:S01]  /*64eb0*/  MOV R236, R149 ;  /* 0x0000009500ec7202 */ /* 0x000fe20000000f00 */
[----:B------:R-:W-:Y:S01]  /*64ec0*/  IMAD.MOV.U32 R237, RZ, RZ, R148 ;  /* 0x000000ffffed7224 */ /* 0x000fe200078e0094 */
[----:B------:R-:W4:Y:S01]  /*64ed0*/  LDL.LU R149, [R1+0x606c] ;  /* 0x00606c0001957983 */ /* 0x000f220000300800 */
[----:B------:R-:W-:Y:S01]  /*64ee0*/  IMAD.MOV.U32 R238, RZ, RZ, R143 ;  /* 0x000000ffffee7224 */ /* 0x000fe200078e008f */
[----:B------:R-:W-:Y:S02]  /*64ef0*/  MOV R239, R147 ;  /* 0x0000009300ef7202 */ /* 0x000fe40000000f00 */
        /* <DEDUP_REMOVED lines=18> */
[----:B------:R-:W-:Y:S01]  /*65020*/  IMAD.MOV.U32 R83, RZ, RZ, R221 ;  /* 0x000000ffff537224 */ /* 0x000fe200078e00dd */
[----:B------:R-:W-:Y:S02]  /*65030*/  MOV R95, R222 ;  /* 0x000000de005f7202 */ /* 0x000fe40000000f00 */
[----:B------:R-:W4:Y:S01]  /*65040*/  LDL.LU R138, [R1+0x6044] ;  /* 0x00604400018a7983 */ /* 0x000f220000300800 */
[----:B------:R-:W-:-:S03]  /*65050*/  IMAD.MOV.U32 R221, RZ, RZ, R141 ;  /* 0x000000ffffdd7224 */ /* 0x000fc600078e008d */
[----:B------:R-:W4:Y:S01]  /*65060*/  LDL.LU R139, [R1+0x6040] ;  /* 0x00604000018b7983 */ /* 0x000f220000300800 */
[----:B------:R-:W-:Y:S01]  /*65070*/  IMAD.MOV.U32 R94, RZ, RZ, R223 ;  /* 0x000000ffff5e7224 */ /* 0x000fe200078e00df */
        /* <DEDUP_REMOVED lines=11> */
[----:B------:R-:W3:Y:S04]  /*65130*/  LDL.LU R244, [R1+0x6030] ;  /* 0x0060300001f47983 */ /* 0x000ee80000300800 */
[----:B------:R-:W3:Y:S04]  /*65140*/  LDL.LU R245, [R1+0x602c] ;  /* 0x00602c0001f57983 */ /* 0x000ee80000300800 */
[----:B------:R-:W3:Y:S04]  /*65150*/  LDL.LU R246, [R1+0x6028] ;  /* 0x0060280001f67983 */ /* 0x000ee80000300800 */
[----:B------:R-:W3:Y:S01]  /*65160*/  LDL.LU R247, [R1+0x6024] ;  /* 0x0060240001f77983 */ /* 0x000ee20000300800 */
[----:B------:R-:W-:-:S02]  /*65170*/  IMAD.MOV.U32 R71, RZ, RZ, R171 ;  /* 0x000000ffff477224 */ /* 0x000fc400078e00ab */
[----:B------:R-:W-:Y:S01]  /*65180*/  IMAD.MOV.U32 R171, RZ, RZ, R144 ;  /* 0x000000ffffab7224 */ /* 0x000fe200078e0090 */
[----:B------:R-:W-:Y:S01]  /*65190*/  MOV R233, R173 ;  /* 0x000000ad00e97202 */ /* 0x000fe20000000f00 */
[----:B------:R-:W4:Y:S01]  /*651a0*/  LDL.LU R144, [R1+0x6020] ;  /* 0x0060200001907983 */ /* 0x000f220000300800 */
[----:B------:R-:W-:Y:S02]  /*651b0*/  IMAD.MOV.U32 R232, RZ, RZ, R172 ;  /* 0x000000ffffe87224 */ /* 0x000fe400078e00ac */
[----:B------:R-:W-:Y:S01]  /*651c0*/  IMAD.MOV.U32 R234, RZ, RZ, R174 ;  /* 0x000000ffffea7224 */ /* 0x000fe200078e00ae */
[----:B------:R-:W2:Y:S01]  /*651d0*/  LDL.LU R172, [R1+0x601c] ;  /* 0x00601c0001ac7983 */ /* 0x000ea20000300800 */
[----:B------:R-:W-:-:S03]  /*651e0*/  IMAD.MOV.U32 R235, RZ, RZ, R175 ;  /* 0x000000ffffeb7224 */ /* 0x000fc600078e00af */
[----:B------:R-:W2:Y:S04]  /*651f0*/  LDL.LU R173, [R1+0x6018] ;  /* 0x0060180001ad7983 */ /* 0x000ea80000300800 */
[----:B------:R-:W2:Y:S04]  /*65200*/  LDL.LU R174, [R1+0x6014] ;  /* 0x0060140001ae7983 */ /* 0x000ea80000300800 */
[----:B------:R-:W2:Y:S01]  /*65210*/  LDL.LU R175, [R1+0x6010] ;  /* 0x0060100001af7983 */ /* 0x000ea20000300800 */
[----:B---3--:R-:W-:-:S15]  /*65220*/  HMMA.1688.F32.TF32 R244, R176, R24, R244 ;  /* 0x00000018b0f4723c */ /* 0x008fde00000810f4 */
[----:B------:R-:W-:-:S09]  /*65230*/  NOP ;  /* 0x0000000000007918 */ /* 0x000fd20000000000 */
[----:B------:R-:W-:Y:S01]  /*65240*/  MOV R50, R244 ;  /* 0x000000f400327202 */ /* 0x000fe20000000f00 */
[----:B------:R-:W-:Y:S02]  /*65250*/  IMAD.MOV.U32 R51, RZ, RZ, R245 ;  /* 0x000000ffff337224 */ /* 0x000fe400078e00f5 */
[----:B------:R-:W-:Y:S01]  /*65260*/  IMAD.MOV.U32 R244, RZ, RZ, R164 ;  /* 0x000000fffff47224 */ /* 0x000fe200078e00a4 */
[----:B------:R-:W-:Y:S01]  /*65270*/  MOV R87, R247 ;  /* 0x000000f700577202 */ /* 0x000fe20000000f00 */
[----:B------:R-:W-:Y:S01]  /*65280*/  IMAD.MOV.U32 R86, RZ, RZ, R246 ;  /* 0x000000ffff567224 */ /* 0x000fe200078e00f6 */
[----:B------:R-:W3:Y:S01]  /*65290*/  LDL.LU R164, [R1+0x600c] ;  /* 0x00600c0001a47983 */ /* 0x000ee20000300800 */
[----:B------:R-:W-:Y:S01]  /*652a0*/  IMAD.MOV.U32 R245, RZ, RZ, R165 ;  /* 0x000000fffff57224 */ /* 0x000fe200078e00a5 */
[----:B------:R-:W-:Y:S01]  /*652b0*/  MOV R246, R166 ;  /* 0x000000a600f67202 */ /* 0x000fe20000000f00 */
[----:B------:R-:W-:Y:S01]  /*652c0*/  IMAD.MOV.U32 R247, RZ, RZ, R167 ;  /* 0x000000fffff77224 */ /* 0x000fe200078e00a7 */
[----:B------:R-:W3:Y:S04]  /*652d0*/  LDL.LU R165, [R1+0x6008] ;  /* 0x0060080001a57983 */ /* 0x000ee80000300800 */
[----:B------:R-:W3:Y:S04]  /*652e0*/  LDL.LU R166, [R1+0x6004] ;  /* 0x0060040001a67983 */ /* 0x000ee80000300800 */
[----:B------:R-:W3:Y:S01]  /*652f0*/  LDL.LU R167, [R1+0x6000] ;  /* 0x0060000001a77983 */ /* 0x000ee20000300800 */
[----:B--2---:R-:W-:-:S15]  /*65300*/  HMMA.1688.F32.TF32 R172, R176, R20, R172 ;  /* 0x00000014b0ac723c */ /* 0x004fde00000810ac */
[----:B------:R-:W-:-:S08]  /*65310*/  NOP ;  /* 0x0000000000007918 */ /* 0x000fd00000000000 */
[----:B------:R1:W-:Y:S04]  /*65320*/  STL.64 [R1+0x460], R172 ;  /* 0x000460ac01007387 */ /* 0x0003e80000100a00 */
[----:B------:R2:W-:Y:S01]  /*65330*/  STL.64 [R1+0x468], R174 ;  /* 0x000468ae01007387 */ /* 0x0005e20000100a00 */
[----:B-1----:R-:W-:Y:S01]  /*65340*/  IMAD.MOV.U32 R172, RZ, RZ, R160 ;  /* 0x000000ffffac7224 */ /* 0x002fe200078e00a0 */
[----:B------:R-:W-:Y:S02]  /*65350*/  MOV R173, R161 ;  /* 0x000000a100ad7202 */ /* 0x000fe40000000f00 */
[----:B------:R-:W4:Y:S01]  /*65360*/  LDL.LU R160, [R1+0x5ffc] ;  /* 0x005ffc0001a07983 */ /* 0x000f220000300800 */
[----:B--2---:R-:W-:-:S03]  /*65370*/  IMAD.MOV.U32 R174, RZ, RZ, R162 ;  /* 0x000000ffffae7224 */ /* 0x004fc600078e00a2 */
[----:B------:R-:W4:Y:S01]  /*65380*/  LDL.LU R161, [R1+0x5ff8] ;  /* 0x005ff80001a17983 */ /* 0x000f220000300800 */
[----:B------:R-:W-:-:S03]  /*65390*/  IMAD.MOV.U32 R175, RZ, RZ, R163 ;  /* 0x000000ffffaf7224 */ /* 0x000fc600078e00a3 */
[----:B------:R-:W4:Y:S04]  /*653a0*/  LDL.LU R162, [R1+0x5ff4] ;  /* 0x005ff40001a27983 */ /* 0x000f280000300800 */
[----:B------:R-:W4:Y:S01]  /*653b0*/  LDL.LU R163, [R1+0x5ff0] ;  /* 0x005ff00001a37983 */ /* 0x000f220000300800 */
[----:B---3--:R-:W-:-:S15]  /*653c0*/  HMMA.1688.F32.TF32 R164, R176, R8, R164 ;  /* 0x00000008b0a4723c */ /* 0x008fde00000810a4 */
[----:B------:R-:W-:-:S08]  /*653d0*/  NOP ;  /* 0x0000000000007918 */ /* 0x000fd00000000000 */
[----:B------:R1:W-:Y:S04]  /*653e0*/  STL.64 [R1+0x450], R164 ;  /* 0x000450a401007387 */ /* 0x0003e80000100a00 */
[----:B------:R2:W-:Y:S01]  /*653f0*/  STL.64 [R1+0x458], R166 ;  /* 0x000458a601007387 */ /* 0x0005e20000100a00 */
[----:B-1----:R-:W-:Y:S01]  /*65400*/  MOV R164, R156 ;  /* 0x0000009c00a47202 */ /* 0x002fe20000000f00 */
[----:B------:R-:W-:Y:S02]  /*65410*/  IMAD.MOV.U32 R165, RZ, RZ, R157 ;  /* 0x000000ffffa57224 */ /* 0x000fe400078e009d */
[----:B------:R-:W3:Y:S01]  /*65420*/  LDL.LU R156, [R1+0x5fec] ;  /* 0x005fec00019c7983 */ /* 0x000ee20000300800 */
[----:B--2---:R-:W-:Y:S01]  /*65430*/  IMAD.MOV.U32 R166, RZ, RZ, R158 ;  /* 0x000000ffffa67224 */ /* 0x004fe200078e009e */
[----:B------:R-:W-:-:S02]  /*65440*/  MOV R167, R159 ;  /* 0x0000009f00a77202 */ /* 0x000fc40000000f00 */
[----:B------:R-:W3:Y:S04]  /*65450*/  LDL.LU R157, [R1+0x5fe8] ;  /* 0x005fe800019d7983 */ /* 0x000ee80000300800 */
[----:B------:R-:W3:Y:S04]  /*65460*/  LDL.LU R158, [R1+0x5fe4] ;  /* 0x005fe400019e7983 */ /* 0x000ee80000300800 */
[----:B------:R-:W3:Y:S01]  /*65470*/  LDL.LU R159, [R1+0x5fe0] ;  /* 0x005fe000019f7983 */ /* 0x000ee20000300800 */
[----:B----4-:R-:W-:-:S15]  /*65480*/  HMMA.1688.F32.TF32 R160, R176, R4, R160 ;  /* 0x00000004b0a0723c */ /* 0x010fde00000810a0 */
[----:B------:R-:W-:-:S08]  /*65490*/  NOP ;  /* 0x0000000000007918 */ /* 0x000fd00000000000 */
[----:B------:R1:W-:Y:S04]  /*654a0*/  STL.64 [R1+0x440], R160 ;  /* 0x000440a001007387 */ /* 0x0003e80000100a00 */
[----:B------:R2:W-:Y:S01]  /*654b0*/  STL.64 [R1+0x448], R162 ;  /* 0x000448a201007387 */ /* 0x0005e20000100a00 */
[----:B-1----:R-:W-:-:S03]  /*654c0*/  IMAD.MOV.U32 R160, RZ, RZ, R152 ;  /* 0x000000ffffa07224 */ /* 0x002fc600078e0098 */
[----:B------:R-:W4:Y:S01]  /*654d0*/  LDL.LU R152, [R1+0x5fdc] ;  /* 0x005fdc0001987983 */ /* 0x000f220000300800 */
[----:B------:R-:W-:Y:S01]  /*654e0*/  IMAD.MOV.U32 R161, RZ, RZ, R153 ;  /* 0x000000ffffa17224 */ /* 0x000fe200078e0099 */
[----:B--2---:R-:W-:Y:S01]  /*654f0*/  MOV R162, R154 ;  /* 0x0000009a00a27202 */ /* 0x004fe20000000f00 */
[----:B------:R-:W-:Y:S01]  /*65500*/  IMAD.MOV.U32 R163, RZ, RZ, R155 ;  /* 0x000000ffffa37224 */ /* 0x000fe200078e009b */
[----:B------:R-:W4:Y:S04]  /*65510*/  LDL.LU R153, [R1+0x5fd8] ;  /* 0x005fd80001997983 */ /* 0x000f280000300800 */
[----:B------:R-:W4:Y:S04]  /*65520*/  LDL.LU R154, [R1+0x5fd4] ;  /* 0x005fd400019a7983 */ /* 0x000f280000300800 */
[----:B------:R-:W4:Y:S01]  /*65530*/  LDL.LU R155, [R1+0x5fd0] ;  /* 0x005fd000019b7983 */ /* 0x000f220000300800 */
[----:B---3--:R-:W-:-:S15]  /*65540*/  HMMA.1688.F32.TF32 R156, R176, R128, R156 ;  /* 0x00000080b09c723c */ /* 0x008fde000008109c */
[----:B------:R-:W-:-:S08]  /*65550*/  NOP ;  /* 0x0000000000007918 */ /* 0x000fd00000000000 */
[----:B------:R1:W-:Y:S04]  /*65560*/  STL.64 [R1+0x430], R156 ;  /* 0x0004309c01007387 */ /* 0x0003e80000100a00 */
[----:B------:R2:W-:Y:S01]  /*65570*/  STL.64 [R1+0x438], R158 ;  /* 0x0004389e01007387 */ /* 0x0005e20000100a00 */
[----:B-1----:R-:W-:Y:S01]  /*65580*/  IMAD.MOV.U32 R156, RZ, RZ, R148 ;  /* 0x000000ffff9c7224 */ /* 0x002fe200078e0094 */
[----:B------:R-:W-:Y:S02]  /*65590*/  MOV R157, R149 ;  /* 0x00000095009d7202 */ /* 0x000fe40000000f00 */
[----:B------:R-:W3:Y:S01]  /*655a0*/  LDL.LU R148, [R1+0x5fcc] ;  /* 0x005fcc0001947983 */ /* 0x000ee20000300800 */
[----:B--2---:R-:W-:-:S03]  /*655b0*/  IMAD.MOV.U32 R158, RZ, RZ, R150 ;  /* 0x000000ffff9e7224 */ /* 0x004fc600078e0096 */
[----:B------:R-:W3:Y:S01]  /*655c0*/  LDL.LU R149, [R1+0x5fc8] ;  /* 0x005fc80001957983 */ /* 0x000ee20000300800 */
[----:B------:R-:W-:-:S03]  /*655d0*/  IMAD.MOV.U32 R159, RZ, RZ, R151 ;  /* 0x000000ffff9f7224 */ /* 0x000fc600078e0097 */
[----:B------:R-:W3:Y:S04]  /*655e0*/  LDL.LU R150, [R1+0x5fc4] ;  /* 0x005fc40001967983 */ /* 0x000ee80000300800 */
[----:B------:R-:W3:Y:S01]  /*655f0*/  LDL.LU R151, [R1+0x5fc0] ;  /* 0x005fc00001977983 */ /* 0x000ee20000300800 */
[----:B----4-:R-:W-:-:S15]  /*65600*/  HMMA.1688.F32.TF32 R152, R176, R124, R152 ;  /* 0x0000007cb098723c */ /* 0x010fde0000081098 */
[----:B------:R-:W-:-:S08]  /*65610*/  NOP ;  /* 0x0000000000007918 */ /* 0x000fd00000000000 */
[----:B------:R1:W-:Y:S04]  /*65620*/  STL.64 [R1+0x420], R152 ;  /* 0x0004209801007387 */ /* 0x0003e80000100a00 */
[----:B------:R2:W-:Y:S01]  /*65630*/  STL.64 [R1+0x428], R154 ;  /* 0x0004289a01007387 */ /* 0x0005e20000100a00 */
[----:B-1----:R-:W-:Y:S01]  /*65640*/  MOV R152, R145 ;  /* 0x0000009100987202 */ /* 0x002fe20000000f00 */
[----:B------:R-:W-:Y:S02]  /*65650*/  IMAD.MOV.U32 R153, RZ, RZ, R146 ;  /* 0x000000ffff997224 */ /* 0x000fe400078e0092 */
[----:B------:R-:W4:Y:S01]  /*65660*/  LDL.LU R145, [R1+0x5fbc] ;  /* 0x005fbc0001917983 */ /* 0x000f220000300800 */
[----:B--2---:R-:W-:-:S03]  /*65670*/  IMAD.MOV.U32 R154, RZ, RZ, R147 ;  /* 0x000000ffff9a7224 */ /* 0x004fc600078e0093 */
[----:B------:R-:W4:Y:S01]  /*65680*/  LDL.LU R146, [R1+0x5fb8] ;  /* 0x005fb80001927983 */ /* 0x000f220000300800 */
[----:B------:R-:W-:-:S03]  /*65690*/  MOV R155, R143 ;  /* 0x0000008f009b7202 */ /* 0x000fc60000000f00 */
[----:B------:R-:W4:Y:S04]  /*656a0*/  LDL.LU R147, [R1+0x5fb4] ;  /* 0x005fb40001937983 */ /* 0x000f280000300800 */
[----:B------:R-:W2:Y:S01]  /*656b0*/  LDL.LU R143, [R1+0x5fb0] ;  /* 0x005fb000018f7983 */ /* 0x000ea20000300800 */
[----:B---3--:R-:W-:-:S15]  /*656c0*/  HMMA.1688.F32.TF32 R148, R176, R120, R148 ;  /* 0x00000078b094723c */ /* 0x008fde0000081094 */
[----:B------:R-:W-:-:S08]  /*656d0*/  NOP ;  /* 0x0000000000007918 */ /* 0x000fd00000000000 */
[----:B------:R1:W-:Y:S04]  /*656e0*/  STL.64 [R1+0x410], R148 ;  /* 0x0004109401007387 */ /* 0x0003e80000100a00 */
[----:B------:R3:W-:Y:S04]  /*656f0*/  STL.64 [R1+0x418], R150 ;  /* 0x0004189601007387 */ /* 0x0007e80000100a00 */
[----:B-1----:R-:W3:Y:S04]  /*65700*/  LDL.LU R148, [R1+0x100] ;  /* 0x0001000001947983 */ /* 0x002ee80000300800 */
[----:B------:R-:W3:Y:S01]  /*65710*/  LDL.LU R149, [R1+0x104] ;  /* 0x0001040001957983 */ /* 0x000ee20000300800 */
[C---:B------:R-:W-:Y:S06]  /*65720*/  HMMA.1688.F32.TF32 R136, R176.reuse, R108, R136 ;  /* 0x0000006cb088723c */ /* 0x040fec0000081088 */
[C---:B----4-:R-:W-:Y:S06]  /*65730*/  HMMA.1688.F32.TF32 R144, R176.reuse, R116, R144 ;  /* 0x00000074b090723c */ /* 0x050fec0000081090 */
[----:B--2---:R-:W-:Y:S01]  /*65740*/  HMMA.1688.F32.TF32 R140, R176, R112, R140 ;  /* 0x00000070b08c723c */ /* 0x004fe2000008108c */
[----:B---3--:R-:W-:-:S02]  /*65750*/  IMAD.MOV.U32 R150, RZ, RZ, R185 ;  /* 0x000000ffff967224 */ /* 0x008fc400078e00b9 */
[----:B------:R-:W-:Y:S01]  /*65760*/  IMAD.MOV.U32 R151, RZ, RZ, R184 ;  /* 0x000000ffff977224 */ /* 0x000fe200078e00b8 */
[----:B------:R-:W-:Y:S01]  /*65770*/  LOP3.LUT R0, R2, 0x20, RZ, 0x3c, !PT ;  /* 0x0000002002007812 */ /* 0x000fe200078e3cff */
[----:B------:R-:W-:Y:S01]  /*65780*/  LDS R184, [R2+UR12+0x42080] ;  /* 0x0420800c02b87984 */ /* 0x000fe20008000800 */
[C---:B------:R-:W-:Y:S03]  /*65790*/  HMMA.1688.F32.TF32 R132, R176.reuse, R40, R132 ;  /* 0x00000028b084723c */ /* 0x040fe60000081084 */
[----:B------:R-:W-:Y:S04]  /*657a0*/  LDS R185, [R0+UR12+0x42080] ;  /* 0x0420800c00b97984 */ /* 0x000fe80008000800 */
[----:B------:R-:W1:Y:S04]  /*657b0*/  LDS R187, [R0+UR12+0x42480] ;  /* 0x0424800c00bb7984 */ /* 0x000e680008000800 */
[----:B------:R-:W-:Y:S04]  /*657c0*/  STL.64 [R1+0x400], R144 ;  /* 0x0004009001007387 */ /* 0x000fe80000100a00 */
[----:B------:R2:W-:Y:S04]  /*657d0*/  STL.64 [R1+0x408], R146 ;  /* 0x0004089201007387 */ /* 0x0005e80000100a00 */
[----:B------:R-:W-:Y:S04]  /*657e0*/  STL.64 [R1+0x3f0], R140 ;  /* 0x0003f08c01007387 */ /* 0x000fe80000100a00 */
[----:B------:R3:W-:Y:S04]  /*657f0*/  STL.64 [R1+0x3f8], R142 ;  /* 0x0003f88e01007387 */ /* 0x0007e80000100a00 */
[----:B------:R-:W-:Y:S04]  /*65800*/  STL.64 [R1+0x3e0], R136 ;  /* 0x0003e08801007387 */ /* 0x000fe80000100a00 */
[----:B------:R4:W-:Y:S01]  /*65810*/  STL.64 [R1+0x3e8], R138 ;  /* 0x0003e88a01007387 */ /* 0x0009e20000100a00 */
[C---:B--2---:R-:W-:Y:S06]  /*65820*/  HMMA.1688.F32.TF32 R144, R176.reuse, R100, R152 ;  /* 0x00000064b090723c */ /* 0x044fec0000081098 */
[C---:B---3--:R-:W-:Y:S06]  /*65830*/  HMMA.1688.F32.TF32 R140, R176.reuse, R96, R156 ;  /* 0x00000060b08c723c */ /* 0x048fec000008109c */
[----:B----4-:R-:W-:-:S15]  /*65840*/  HMMA.1688.F32.TF32 R136, R176, R104, R148 ;  /* 0x00000068b088723c */ /* 0x010fde0000081094 */
[----:B------:R-:W-:-:S08]  /*65850*/  NOP ;  /* 0x0000000000007918 */ /* 0x000fd00000000000 */
[----:B------:R-:W-:Y:S04]  /*65860*/  STL.64 [R1+0x3d0], R136 ;  /* 0x0003d08801007387 */ /* 0x000fe80000100a00 */
[----:B------:R2:W-:Y:S02]  /*65870*/  STL.64 [R1+0x3d8], R138 ;  /* 0x0003d88a01007387 */ /* 0x0005e40000100a00 */
[C---:B--2---:R-:W-:Y:S02]  /*65880*/  HMMA.1688.F32.TF32 R136, R176.reuse, R92, R160 ;  /* 0x0000005cb088723c */ /* 0x044fe400000810a0 */
[----:B------:R-:W-:Y:S04]  /*65890*/  STL.64 [R1+0x3c0], R144 ;  /* 0x0003c09001007387 */ /* 0x000fe80000100a00 */
[----:B------:R2:W-:Y:S04]  /*658a0*/  STL.64 [R1+0x3c8], R146 ;  /* 0x0003c89201007387 */ /* 0x0005e80000100a00 */
[----:B------:R-:W-:Y:S04]  /*658b0*/  STL.64 [R1+0x3b0], R140 ;  /* 0x0003b08c01007387 */ /* 0x000fe80000100a00 */
[----:B------:R3:W-:Y:S01]  /*658c0*/  STL.64 [R1+0x3b8], R142 ;  /* 0x0003b88e01007387 */ /* 0x0007e20000100a00 */
[C---:B--2---:R-:W-:Y:S08]  /*658d0*/  HMMA.1688.F32.TF32 R144, R176.reuse, R88, R164 ;  /* 0x00000058b090723c */ /* 0x044ff000000810a4 */
[----:B------:R-:W-:Y:S01]  /*658e0*/  STL.64 [R1+0x3a0], R136 ;  /* 0x0003a08801007387 */ /* 0x000fe20000100a00 */
[C---:B---3--:R-:W-:Y:S03]  /*658f0*/  HMMA.1688.F32.TF32 R140, R176.reuse, R16, R172 ;  /* 0x00000010b08c723c */ /* 0x048fe600000810ac */
[----:B------:R2:W-:Y:S03]  /*65900*/  STL.64 [R1+0x3a8], R138 ;  /* 0x0003a88a01007387 */ /* 0x0005e60000100a00 */
[C---:B--2---:R-:W-:Y:S08]  /*65910*/  HMMA.1688.F32.TF32 R136, R176.reuse, R12, R244 ;  /* 0x0000000cb088723c */ /* 0x044ff000000810f4 */
[----:B------:R-:W-:Y:S04]  /*65920*/  STL.64 [R1+0x390], R144 ;  /* 0x0003909001007387 */ /* 0x000fe80000100a00 */
[----:B------:R2:W-:Y:S05]  /*65930*/  STL.64 [R1+0x398], R146 ;  /* 0x0003989201007387 */ /* 0x0005ea0000100a00 */
[----:B------:R-:W-:Y:S04]  /*65940*/  STL.64 [R1+0x380], R140 ;  /* 0x0003808c01007387 */ /* 0x000fe80000100a00 */
[----:B------:R3:W-:Y:S01]  /*65950*/  STL.64 [R1+0x388], R142 ;  /* 0x0003888e01007387 */ /* 0x0007e20000100a00 */
[C---:B--2---:R-:W-:Y:S03]  /*65960*/  HMMA.1688.F32.TF32 R144, R176.reuse, R84, R168 ;  /* 0x00000054b090723c */ /* 0x044fe600000810a8 */
[----:B------:R-:W-:Y:S03]  /*65970*/  STL.64 [R1+0x370], R136 ;  /* 0x0003708801007387 */ /* 0x000fe60000100a00 */
[C---:B---3--:R-:W-:Y:S01]  /*65980*/  HMMA.1688.F32.TF32 R140, R176.reuse, R80, R220 ;  /* 0x00000050b08c723c */ /* 0x048fe200000810dc */
[----:B------:R2:W-:Y:S05]  /*65990*/  STL.64 [R1+0x378], R138 ;  /* 0x0003788a01007387 */ /* 0x0005ea0000100a00 */
[C---:B--2---:R-:W-:Y:S11]  /*659a0*/  HMMA.1688.F32.TF32 R136, R176.reuse, R76, R224 ;  /* 0x0000004cb088723c */ /* 0x044ff600000810e0 */
[----:B------:R-:W-:Y:S04]  /*659b0*/  STL.64 [R1+0x360], R144 ;  /* 0x0003609001007387 */ /* 0x000fe80000100a00 */
[----:B------:R2:W-:Y:S04]  /*659c0*/  STL.64 [R1+0x368], R146 ;  /* 0x0003689201007387 */ /* 0x0005e80000100a00 */
[----:B------:R-:W-:Y:S04]  /*659d0*/  STL.64 [R1+0x350], R140 ;  /* 0x0003508c01007387 */ /* 0x000fe80000100a00 */
[----:B------:R3:W-:Y:S01]  /*659e0*/  STL.64 [R1+0x358], R142 ;  /* 0x0003588e01007387 */ /* 0x0007e20000100a00 */
[C---:B--2---:R-:W-:Y:S03]  /*659f0*/  HMMA.1688.F32.TF32 R144, R176.reuse, R72, R228 ;  /* 0x00000048b090723c */ /* 0x044fe600000810e4 */
[----:B------:R-:W-:Y:S03]  /*65a00*/  STL.64 [R1+0x340], R136 ;  /* 0x0003408801007387 */ /* 0x000fe60000100a00 */
[C---:B---3--:R-:W-:Y:S01]  /*65a10*/  HMMA.1688.F32.TF32 R140, R176.reuse, R68, R232 ;  /* 0x00000044b08c723c */ /* 0x048fe200000810e8 */
[----:B------:R2:W-:Y:S05]  /*65a20*/  STL.64 [R1+0x348], R138 ;  /* 0x0003488a01007387 */ /* 0x0005ea0000100a00 */
[----:B--2---:R-:W-:Y:S11]  /*65a30*/  HMMA.1688.F32.TF32 R136, R176, R64, R236 ;  /* 0x00000040b088723c */ /* 0x004ff600000810ec */
[----:B------:R-:W-:Y:S04]  /*65a40*/  STL.64 [R1+0x330], R144 ;  /* 0x0003309001007387 */ /* 0x000fe80000100a00 */
[----:B------:R-:W-:Y:S04]  /*65a50*/  STL.64 [R1+0x338], R146 ;  /* 0x0003389201007387 */ /* 0x000fe80000100a00 */
[----:B------:R-:W2:Y:S04]  /*65a60*/  LDL.LU R244, [R1] ;  /* 0x0000000001f47983 */ /* 0x000ea80000300800 */
[----:B------:R-:W-:Y:S04]  /*65a70*/  STL.64 [R1+0x320], R140 ;  /* 0x0003208c01007387 */ /* 0x000fe80000100a00 */
[----:B------:R-:W-:Y:S04]  /*65a80*/  STL.64 [R1+0x328], R142 ;  /* 0x0003288e01007387 */ /* 0x000fe80000100a00 */
        /* <DEDUP_REMOVED lines=16> */
[----:B------:R-:W2:Y:S01]  /*65b90*/  LDL.LU R175, [R1+0x1c] ;  /* 0x00001c0001af7983 */ /* 0x000ea20000300800 */
        /* <DEDUP_REMOVED lines=30> */
[C---:B---3--:R-:W-:Y:S06]  /*65d80*/  HMMA.1688.F32.TF32 R136, R176.reuse, R56, R164 ;  /* 0x00000038b088723c */ /* 0x048fec00000810a4 */
[C---:B----4-:R-:W-:Y:S06]  /*65d90*/  HMMA.1688.F32.TF32 R140, R176.reuse, R60, R160 ;  /* 0x0000003cb08c723c */ /* 0x050fec00000810a0 */
[----:B--2---:R-:W-:-:S15]  /*65da0*/  HMMA.1688.F32.TF32 R144, R176, R52, R172 ;  /* 0x00000034b090723c */ /* 0x004fde00000810ac */
[----:B------:R-:W-:-:S02]  /*65db0*/  NOP ;  /* 0x0000000000007918 */ /* 0x000fc40000000000 */
[----:B------:R-:W-:Y:S04]  /*65dc0*/  STL.64 [R1+0x300], R140 ;  /* 0x0003008c01007387 */ /* 0x000fe80000100a00 */
[----:B------:R2:W-:Y:S04]  /*65dd0*/  STL.64 [R1+0x308], R142 ;  /* 0x0003088e01007387 */ /* 0x0005e80000100a00 */
[----:B------:R-:W-:Y:S04]  /*65de0*/  STL.64 [R1+0x2f0], R136 ;  /* 0x0002f08801007387 */ /* 0x000fe80000100a00 */
[----:B------:R3:W-:Y:S01]  /*65df0*/  STL.64 [R1+0x2f8], R138 ;  /* 0x0002f88a01007387 */ /* 0x0007e20000100a00 */
[C---:B--2---:R-:W-:Y:S06]  /*65e00*/  HMMA.1688.F32.TF32 R140, R176.reuse, R48, R244 ;  /* 0x00000030b08c723c */ /* 0x044fec00000810f4 */
[----:B---3--:R-:W-:Y:S01]  /*65e10*/  HMMA.1688.F32.TF32 R136, R176, R44, R248 ;  /* 0x0000002cb088723c */ /* 0x008fe200000810f8 */
[----:B------:R-:W-:Y:S04]  /*65e20*/  STL.64 [R1+0x2e0], R144 ;  /* 0x0002e09001007387 */ /* 0x000fe80000100a00 */
[----:B------:R-:W-:-:S12]  /*65e30*/  STL.64 [R1+0x2e8], R146 ;  /* 0x0002e89201007387 */ /* 0x000fd80000100a00 */
[----:B------:R-:W-:Y:S04]  /*65e40*/  STL.64 [R1+0x2d0], R140 ;  /* 0x0002d08c01007387 */ /* 0x000fe80000100a00 */
[----:B------:R2:W-:Y:S04]  /*65e50*/  STL.64 [R1+0x2d8], R142 ;  /* 0x0002d88e01007387 */ /* 0x0005e80000100a00 */
[----:B------:R-:W-:Y:S04]  /*65e60*/  STL.64 [R1+0x5c50], R134 ;  /* 0x005c508601007387 */ /* 0x000fe80000100a00 */
[----:B------:R-:W-:Y:S04]  /*65e70*/  STL.64 [R1+0x2c0], R136 ;  /* 0x0002c08801007387 */ /* 0x000fe80000100a00 */
[----:B------:R3:W-:Y:S01]  /*65e80*/  STL.64 [R1+0x2c8], R138 ;  /* 0x0002c88a01007387 */ /* 0x0007e20000100a00 */
[C---:B--2---:R-:W-:Y:S06]  /*65e90*/  HMMA.1688.F32.TF32 R140, R176.reuse, R32, R220 ;  /* 0x00000020b08c723c */ /* 0x044fec00000810dc */
[C---:B---3--:R-:W-:Y:S06]  /*65ea0*/  HMMA.1688.F32.TF32 R136, R176.reuse, R36, R168 ;  /* 0x00000024b088723c */ /* 0x048fec00000810a8 */
[----:B------:R-:W-:Y:S01]  /*65eb0*/  HMMA.1688.F32.TF32 R144, R176, R28, R240 ;  /* 0x0000001cb090723c */ /* 0x000fe200000810f0 */
[----:B------:R1:W-:Y:S04]  /*65ec0*/  STL.64 [R1+0x5c48], R132 ;  /* 0x005c488401007387 */ /* 0x0003e80000100a00 */
[----:B------:R-:W-:Y:S04]  /*65ed0*/  LDS R241, [R252+UR12+0x42080] ;  /* 0x0420800cfcf17984 */ /* 0x000fe80008000800 */
[----:B------:R-:W-:Y:S08]  /*65ee0*/  LDS R243, [R252+UR12+0x42480] ;  /* 0x0424800cfcf37984 */ /* 0x000ff00008000800 */
[----:B------:R-:W-:Y:S04]  /*65ef0*/  STL.64 [R1+0x5c60], R138 ;  /* 0x005c608a01007387 */ /* 0x000fe80000100a00 */
[----:B------:R-:W-:Y:S04]  /*65f00*/  STL.64 [R1+0x5c58], R136 ;  /* 0x005c588801007387 */ /* 0x000fe80000100a00 */
[----:B------:R-:W-:Y:S04]  /*65f10*/  STL [R1+0x5c44], R140 ;  /* 0x005c448c01007387 */ /* 0x000fe80000100800 */
[----:B------:R-:W-:Y:S04]  /*65f20*/  STL [R1+0x5c40], R141 ;  /* 0x005c408d01007387 */ /* 0x000fe80000100800 */
[----:B------:R-:W-:Y:S04]  /*65f30*/  STL [R1+0x5c3c], R142 ;  /* 0x005c3c8e01007387 */ /* 0x000fe80000100800 */
[----:B------:R2:W-:Y:S04]  /*65f40*/  STL [R1+0x5c38], R143 ;  /* 0x005c388f01007387 */ /* 0x0005e80000100800 */
[----:B------:R-:W-:Y:S04]  /*65f50*/  STL [R1+0x5c34], R144 ;  /* 0x005c349001007387 */ /* 0x000fe80000100800 */
[----:B------:R-:W-:Y:S04]  /*65f60*/  STL [R1+0x5c30], R145 ;  /* 0x005c309101007387 */ /* 0x000fe80000100800 */
[----:B------:R-:W-:Y:S01]  /*65f70*/  STL [R1+0x5c2c], R146 ;  /* 0x005c2c9201007387 */ /* 0x000fe20000100800 */
[C---:B-1----:R-:W-:Y:S03]  /*65f80*/  HMMA.1688.F32.TF32 R132, R184.reuse, R8, R232 ;  /* 0x00000008b884723c */ /* 0x042fe600000810e8 */
[----:B------:R1:W-:Y:S03]  /*65f90*/  STL [R1+0x5c28], R147 ;  /* 0x005c289301007387 */ /* 0x0003e60000100800 */
[C---:B--2---:R-:W-:Y:S06]  /*65fa0*/  HMMA.1688.F32.TF32 R140, R184.reuse, R20, R228 ;  /* 0x00000014b88c723c */ /* 0x044fec00000810e4 */
[----:B-1----:R-:W-:-:S15]  /*65fb0*/  HMMA.1688.F32.TF32 R144, R184, R24, R224 ;  /* 0x00000018b890723c */ /* 0x002fde00000810e0 */
[----:B------:R-:W-:-:S08]  /*65fc0*/  NOP ;  /* 0x0000000000007918 */ /* 0x000fd00000000000 */
[----:B------:R-:W-:Y:S04]  /*65fd0*/  STL.64 [R1+0x140], R144 ;  /* 0x0001409001007387 */ /* 0x000fe80000100a00 */
[----:B------:R-:W-:Y:S04]  /*65fe0*/  STL.64 [R1+0x148], R146 ;  /* 0x0001489201007387 */ /* 0x000fe80000100a00 */
[----:B------:R-:W-:Y:S04]  /*65ff0*/  STL.64 [R1+0x120], R132 ;  /* 0x0001208401007387 */ /* 0x000fe80000100a00 */
[----:B------:R1:W-:Y:S04]  /*66000*/  STL.64 [R1+0x130], R140 ;  /* 0x0001308c01007387 */ /* 0x0003e80000100a00 */
[----:B------:R-:W-:Y:S04]  /*66010*/  STL.64 [R1+0x138], R142 ;  /* 0x0001388e01007387 */ /* 0x000fe80000100a00 */
[----:B------:R2:W-:Y:S01]  /*66020*/  STL [R1+0x128], R134 ;  /* 0x0001288601007387 */ /* 0x0005e20000100800 */
[----:B-1----:R-:W-:-:S03]  /*66030*/  MOV R140, R135 ;  /* 0x00000087008c7202 */ /* 0x002fc60000000f00 */
[----:B------:R-:W3:Y:S04]  /*66040*/  LDL.LU R244, [R1+0x990] ;  /* 0x0009900001f47983 */ /* 0x000ee80000300800 */
[----:B------:R-:W3:Y:S01]  /*66050*/  LDL.LU R245, [R1+0x994] ;  /* 0x0009940001f57983 */ /* 0x000ee20000300800 */
[----:B--2---:R-:W-:Y:S03]  /*66060*/  HMMA.1688.F32.TF32 R132, R184, R4, R236 ;  /* 0x00000004b884723c */ /* 0x004fe600000810ec */
[----:B------:R-:W3:Y:S04]  /*66070*/  LDL.LU R246, [R1+0x998] ;  /* 0x0009980001f67983 */ /* 0x000ee80000300800 */
[----:B------:R-:W3:Y:S04]  /*66080*/  LDL.LU R247, [R1+0x99c] ;  /* 0x00099c0001f77983 */ /* 0x000ee80000300800 */
        /* <DEDUP_REMOVED lines=8> */
[----:B------:R-:W3:Y:S04]  /*66110*/  LDL.LU R152, [R1+0x9d0] ;  /* 0x0009d00001987983 */ /* 0x000ee80000300800 */
[----:B------:R-:W3:Y:S04]  /*66120*/  LDL.LU R153, [R1+0x9d4] ;  /* 0x0009d40001997983 */ /* 0x000ee80000300800 */
[----:B------:R-:W3:Y:S04]  /*66130*/  LDL.LU R154, [R1+0x9d8] ;  /* 0x0009d800019a7983 */ /* 0x000ee80000300800 */
[----:B------:R-:W3:Y:S01]  /*66140*/  LDL.LU R155, [R1+0x9dc] ;  /* 0x0009dc00019b7983 */ /* 0x000ee20000300800 */
[----:B------:R-:W-:-:S03]  /*66150*/  IMAD.MOV.U32 R144, RZ, RZ, R132 ;  /* 0x000000ffff907224 */ /* 0x000fc600078e0084 */
[----:B------:R-:W2:Y:S01]  /*66160*/  LDL.LU R148, [R1+0x9e0] ;  /* 0x0009e00001947983 */ /* 0x000ea20000300800 */
[----:B------:R-:W-:-:S03]  /*66170*/  IMAD.MOV.U32 R145, RZ, RZ, R133 ;  /* 0x000000ffff917224 */ /* 0x000fc600078e0085 */
[----:B------:R-:W2:Y:S01]  /*66180*/  LDL.LU R149, [R1+0x9e4] ;  /* 0x0009e40001957983 */ /* 0x000ea20000300800 */
[----:B------:R-:W-:-:S03]  /*66190*/  MOV R146, R134 ;  /* 0x0000008600927202 */ /* 0x000fc60000000f00 */
[----:B------:R-:W2:Y:S01]  /*661a0*/  LDL.LU R150, [R1+0x9e8] ;  /* 0x0009e80001967983 */ /* 0x000ea20000300800 */
[----:B------:R-:W-:-:S03]  /*661b0*/  IMAD.MOV.U32 R147, RZ, RZ, R135 ;  /* 0x000000ffff937224 */ /* 0x000fc600078e0087 */
        /* <DEDUP_REMOVED lines=46> */
[----:B------:R1:W-:Y:S04]  /*664a0*/  STL.64 [R1+0x5c68], R144 ;  /* 0x005c689001007387 */ /* 0x0003e80000100a00 */
[----:B-1----:R-:W2:Y:S04]  /*664b0*/  LDL.LU R144, [R1+0xa30] ;  /* 0x000a300001907983 */ /* 0x002ea80000300800 */
        /* <DEDUP_REMOVED lines=8> */
[----:B------:R-:W-:Y:S04]  /*66540*/  STL [R1+0x10c], R223 ;  /* 0x00010cdf01007387 */ /* 0x000fe80000100800 */
[----:B------:R-:W3:Y:S04]  /*66550*/  LDL.LU.64 R220, [R1+0x5f90] ;  /* 0x005f900001dc7983 */ /* 0x000ee80000300a00 */
[----:B------:R-:W-:Y:S04]  /*66560*/  STL.64 [R1+0x5c80], R142 ;  /* 0x005c808e01007387 */ /* 0x000fe80000100a00 */
[----:B------:R1:W-:Y:S04]  /*66570*/  STL.64 [R1+0x5c78], R140 ;  /* 0x005c788c01007387 */ /* 0x0003e80000100a00 */
[----:B-1----:R-:W3:Y:S04]  /*66580*/  LDL.LU R140, [R1+0xa40] ;  /* 0x000a4000018c7983 */ /* 0x002ee80000300800 */
[----:B------:R-:W3:Y:S04]  /*66590*/  LDL.LU R141, [R1+0xa44] ;  /* 0x000a4400018d7983 */ /* 0x000ee80000300800 */
[----:B------:R-:W3:Y:S04]  /*665a0*/  LDL.LU R142, [R1+0xa48] ;  /* 0x000a4800018e7983 */ /* 0x000ee80000300800 */
[----:B------:R-:W3:Y:S01]  /*665b0*/  LDL.LU R143, [R1+0xa4c] ;  /* 0x000a4c00018f7983 */ /* 0x000ee20000300800 */
[C---:B----4-:R-:W-:Y:S06]  /*665c0*/  HMMA.1688.F32.TF32 R224, R184.reuse, R124, R224 ;  /* 0x0000007cb8e0723c */ /* 0x050fec00000810e0 */
[C---:B--2---:R-:W-:Y:S06]  /*665d0*/  HMMA.1688.F32.TF32 R228, R184.reuse, R120, R228 ;  /* 0x00000078b8e4723c */ /* 0x044fec00000810e4 */
[C---:B------:R-:W-:Y:S06]  /*665e0*/  HMMA.1688.F32.TF32 R232, R184.reuse, R116, R232 ;  /* 0x00000074b8e8723c */ /* 0x040fec00000810e8 */
[C---:B------:R-:W-:Y:S06]  /*665f0*/  HMMA.1688.F32.TF32 R236, R184.reuse, R112, R236 ;  /* 0x00000070b8ec723c */ /* 0x040fec00000810ec */
[C---:B------:R-:W-:Y:S01]  /*66600*/  HMMA.1688.F32.TF32 R168, R184.reuse, R108, R168 ;  /* 0x0000006cb8a8723c */ /* 0x040fe200000810a8 */
        /* <DEDUP_REMOVED lines=10> */
[----:B------:R-:W-:Y:S01]  /*666b0*/  STL.64 [R1+0xc8], R238 ;  /* 0x0000c8ee01007387 */ /* 0x000fe20000100a00 */
[C---:B------:R-:W-:Y:S03]  /*666c0*/  HMMA.1688.F32.TF32 R144, R184.reuse, R100, R144 ;  /* 0x00000064b890723c */ /* 0x040fe60000081090 */
[----:B-1----:R-:W4:Y:S04]  /*666d0*/  LDL.LU.64 R236, [R1+0x5f70] ;  /* 0x005f700001ec7983 */ /* 0x002f280000300a00 */
[----:B------:R1:W-:Y:S04]  /*666e0*/  STL.64 [R1+0xb0], R168 ;  /* 0x0000b0a801007387 */ /* 0x0003e80000100a00 */
[----:B------:R1:W-:Y:S04]  /*666f0*/  STL.64 [R1+0xb8], R170 ;  /* 0x0000b8aa01007387 */ /* 0x0003e80000100a00 */
[----:B-1----:R-:W2:Y:S04]  /*66700*/  LDL.LU R168, [R1+0x980] ;  /* 0x0009800001a87983 */ /* 0x002ea80000300800 */
[----:B------:R-:W2:Y:S04]  /*66710*/  LDL.LU R169, [R1+0x984] ;  /* 0x0009840001a97983 */ /* 0x000ea80000300800 */
[----:B------:R-:W2:Y:S04]  /*66720*/  LDL.LU R170, [R1+0x988] ;  /* 0x0009880001aa7983 */ /* 0x000ea80000300800 */
[----:B------:R-:W2:Y:S01]  /*66730*/  LDL.LU R171, [R1+0x98c] ;  /* 0x00098c0001ab7983 */ /* 0x000ea20000300800 */
[----:B---3--:R-:W-:-:S15]  /*66740*/  HMMA.1688.F32.TF32 R140, R184, R104, R140 ;  /* 0x00000068b88c723c */ /* 0x008fde000008108c */
[----:B------:R-:W-:-:S08]  /*66750*/  NOP ;  /* 0x0000000000007918 */ /* 0x000fd00000000000 */
[----:B------:R-:W-:Y:S04]  /*66760*/  STL.64 [R1+0xa0], R140 ;  /* 0x0000a08c01007387 */ /* 0x000fe80000100a00 */
[----:B------:R1:W-:Y:S02]  /*66770*/  STL.64 [R1+0xa8], R142 ;  /* 0x0000a88e01007387 */ /* 0x0003e40000100a00 */
[----:B-1----:R-:W-:Y:S02]  /*66780*/  HMMA.1688.F32.TF32 R140, R184, R96, R172 ;  /* 0x00000060b88c723c */ /* 0x002fe400000810ac */
[----:B------:R-:W3:Y:S04]  /*66790*/  LDL.LU R172, [R1+0x970] ;  /* 0x0009700001ac7983 */ /* 0x000ee80000300800 */
[----:B------:R-:W-:Y:S04]  /*667a0*/  STL.64 [R1+0x90], R144 ;  /* 0x0000909001007387 */ /* 0x000fe80000100a00 */
[----:B------:R-:W-:-:S13]  /*667b0*/  STL.64 [R1+0x98], R146 ;  /* 0x0000989201007387 */ /* 0x000fda0000100a00 */
[----:B------:R-:W-:Y:S04]  /*667c0*/  STL.64 [R1+0x80], R140 ;  /* 0x0000808c01007387 */ /* 0x000fe80000100a00 */
[----:B------:R1:W-:Y:S04]  /*667d0*/  STL.64 [R1+0x88], R142 ;  /* 0x0000888e01007387 */ /* 0x0003e80000100a00 */
[----:B------:R-:W3:Y:S04]  /*667e0*/  LDL.LU R173, [R1+0x974] ;  /* 0x0009740001ad7983 */ /* 0x000ee80000300800 */
[----:B------:R-:W3:Y:S04]  /*667f0*/  LDL.LU R174, [R1+0x978] ;  /* 0x0009780001ae7983 */ /* 0x000ee80000300800 */
[----:B------:R-:W3:Y:S01]  /*66800*/  LDL.LU R175, [R1+0x97c] ;  /* 0x00097c0001af7983 */ /* 0x000ee20000300800 */
[C---:B-1----:R-:W-:Y:S06]  /*66810*/  HMMA.1688.F32.TF32 R140, R184.reuse, R92, R176 ;  /* 0x0000005cb88c723c */ /* 0x042fec00000810b0 */
[C---:B------:R-:W-:Y:S06]  /*66820*/  HMMA.1688.F32.TF32 R132, R184.reuse, R88, R132 ;  /* 0x00000058b884723c */ /* 0x040fec0000081084 */
[C---:B------:R-:W-:Y:S11]  /*66830*/  HMMA.1688.F32.TF32 R144, R184.reuse, R16, R248 ;  /* 0x00000010b890723c */ /* 0x040ff600000810f8 */
[----:B------:R-:W-:Y:S04]  /*66840*/  STL.64 [R1+0x70], R140 ;  /* 0x0000708c01007387 */ /* 0x000fe80000100a00 */
[----:B------:R1:W-:Y:S04]  /*66850*/  STL.64 [R1+0x78], R142 ;  /* 0x0000788e01007387 */ /* 0x0003e80000100a00 */
[----:B------:R-:W-:Y:S04]  /*66860*/  STL.64 [R1+0x60], R132 ;  /* 0x0000608401007387 */ /* 0x000fe80000100a00 */
[----:B------:R4:W-:Y:S01]  /*66870*/  STL.64 [R1+0x68], R134 ;  /* 0x0000688601007387 */ /* 0x0009e20000100a00 */
[C---:B-1----:R-:W-:Y:S06]  /*66880*/  HMMA.1688.F32.TF32 R140, R184.reuse, R12, R148 ;  /* 0x0000000cb88c723c */ /* 0x042fec0000081094 */
[----:B----4-:R-:W-:Y:S01]  /*66890*/  HMMA.1688.F32.TF32 R132, R184, R84, R152 ;  /* 0x00000054b884723c */ /* 0x010fe20000081098 */
[----:B------:R-:W-:Y:S04]  /*668a0*/  STL.64 [R1+0x50], R144 ;  /* 0x0000509001007387 */ /* 0x000fe80000100a00 */
[----:B------:R1:W-:-:S12]  /*668b0*/  STL.64 [R1+0x58], R146 ;  /* 0x0000589201007387 */ /* 0x0003d80000100a00 */
[----:B------:R-:W-:Y:S01]  /*668c0*/  STL.64 [R1+0x40], R140 ;  /* 0x0000408c01007387 */ /* 0x000fe20000100a00 */
[C---:B-1----:R-:W-:Y:S03]  /*668d0*/  HMMA.1688.F32.TF32 R144, R184.reuse, R80, R156 ;  /* 0x00000050b890723c */ /* 0x042fe6000008109c */
[----:B------:R1:W-:Y:S04]  /*668e0*/  STL.64 [R1+0x48], R142 ;  /* 0x0000488e01007387 */ /* 0x0003e80000100a00 */
[----:B------:R-:W-:Y:S04]  /*668f0*/  STL.64 [R1+0x30], R132 ;  /* 0x0000308401007387 */ /* 0x000fe80000100a00 */
[----:B------:R4:W-:Y:S01]  /*66900*/  STL.64 [R1+0x38], R134 ;  /* 0x0000388601007387 */ /* 0x0009e20000100a00 */
[C---:B-1----:R-:W-:Y:S06]  /*66910*/  HMMA.1688.F32.TF32 R140, R184.reuse, R76, R160 ;  /* 0x0000004cb88c723c */ /* 0x042fec00000810a0 */
[C---:B----4-:R-:W-:Y:S05]  /*66920*/  HMMA.1688.F32.TF32 R132, R184.reuse, R72, R164 ;  /* 0x00000048b884723c */ /* 0x050fea00000810a4 */
[----:B------:R-:W-:Y:S04]  /*66930*/  STL.64 [R1+0x20], R144 ;  /* 0x0000209001007387 */ /* 0x000fe80000100a00 */
[----:B------:R-:W-:Y:S01]  /*66940*/  STL.64 [R1+0x28], R146 ;  /* 0x0000289201007387 */ /* 0x000fe20000100a00 */
[C---:B------:R-:W-:Y:S07]  /*66950*/  HMMA.1688.F32.TF32 R248, R184.reuse, R68, R244 ;  /* 0x00000044b8f8723c */ /* 0x040fee00000810f4 */
[----:B------:R-:W-:Y:S04]  /*66960*/  STL.64 [R1+0x10], R140 ;  /* 0x0000108c01007387 */ /* 0x000fe80000100a00 */
[----:B------:R-:W-:Y:S04]  /*66970*/  STL.64 [R1+0x18], R142 ;  /* 0x0000188e01007387 */ /* 0x000fe80000100a00 */
[----:B------:R-:W4:Y:S01]  /*66980*/  LDL.LU R160, [R1+0x960] ;  /* 0x0009600001a07983 */ /* 0x000f220000300800 */
[C---:B--2---:R-:W-:Y:S03]  /*66990*/  HMMA.1688.F32.TF32 R148, R184.reuse, R64, R168 ;  /* 0x00000040b894723c */ /* 0x044fe600000810a8 */
[----:B------:R1:W-:Y:S04]  /*669a0*/  STL.64 [R1], R132 ;  /* 0x0000008401007387 */ /* 0x0003e80000100a00 */
[----:B------:R2:W-:Y:S04]  /*669b0*/  STL.64 [R1+0x8], R134 ;  /* 0x0000088601007387 */ /* 0x0005e80000100a00 */
        /* <DEDUP_REMOVED lines=12> */
[----:B------:R-:W-:Y:S04]  /*66a80*/  STL.64 [R1+0x5be8], R248 ;  /* 0x005be8f801007387 */ /* 0x000fe80000100a00 */
[----:B------:R-:W4:Y:S04]  /*66a90*/  LDL.LU R168, [R1+0x930] ;  /* 0x0009300001a87983 */ /* 0x000f280000300800 */
[----:B------:R-:W4:Y:S04]  /*66aa0*/  LDL.LU R169, [R1+0x934] ;  /* 0x0009340001a97983 */ /* 0x000f280000300800 */
[----:B------:R-:W4:Y:S04]  /*66ab0*/  LDL.LU R170, [R1+0x938] ;  /* 0x0009380001aa7983 */ /* 0x000f280000300800 */
[----:B------:R-:W4:Y:S04]  /*66ac0*/  LDL.LU R171, [R1+0x93c] ;  /* 0x00093c0001ab7983 */ /* 0x000f280000300800 */
[----:B------:R-:W-:Y:S04]  /*66ad0*/  STL.64 [R1+0x5c00], R150 ;  /* 0x005c009601007387 */ /* 0x000fe80000100a00 */
[----:B------:R-:W-:Y:S01]  /*66ae0*/  STL.64 [R1+0x5bf8], R148 ;  /* 0x005bf89401007387 */ /* 0x000fe20000100a00 */
[C---:B---3--:R-:W-:Y:S03]  /*66af0*/  HMMA.1688.F32.TF32 R152, R184.reuse, R60, R172 ;  /* 0x0000003cb898723c */ /* 0x048fe600000810ac */
[----:B------:R-:W3:Y:S04]  /*66b00*/  LDL.LU R172, [R1+0x920] ;  /* 0x0009200001ac7983 */ /* 0x000ee80000300800 */
[----:B------:R-:W3:Y:S04]  /*66b10*/  LDL.LU R173, [R1+0x924] ;  /* 0x0009240001ad7983 */ /* 0x000ee80000300800 */
[----:B------:R-:W3:Y:S04]  /*66b20*/  LDL.LU R174, [R1+0x928] ;  /* 0x0009280001ae7983 */ /* 0x000ee80000300800 */
[----:B------:R-:W3:Y:S04]  /*66b30*/  LDL.LU R175, [R1+0x92c] ;  /* 0x00092c0001af7983 */ /* 0x000ee80000300800 */
[----:B-1----:R-:W3:Y:S04]  /*66b40*/  LDL.LU R132, [R1+0x910] ;  /* 0x0009100001847983 */ /* 0x002ee80000300800 */
[----:B------:R-:W3:Y:S04]  /*66b50*/  LDL.LU R133, [R1+0x914] ;  /* 0x0009140001857983 */ /* 0x000ee80000300800 */
[----:B--2---:R-:W2:Y:S04]  /*66b60*/  LDL.LU R134, [R1+0x918] ;  /* 0x0009180001867983 */ /* 0x004ea80000300800 */
[----:B------:R-:W2:Y:S04]  /*66b70*/  LDL.LU R135, [R1+0x91c] ;  /* 0x00091c0001877983 */ /* 0x000ea80000300800 */
[----:B------:R-:W2:Y:S04]  /*66b80*/  LDL.LU R182, [R1+0x908] ;  /* 0x0009080001b67983 */ /* 0x000ea80000300800 */
[----:B------:R-:W2:Y:S04]  /*66b90*/  LDL.LU R183, [R1+0x90c] ;  /* 0x00090c0001b77983 */ /* 0x000ea80000300800 */
[----:B------:R-:W-:Y:S04]  /*66ba0*/  STL.64 [R1+0x5c10], R154 ;  /* 0x005c109a01007387 */ /* 0x000fe80000100a00 */
[----:B------:R-:W-:Y:S01]  /*66bb0*/  STL.64 [R1+0x5c08], R152 ;  /* 0x005c089801007387 */ /* 0x000fe20000100a00 */
[C---:B----4-:R-:W-:Y:S06]  /*66bc0*/  HMMA.1688.F32.TF32 R156, R184.reuse, R56, R160 ;  /* 0x00000038b89c723c */ /* 0x050fec00000810a0 */
[----:B------:R-:W-:-:S15]  /*66bd0*/  HMMA.1688.F32.TF32 R160, R184, R52, R164 ;  /* 0x00000034b8a0723c */ /* 0x000fde00000810a4 */
[----:B------:R-:W-:-:S02]  /*66be0*/  NOP ;  /* 0x0000000000007918 */ /* 0x000fc40000000000 */
[----:B------:R-:W-:Y:S01]  /*66bf0*/  STL.64 [R1+0x5c20], R158 ;  /* 0x005c209e01007387 */ /* 0x000fe20000100a00 */
[C---:B------:R-:W-:Y:S03]  /*66c00*/  HMMA.1688.F32.TF32 R164, R184.reuse, R48, R244 ;  /* 0x00000030b8a4723c */ /* 0x040fe600000810f4 */
[----:B------:R-:W-:Y:S04]  /*66c10*/  STL.64 [R1+0x5c18], R156 ;  /* 0x005c189c01007387 */ /* 0x000fe80000100a00 */
[----:B------:R-:W-:Y:S04]  /*66c20*/  STL.64 [R1+0x5c90], R162 ;  /* 0x005c90a201007387 */ /* 0x000fe80000100a00 */
[----:B------:R-:W-:Y:S04]  /*66c30*/  STL.64 [R1+0x5c88], R160 ;  /* 0x005c88a001007387 */ /* 0x000fe80000100a00 */
[----:B------:R-:W4:Y:S04]  /*66c40*/  LDL.LU R244, [R1+0x8f0] ;  /* 0x0008f00001f47983 */ /* 0x000f280000300800 */
[----:B------:R-:W4:Y:S04]  /*66c50*/  LDL.LU R245, [R1+0x8f4] ;  /* 0x0008f40001f57983 */ /* 0x000f280000300800 */
[----:B------:R-:W4:Y:S01]  /*66c60*/  LDL.LU R246, [R1+0x8f8] ;  /* 0x0008f80001f67983 */ /* 0x000f220000300800 */
[C---:B------:R-:W-:Y:S03]  /*66c70*/  HMMA.1688.F32.TF32 R168, R184.reuse, R44, R168 ;  /* 0x0000002cb8a8723c */ /* 0x040fe600000810a8 */
[----:B------:R-:W4:Y:S04]  /*66c80*/  LDL.LU R247, [R1+0x8fc] ;  /* 0x0008fc0001f77983 */ /* 0x000f280000300800 */
[----:B------:R-:W-:Y:S04]  /*66c90*/  STL.64 [R1+0x5ca0], R166 ;  /* 0x005ca0a601007387 */ /* 0x000fe80000100a00 */
[----:B------:R-:W-:Y:S04]  /*66ca0*/  STL.64 [R1+0x5c98], R164 ;  /* 0x005c98a401007387 */ /* 0x000fe80000100a00 */
[----:B------:R-:W4:Y:S04]  /*66cb0*/  LDL.LU R190, [R1+0x778] ;  /* 0x0007780001be7983 */ /* 0x000f280000300800 */
[----:B------:R-:W4:Y:S04]  /*66cc0*/  LDL.LU R191, [R1+0x77c] ;  /* 0x00077c0001bf7983 */ /* 0x000f280000300800 */
[----:B------:R-:W-:Y:S04]  /*66cd0*/  STL.64 [R1+0x5cb0], R170 ;  /* 0x005cb0aa01007387 */ /* 0x000fe80000100a00 */
[----:B------:R-:W-:Y:S04]  /*66ce0*/  STL.64 [R1+0x5ca8], R168 ;  /* 0x005ca8a801007387 */ /* 0x000fe80000100a00 */
[----:B------:R-:W4:Y:S04]  /*66cf0*/  LDL.LU R194, [R1+0x768] ;  /* 0x0007680001c27983 */ /* 0x000f280000300800 */
[----:B------:R-:W4:Y:S01]  /*66d00*/  LDL.LU R195, [R1+0x76c] ;  /* 0x00076c0001c37983 */ /* 0x000f220000300800 */
[C---:B---3--:R-:W-:Y:S06]  /*66d10*/  HMMA.1688.F32.TF32 R172, R184.reuse, R40, R172 ;  /* 0x00000028b8ac723c */ /* 0x048fec00000810ac */
[C---:B--2---:R-:W-:Y:S06]  /*66d20*/  HMMA.1688.F32.TF32 R176, R184.reuse, R36, R132 ;  /* 0x00000024b8b0723c */ /* 0x044fec0000081084 */
[----:B------:R-:W-:Y:S11]  /*66d30*/  HMMA.1688.F32.TF32 R180, R184, R32, R180 ;  /* 0x00000020b8b4723c */ /* 0x000ff600000810b4 */
        /* <DEDUP_REMOVED lines=8> */
[----:B------:R-:W-:Y:S04]  /*66dc0*/  STL.64 [R1+0x5ce0], R182 ;  /* 0x005ce0b601007387 */ /* 0x000fe80000100a00 */
[----:B------:R-:W-:Y:S04]  /*66dd0*/  STL.64 [R1+0x5cd8], R180 ;  /* 0x005cd8b401007387 */ /* 0x000fe80000100a00 */
[----:B------:R-:W3:Y:S04]  /*66de0*/  LDL.LU R206, [R1+0x738] ;  /* 0x0007380001ce7983 */ /* 0x000ee80000300800 */
[----:B------:R-:W3:Y:S01]  /*66df0*/  LDL.LU R207, [R1+0x73c] ;  /* 0x00073c0001cf7983 */ /* 0x000ee20000300800 */
[----:B------:R-:W-:-:S05]  /*66e00*/  LOP3.LUT R139, R2, 0x40, RZ, 0x3c, !PT ;  /* 0x00000040028b7812 */ /* 0x000fca00078e3cff */
[----:B------:R-:W-:Y:S04]  /*66e10*/  LDS R240, [R139+UR12+0x42080] ;  /* 0x0420800c8bf07984 */ /* 0x000fe80008000800 */
[----:B------:R-:W1:Y:S01]  /*66e20*/  LDS R242, [R139+UR12+0x42480] ;  /* 0x0424800c8bf27984 */ /* 0x000e620008000800 */
[----:B----4-:R-:W-:Y:S06]  /*66e30*/  HMMA.1688.F32.TF32 R184, R184, R28, R244 ;  /* 0x0000001cb8b8723c */ /* 0x010fec00000810f4 */
[----:B-1----:R-:W-:-:S15]  /*66e40*/  HMMA.1688.F32.TF32 R188, R240, R24, R188 ;  /* 0x00000018f0bc723c */ /* 0x002fde00000810bc */
[----:B------:R-:W-:-:S02]  /*66e50*/  NOP ;  /* 0x0000000000007918 */ /* 0x000fc40000000000 */
[----:B------:R-:W-:Y:S04]  /*66e60*/  STL.64 [R1+0x5cf0], R186 ;  /* 0x005cf0ba01007387 */ /* 0x000fe80000100a00 */
[----:B------:R-:W-:Y:S04]  /*66e70*/  STL.64 [R1+0x5ce8], R184 ;  /* 0x005ce8b801007387 */ /* 0x000fe80000100a00 */
[----:B------:R-:W4:Y:S01]  /*66e80*/  LDL.LU R210, [R1+0x728] ;  /* 0x0007280001d27983 */ /* 0x000f220000300800 */
[C---:B------:R-:W-:Y:S03]  /*66e90*/  HMMA.1688.F32.TF32 R192, R240.reuse, R20, R192 ;  /* 0x00000014f0c0723c */ /* 0x040fe600000810c0 */
[----:B------:R-:W4:Y:S04]  /*66ea0*/  LDL.LU R211, [R1+0x72c] ;  /* 0x00072c0001d37983 */ /* 0x000f280000300800 */
[----:B------:R-:W-:Y:S04]  /*66eb0*/  STL [R1+0x5b64], R188 ;  /* 0x005b64bc01007387 */ /* 0x000fe80000100800 */
[----:B------:R-:W-:Y:S04]  /*66ec0*/  STL [R1+0x5b60], R189 ;  /* 0x005b60bd01007387 */ /* 0x000fe80000100800 */
[----:B------:R-:W-:Y:S04]  /*66ed0*/  STL [R1+0x5b5c], R190 ;  /* 0x005b5cbe01007387 */ /* 0x000fe80000100800 */
[----:B------:R-:W-:Y:S04]  /*66ee0*/  STL [R1+0x5b58], R191 ;  /* 0x005b58bf01007387 */ /* 0x000fe80000100800 */
[----:B------:R-:W4:Y:S04]  /*66ef0*/  LDL.LU R214, [R1+0x718] ;  /* 0x0007180001d67983 */ /* 0x000f280000300800 */
[----:B------:R-:W4:Y:S04]  /*66f00*/  LDL.LU R215, [R1+0x71c] ;  /* 0x00071c0001d77983 */ /* 0x000f280000300800 */
[----:B------:R-:W-:Y:S04]  /*66f10*/  STL [R1+0x5b74], R192 ;  /* 0x005b74c001007387 */ /* 0x000fe80000100800 */
[----:B------:R-:W-:Y:S04]  /*66f20*/  STL [R1+0x5b70], R193 ;  /* 0x005b70c101007387 */ /* 0x000fe80000100800 */
[----:B------:R-:W-:Y:S04]  /*66f30*/  STL [R1+0x5b6c], R194 ;  /* 0x005b6cc201007387 */ /* 0x000fe80000100800 */
[----:B------:R-:W-:Y:S01]  /*66f40*/  STL [R1+0x5b68], R195 ;  /* 0x005b68c301007387 */ /* 0x000fe20000100800 */
[C---:B--2---:R-:W-:Y:S06]  /*66f50*/  HMMA.1688.F32.TF32 R196, R240.reuse, R8, R196 ;  /* 0x00000008f0c4723c */ /* 0x044fec00000810c4 */
[C---:B---3--:R-:W-:Y:S06]  /*66f60*/  HMMA.1688.F32.TF32 R200, R240.reuse, R4, R200 ;  /* 0x00000004f0c8723c */ /* 0x048fec00000810c8 */
[C---:B------:R-:W-:Y:S11]  /*66f70*/  HMMA.1688.F32.TF32 R204, R240.reuse, R128, R204 ;  /* 0x00000080f0cc723c */ /* 0x040ff600000810cc */
        /* <DEDUP_REMOVED lines=8> */
[----:B------:R-:W2:Y:S04]  /*67000*/  LDL.LU R218, [R1+0x708] ;  /* 0x0007080001da7983 */ /* 0x000ea80000300800 */
[----:B------:R-:W2:Y:S04]  /*67010*/  LDL.LU R219, [R1+0x70c] ;  /* 0x00070c0001db7983 */ /* 0x000ea80000300800 */
[----:B------:R-:W-:Y:S04]  /*67020*/  STL [R1+0x5ba0], R204 ;  /* 0x005ba0cc01007387 */ /* 0x000fe80000100800 */
[----:B------:R-:W-:Y:S04]  /*67030*/  STL [R1+0x5b9c], R205 ;  /* 0x005b9ccd01007387 */ /* 0x000fe80000100800 */
[----:B------:R-:W-:Y:S04]  /*67040*/  STL [R1+0x5b98], R206 ;  /* 0x005b98ce01007387 */ /* 0x000fe80000100800 */
[----:B------:R-:W-:Y:S04]  /*67050*/  STL [R1+0x5b94], R207 ;  /* 0x005b94cf01007387 */ /* 0x000fe80000100800 */
[----:B------:R-:W3:Y:S04]  /*67060*/  LDL.LU R222, [R1+0x6f8] ;  /* 0x0006f80001de7983 */ /* 0x000ee80000300800 */
[----:B------:R-:W3:Y:S01]  /*67070*/  LDL.LU R223, [R1+0x6fc] ;  /* 0x0006fc0001df7983 */ /* 0x000ee20000300800 */
        /* <DEDUP_REMOVED lines=23> */
[C---:B--2---:R-:W-:Y:S06]  /*671f0*/  HMMA.1688.F32.TF32 R216, R240.reuse, R116, R216 ;  /* 0x00000074f0d8723c */ /* 0x044fec00000810d8 */
[----:B---3--:R-:W-:-:S15]  /*67200*/  HMMA.1688.F32.TF32 R220, R240, R112, R220 ;  /* 0x00000070f0dc723c */ /* 0x008fde00000810dc */
[----:B------:R-:W-:-:S02]  /*67210*/  NOP ;  /* 0x0000000000007918 */ /* 0x000fc40000000000 */
        /* <DEDUP_REMOVED lines=12> */
[----:B------:R-:W-:Y:S01]  /*672e0*/  IMAD.MOV.U32 R135, RZ, RZ, R3 ;  /* 0x000000ffff877224 */ /* 0x000fe200078e0003 */
[C---:B----4-:R-:W-:Y:S06]  /*672f0*/  HMMA.1688.F32.TF32 R224, R240.reuse, R108, R224 ;  /* 0x0000006cf0e0723c */ /* 0x050fec00000810e0 */
[C---:B------:R-:W-:Y:S06]  /*67300*/  HMMA.1688.F32.TF32 R228, R240.reuse, R104, R228 ;  /* 0x00000068f0e4723c */ /* 0x040fec00000810e4 */
[C---:B------:R-:W-:Y:S06]  /*67310*/  HMMA.1688.F32.TF32 R232, R240.reuse, R100, R232 ;  /* 0x00000064f0e8723c */ /* 0x040fec00000810e8 */
[C---:B------:R-:W-:Y:S05]  /*67320*/  HMMA.1688.F32.TF32 R236, R240.reuse, R96, R236 ;  /* 0x00000060f0ec723c */ /* 0x040fea00000810ec */
[----:B------:R-:W-:Y:S04]  /*67330*/  STL [R1+0x5be0], R226 ;  /* 0x005be0e201007387 */ /* 0x000fe80000100800 */
[----:B------:R-:W-:Y:S04]  /*67340*/  STL [R1+0x5bdc], R227 ;  /* 0x005bdce301007387 */ /* 0x000fe80000100800 */
[----:B------:R-:W-:Y:S04]  /*67350*/  STL.64 [R1+0x5d00], R230 ;  /* 0x005d00e601007387 */ /* 0x000fe80000100a00 */
[----:B------:R-:W-:Y:S01]  /*67360*/  STL.64 [R1+0x5cf8], R228 ;  /* 0x005cf8e401007387 */ /* 0x000fe20000100a00 */
[----:B------:R-:W-:Y:S03]  /*67370*/  HMMA.1688.F32.TF32 R140, R240, R92, R144 ;  /* 0x0000005cf08c723c */ /* 0x000fe60000081090 */
[----:B------:R-:W-:Y:S04]  /*67380*/  STL.64 [R1+0x5d10], R234 ;  /* 0x005d10ea01007387 */ /* 0x000fe80000100a00 */
[----:B------:R-:W-:Y:S04]  /*67390*/  STL.64 [R1+0x5d08], R232 ;  /* 0x005d08e801007387 */ /* 0x000fe80000100a00 */
[----:B------:R-:W3:Y:S04]  /*673a0*/  LDL.LU R132, [R1+0x690] ;  /* 0x0006900001847983 */ /* 0x000ee80000300800 */
[----:B------:R-:W3:Y:S04]  /*673b0*/  LDL.LU R133, [R1+0x694] ;  /* 0x0006940001857983 */ /* 0x000ee80000300800 */
[----:B------:R-:W3:Y:S04]  /*673c0*/  LDL.LU R134, [R1+0x698] ;  /* 0x0006980001867983 */ /* 0x000ee80000300800 */
[----:B------:R1:W-:Y:S04]  /*673d0*/  STL [R1+0x5b38], R236 ;  /* 0x005b38ec01007387 */ /* 0x0003e80000100800 */
[----:B------:R4:W-:Y:S01]  /*673e0*/  STL [R1+0x5b34], R237 ;  /* 0x005b34ed01007387 */ /* 0x0009e20000100800 */
[----:B------:R-:W-:Y:S01]  /*673f0*/  MOV R3, R140 ;  /* 0x0000008c00037202 */ /* 0x000fe20000000f00 */
[----:B------:R-:W-:-:S02]  /*67400*/  IMAD.MOV.U32 R129, RZ, RZ, R141 ;  /* 0x000000ffff817224 */ /* 0x000fc400078e008d */
[----:B------:R4:W-:Y:S01]  /*67410*/  STL [R1+0x5b30], R238 ;  /* 0x005b30ee01007387 */ /* 0x0009e20000100800 */
[----:B------:R-:W-:-:S03]  /*67420*/  IMAD.MOV.U32 R128, RZ, RZ, R142 ;  /* 0x000000ffff807224 */ /* 0x000fc600078e008e */
[----:B------:R4:W-:Y:S01]  /*67430*/  STL [R1+0x5b2c], R239 ;  /* 0x005b2cef01007387 */ /* 0x0009e20000100800 */
[----:B------:R-:W-:-:S03]  /*67440*/  MOV R125, R143 ;  /* 0x0000008f007d7202 */ /* 0x000fc60000000f00 */
[----:B------:R-:W4:Y:S04]  /*67450*/  LDL.LU R140, [R1+0x280] ;  /* 0x00028000018c7983 */ /* 0x000f280000300800 */
[----:B------:R-:W4:Y:S04]  /*67460*/  LDL.LU R141, [R1+0x284] ;  /* 0x00028400018d7983 */ /* 0x000f280000300800 */
[----:B------:R-:W4:Y:S04]  /*67470*/  LDL.LU R142, [R1+0x288] ;  /* 0x00028800018e7983 */ /* 0x000f280000300800 */
[----:B------:R-:W4:Y:S04]  /*67480*/  LDL.LU R143, [R1+0x28c] ;  /* 0x00028c00018f7983 */ /* 0x000f280000300800 */
[----:B------:R1:W-:Y:S04]  /*67490*/  STL [R1+0x5b48], R125 ;  /* 0x005b487d01007387 */ /* 0x0003e80000100800 */
[----:B------:R-:W-:Y:S04]  /*674a0*/  STL [R1+0x5b44], R128 ;  /* 0x005b448001007387 */ /* 0x000fe80000100800 */
[----:B------:R1:W-:Y:S04]  /*674b0*/  STL [R1+0x5b40], R3 ;  /* 0x005b400301007387 */ /* 0x0003e80000100800 */
[----:B------:R1:W-:Y:S01]  /*674c0*/  STL [R1+0x5b3c], R129 ;  /* 0x005b3c8101007387 */ /* 0x0003e20000100800 */
[----:B--2---:R-:W-:Y:S03]  /*674d0*/  HMMA.1688.F32.TF32 R144, R240, R88, R244 ;  /* 0x00000058f090723c */ /* 0x004fe600000810f4 */
[----:B------:R-:W-:Y:S04]  /*674e0*/  LDS R244, [R2+UR12+0x42800] ;  /* 0x0428000c02f47984 */ /* 0x000fe80008000800 */
[----:B------:R-:W-:Y:S04]  /*674f0*/  LDS R246, [R2+UR12+0x42c00] ;  /* 0x042c000c02f67984 */ /* 0x000fe80008000800 */
[----:B------:R-:W-:Y:S04]  /*67500*/  LDS R245, [R0+UR12+0x42800] ;  /* 0x0428000c00f57984 */ /* 0x000fe80008000800 */
[----:B------:R2:W2:Y:S09]  /*67510*/  LDS R247, [R0+UR12+0x42c00] ;  /* 0x042c000c00f77984 */ /* 0x0004b20008000800 */
        /* <DEDUP_REMOVED lines=17> */
[----:B----4-:R-:W-:-:S15]  /*67630*/  HMMA.1688.F32.TF32 R140, R240, R12, R140 ;  /* 0x0000000cf08c723c */ /* 0x010fde000008108c */
[----:B------:R-:W-:-:S03]  /*67640*/  NOP ;  /* 0x0000000000007918 */ /* 0x000fc60000000000 */
        /* <DEDUP_REMOVED lines=8> */
[----:B-1----:R-:W-:Y:S01]  /*676d0*/  MOV R236, R140 ;  /* 0x0000008c00ec7202 */ /* 0x002fe20000000f00 */
[----:B------:R-:W-:-:S02]  /*676e0*/  IMAD.MOV.U32 R237, RZ, RZ, R141 ;  /* 0x000000ffffed7224 */ /* 0x000fc400078e008d */
[----:B------:R-:W4:Y:S01]  /*676f0*/  LDL.LU R140, [R1+0x670] ;  /* 0x00067000018c7983 */ /* 0x000f220000300800 */
[----:B------:R-:W-:Y:S01]  /*67700*/  IMAD.MOV.U32 R238, RZ, RZ, R142 ;  /* 0x000000ffffee7224 */ /* 0x000fe200078e008e */
[----:B------:R-:W-:Y:S02]  /*67710*/  MOV R239, R143 ;  /* 0x0000008f00ef7202 */ /* 0x000fe40000000f00 */
[----:B------:R-:W4:Y:S04]  /*67720*/  LDL.LU R141, [R1+0x674] ;  /* 0x00067400018d7983 */ /* 0x000f280000300800 */
[----:B------:R-:W4:Y:S04]  /*67730*/  LDL.LU R142, [R1+0x678] ;  /* 0x00067800018e7983 */ /* 0x000f280000300800 */
[----:B------:R-:W4:Y:S04]  /*67740*/  LDL.LU R143, [R1+0x67c] ;  /* 0x00067c00018f7983 */ /* 0x000f280000300800 */
[----:B------:R-:W-:Y:S04]  /*67750*/  STL.64 [R1+0x5d20], R238 ;  /* 0x005d20ee01007387 */ /* 0x000fe80000100a00 */
[----:B------:R-:W-:Y:S01]  /*67760*/  STL.64 [R1+0x5d18], R236 ;  /* 0x005d18ec01007387 */ /* 0x000fe20000100a00 */
        /* <DEDUP_REMOVED lines=10> */
[C---:B------:R-:W-:Y:S03]  /*67810*/  HMMA.1688.F32.TF32 R152, R240.reuse, R80, R248 ;  /* 0x00000050f098723c */ /* 0x040fe600000810f8 */
        /* <DEDUP_REMOVED lines=9> */
[----:B------:R-:W-:Y:S01]  /*678b0*/  IMAD.MOV.U32 R89, RZ, RZ, R133 ;  /* 0x000000ffff597224 */ /* 0x000fe200078e0085 */
[----:B------:R-:W3:Y:S01]  /*678c0*/  LDL.LU R132, [R1+0x1f0] ;  /* 0x0001f00001847983 */ /* 0x000ee20000300800 */
[----:B------:R-:W-:-:S03]  /*678d0*/  IMAD.MOV.U32 R72, RZ, RZ, R135 ;  /* 0x000000ffff487224 */ /* 0x000fc600078e0087 */
[----:B------:R-:W3:Y:S04]  /*678e0*/  LDL.LU R133, [R1+0x1f4] ;  /* 0x0001f40001857983 */ /* 0x000ee80000300800 */
[----:B------:R-:W3:Y:S04]  /*678f0*/  LDL.LU R134, [R1+0x1f8] ;  /* 0x0001f80001867983 */ /* 0x000ee80000300800 */
[----:B------:R-:W3:Y:S01]  /*67900*/  LDL.LU R135, [R1+0x1fc] ;  /* 0x0001fc0001877983 */ /* 0x000ee20000300800 */
[----:B------:R-:W-:Y:S01]  /*67910*/  IMAD.MOV.U32 R96, RZ, RZ, R140 ;  /* 0x000000ffff607224 */ /* 0x000fe200078e008c */
[----:B------:R-:W-:-:S02]  /*67920*/  MOV R93, R141 ;  /* 0x0000008d005d7202 */ /* 0x000fc40000000f00 */
[----:B------:R-:W4:Y:S01]  /*67930*/  LDL.LU R140, [R1+0x1e0] ;  /* 0x0001e000018c7983 */ /* 0x000f220000300800 */
[----:B------:R-:W-:Y:S02]  /*67940*/  IMAD.MOV.U32 R69, RZ, RZ, R142 ;  /* 0x000000ffff457224 */ /* 0x000fe400078e008e */
[----:B------:R-:W-:Y:S01]  /*67950*/  IMAD.MOV.U32 R68, RZ, RZ, R143 ;  /* 0x000000ffff447224 */ /* 0x000fe200078e008f */
[----:B------:R-:W4:Y:S04]  /*67960*/  LDL.LU R141, [R1+0x1e4] ;  /* 0x0001e400018d7983 */ /* 0x000f280000300800 */
[----:B------:R-:W4:Y:S04]  /*67970*/  LDL.LU R142, [R1+0x1e8] ;  /* 0x0001e800018e7983 */ /* 0x000f280000300800 */
[----:B------:R-:W4:Y:S01]  /*67980*/  LDL.LU R143, [R1+0x1ec] ;  /* 0x0001ec00018f7983 */ /* 0x000f220000300800 */
        /* <DEDUP_REMOVED lines=9> */
[----:B------:R-:W2:Y:S01]  /*67a20*/  LDL.LU R147, [R1+0x1dc] ;  /* 0x0001dc0001937983 */ /* 0x000ea20000300800 */
[----:B------:R-:W-:-:S15]  /*67a30*/  HMMA.1688.F32.TF32 R148, R240, R76, R148 ;  /* 0x0000004cf094723c */ /* 0x000fde0000081094 */
[----:B------:R-:W-:-:S09]  /*67a40*/  NOP ;  /* 0x0000000000007918 */ /* 0x000fd20000000000 */
        /* <DEDUP_REMOVED lines=29> */
[----:B------:R-:W-:Y:S01]  /*67c20*/  MOV R215, R140 ;  /* 0x0000008c00d77202 */ /* 0x000fe20000000f00 */
[----:B------:R-:W-:-:S02]  /*67c30*/  IMAD.MOV.U32 R223, RZ, RZ, R141 ;  /* 0x000000ffffdf7224 */ /* 0x000fc400078e008d */
[----:B------:R-:W4:Y:S01]  /*67c40*/  LDL.LU R140, [R1+0x190] ;  /* 0x00019000018c7983 */ /* 0x000f220000300800 */
[----:B------:R-:W-:Y:S01]  /*67c50*/  IMAD.MOV.U32 R53, RZ, RZ, R142 ;  /* 0x000000ffff357224 */ /* 0x000fe200078e008e */
[----:B------:R-:W-:Y:S02]  /*67c60*/  MOV R52, R143 ;  /* 0x0000008f00347202 */ /* 0x000fe40000000f00 */
[----:B------:R-:W4:Y:S04]  /*67c70*/  LDL.LU R141, [R1+0x194] ;  /* 0x00019400018d7983 */ /* 0x000f280000300800 */
[----:B------:R-:W4:Y:S04]  /*67c80*/  LDL.LU R142, [R1+0x198] ;  /* 0x00019800018e7983 */ /* 0x000f280000300800 */
[----:B------:R-:W4:Y:S01]  /*67c90*/  LDL.LU R143, [R1+0x19c] ;  /* 0x00019c00018f7983 */ /* 0x000f220000300800 */
        /* <DEDUP_REMOVED lines=10> */
[----:B------:R-:W-:-:S15]  /*67d40*/  HMMA.1688.F32.TF32 R148, R240, R44, R148 ;  /* 0x0000002cf094723c */ /* 0x000fde0000081094 */
[----:B------:R-:W-:-:S09]  /*67d50*/  NOP ;  /* 0x0000000000007918 */ /* 0x000fd20000000000 */
[----:B------:R-:W-:Y:S01]  /*67d60*/  IMAD.MOV.U32 R189, RZ, RZ, R148 ;  /* 0x000000ffffbd7224 */ /* 0x000fe200078e0094 */
[----:B------:R-:W-:Y:S01]  /*67d70*/  MOV R190, R149 ;  /* 0x0000009500be7202 */ /* 0x000fe20000000f00 */
[----:B------:R-:W-:Y:S02]  /*67d80*/  IMAD.MOV.U32 R45, RZ, RZ, R150 ;  /* 0x000000ffff2d7224 */ /* 0x000fe400078e0096 */
[----:B------:R-:W-:Y:S02]  /*67d90*/  IMAD.MOV.U32 R44, RZ, RZ, R151 ;  /* 0x000000ffff2c7224 */ /* 0x000fe400078e0097 */
[----:B------:R-:W-:Y:S01]  /*67da0*/  HMMA.1688.F32.TF32 R148, R240, R40, R248 ;  /* 0x00000028f094723c */ /* 0x000fe200000810f8 */
[----:B------:R-:W-:-:S15]  /*67db0*/  STL.64 [R1+0x5d30], R190 ;  /* 0x005d30be01007387 */ /* 0x000fde0000100a00 */
[----:B------:R-:W-:-:S08]  /*67dc0*/  NOP ;  /* 0x0000000000007918 */ /* 0x000fd00000000000 */
[----:B------:R-:W-:Y:S01]  /*67dd0*/  MOV R188, R151 ;  /* 0x0000009700bc7202 */ /* 0x000fe20000000f00 */
[----:B------:R-:W-:Y:S01]  /*67de0*/  IMAD.MOV.U32 R194, RZ, RZ, R149 ;  /* 0x000000ffffc27224 */ /* 0x000fe200078e0095 */
[----:B------:R-:W-:Y:S01]  /*67df0*/  MOV R193, R148 ;  /* 0x0000009400c17202 */ /* 0x000fe20000000f00 */
[----:B------:R-:W-:Y:S01]  /*67e00*/  IMAD.MOV.U32 R195, RZ, RZ, R150 ;  /* 0x000000ffffc37224 */ /* 0x000fe200078e0096 */
[C---:B---3--:R-:W-:Y:S06]  /*67e10*/  HMMA.1688.F32.TF32 R132, R240.reuse, R36, R132 ;  /* 0x00000024f084723c */ /* 0x048fec0000081084 */
[----:B----4-:R-:W-:Y:S01]  /*67e20*/  HMMA.1688.F32.TF32 R140, R240, R32, R140 ;  /* 0x00000020f08c723c */ /* 0x010fe2000008108c */
[----:B------:R-:W-:-:S15]  /*67e30*/  STL.64 [R1+0x5d28], R188 ;  /* 0x005d28bc01007387 */ /* 0x000fde0000100a00 */
[----:B------:R-:W-:-:S02]  /*67e40*/  NOP ;  /* 0x0000000000007918 */ /* 0x000fc40000000000 */
        /* <DEDUP_REMOVED lines=9> */
[----:B------:R-:W-:Y:S01]  /*67ee0*/  MOV R201, R141 ;  /* 0x0000008d00c97202 */ /* 0x000fe20000000f00 */
[----:B------:R-:W-:-:S02]  /*67ef0*/  IMAD.MOV.U32 R202, RZ, RZ, R142 ;  /* 0x000000ffffca7224 */ /* 0x000fc400078e008e */
[----:B------:R-:W-:Y:S01]  /*67f00*/  IMAD.MOV.U32 R203, RZ, RZ, R143 ;  /* 0x000000ffffcb7224 */ /* 0x000fe200078e008f */
[----:B------:R-:W-:Y:S04]  /*67f10*/  STL.64 [R1+0x5d50], R194 ;  /* 0x005d50c201007387 */ /* 0x000fe80000100a00 */
[----:B------:R-:W-:Y:S04]  /*67f20*/  STL.64 [R1+0x5d48], R192 ;  /* 0x005d48c001007387 */ /* 0x000fe80000100a00 */
[----:B------:R-:W-:Y:S04]  /*67f30*/  STL.64 [R1+0x5d40], R198 ;  /* 0x005d40c601007387 */ /* 0x000fe80000100a00 */
[----:B------:R-:W-:Y:S04]  /*67f40*/  STL.64 [R1+0x5d38], R196 ;  /* 0x005d38c401007387 */ /* 0x000fe80000100a00 */
[----:B------:R-:W-:Y:S04]  /*67f50*/  STL.64 [R1+0x5d60], R202 ;  /* 0x005d60ca01007387 */ /* 0x000fe80000100a00 */
[----:B------:R-:W-:Y:S04]  /*67f60*/  STL.64 [R1+0x5d58], R200 ;  /* 0x005d58c801007387 */ /* 0x000fe80000100a00 */
[----:B------:R-:W4:Y:S04]  /*67f70*/  LDL.LU R148, [R1+0x170] ;  /* 0x0001700001947983 */ /* 0x000f280000300800 */
[----:B------:R-:W4:Y:S04]  /*67f80*/  LDL.LU R149, [R1+0x174] ;  /* 0x0001740001957983 */ /* 0x000f280000300800 */
[----:B------:R-:W4:Y:S04]  /*67f90*/  LDL.LU R150, [R1+0x178] ;  /* 0x0001780001967983 */ /* 0x000f280000300800 */
[----:B------:R-:W4:Y:S01]  /*67fa0*/  LDL.LU R151, [R1+0x17c] ;  /* 0x00017c0001977983 */ /* 0x000f220000300800 */
[----:B--2---:R-:W-:Y:S01]  /*67fb0*/  HMMA.1688.F32.TF32 R140, R240, R28, R144 ;  /* 0x0000001cf08c723c */ /* 0x004fe20000081090 */
[----:B------:R-:W-:-:S02]  /*67fc0*/  IMAD.MOV.U32 R136, RZ, RZ, R130 ;  /* 0x000000ffff887224 */ /* 0x000fc400078e0082 */
[----:B------:R-:W-:Y:S01]  /*67fd0*/  LDS R240, [R139+UR12+0x42800] ;  /* 0x0428000c8bf07984 */ /* 0x000fe20008000800 */
[----:B------:R-:W-:Y:S01]  /*67fe0*/  IMAD.MOV.U32 R137, RZ, RZ, R131 ;  /* 0x000000ffff897224 */ /* 0x000fe200078e0083 */
[----:B------:R-:W-:Y:S02]  /*67ff0*/  MOV R138, R22 ;  /* 0x00000016008a7202 */ /* 0x000fe40000000f00 */
[----:B------:R1:W-:Y:S01]  /*68000*/  LDS R242, [R139+UR12+0x42c00] ;  /* 0x042c000c8bf27984 */ /* 0x0003e20008000800 */
        /* <DEDUP_REMOVED lines=20> */
[----:B------:R-:W-:Y:S04]  /*68150*/  STL.64 [R1+0x5d70], R206 ;  /* 0x005d70ce01007387 */ /* 0x000fe80000100a00 */
[----:B------:R2:W-:Y:S04]  /*68160*/  STL.64 [R1+0x5d68], R204 ;  /* 0x005d68cc01007387 */ /* 0x0005e80000100a00 */
[----:B------:R-:W2:Y:S04]  /*68170*/  LDL.LU R248, [R1+0x160] ;  /* 0x0001600001f87983 */ /* 0x000ea80000300800 */
[----:B------:R-:W2:Y:S04]  /*68180*/  LDL.LU R249, [R1+0x164] ;  /* 0x0001640001f97983 */ /* 0x000ea80000300800 */
[----:B------:R-:W2:Y:S04]  /*68190*/  LDL.LU R250, [R1+0x168] ;  /* 0x0001680001fa7983 */ /* 0x000ea80000300800 */
[----:B------:R-:W2:Y:S04]  /*681a0*/  LDL.LU R251, [R1+0x16c] ;  /* 0x00016c0001fb7983 */ /* 0x000ea80000300800 */
[----:B------:R-:W2:Y:S04]  /*681b0*/  LDL.LU R144, [R1+0x640] ;  /* 0x0006400001907983 */ /* 0x000ea80000300800 */
[----:B------:R-:W2:Y:S04]  /*681c0*/  LDL.LU R145, [R1+0x644] ;  /* 0x0006440001917983 */ /* 0x000ea80000300800 */
[----:B------:R-:W3:Y:S04]  /*681d0*/  LDL.LU R26, [R1+0x5f6c] ;  /* 0x005f6c00011a7983 */ /* 0x000ee80000300800 */
[----:B------:R-:W3:Y:S04]  /*681e0*/  LDL.LU R27, [R1+0x5f68] ;  /* 0x005f6800011b7983 */ /* 0x000ee80000300800 */
[----:B------:R-:W2:Y:S04]  /*681f0*/  LDL.LU R140, [R1+0x490] ;  /* 0x00049000018c7983 */ /* 0x000ea80000300800 */
[----:B------:R-:W2:Y:S04]  /*68200*/  LDL.LU R141, [R1+0x494] ;  /* 0x00049400018d7983 */ /* 0x000ea80000300800 */
[----:B------:R-:W2:Y:S01]  /*68210*/  LDL.LU R142, [R1+0x498] ;  /* 0x00049800018e7983 */ /* 0x000ea20000300800 */
[----:B-1----:R-:W-:-:S03]  /*68220*/  IMAD.MOV.U32 R139, RZ, RZ, R23 ;  /* 0x000000ffff8b7224 */ /* 0x002fc600078e0017 */
[----:B------:R-:W2:Y:S04]  /*68230*/  LDL.LU R143, [R1+0x49c] ;  /* 0x00049c00018f7983 */ /* 0x000ea80000300800 */
[----:B------:R-:W2:Y:S04]  /*68240*/  LDL.LU R130, [R1+0x5f64] ;  /* 0x005f640001827983 */ /* 0x000ea80000300800 */
[----:B------:R-:W2:Y:S04]  /*68250*/  LDL.LU R131, [R1+0x5f60] ;  /* 0x005f600001837983 */ /* 0x000ea80000300800 */
[----:B------:R-:W4:Y:S04]  /*68260*/  LDL.LU R22, [R1+0x5f5c] ;  /* 0x005f5c0001167983 */ /* 0x000f280000300800 */
[----:B------:R-:W4:Y:S01]  /*68270*/  LDL.LU R23, [R1+0x5f58] ;  /* 0x005f580001177983 */ /* 0x000f220000300800 */
        /* <DEDUP_REMOVED lines=12> */
[----:B------:R-:W-:Y:S04]  /*68340*/  LDS R241, [R252+UR12+0x42800] ;  /* 0x0428000cfcf17984 */ /* 0x000fe80008000800 */
[----:B------:R-:W1:Y:S01]  /*68350*/  LDS R243, [R252+UR12+0x42c00] ;  /* 0x042c000cfcf37984 */ /* 0x000e620008000800 */
[----:B---3--:R-:W-:-:S15]  /*68360*/  HMMA.1688.F32.TF32 R132, R244, R26, R132 ;  /* 0x0000001af484723c */ /* 0x008fde0000081084 */
[----:B------:R-:W-:-:S09]  /*68370*/  NOP ;  /* 0x0000000000007918 */ /* 0x000fd20000000000 */
[----:B------:R-:W-:Y:S01]  /*68380*/  MOV R208, R132 ;  /* 0x0000008400d07202 */ /* 0x000fe20000000f00 */
[----:B------:R-:W-:Y:S01]  /*68390*/  IMAD.MOV.U32 R209, RZ, RZ, R133 ;  /* 0x000000ffffd17224 */ /* 0x000fe200078e0085 */
[----:B------:R-:W-:Y:S01]  /*683a0*/  MOV R133, R10 ;  /* 0x0000000a00857202 */ /* 0x000fe20000000f00 */
[----:B------:R-:W-:Y:S02]  /*683b0*/  IMAD.MOV.U32 R132, RZ, RZ, R6 ;  /* 0x000000ffff847224 */ /* 0x000fe400078e0006 */
[----:B------:R-:W-:Y:S01]  /*683c0*/  IMAD.MOV.U32 R210, RZ, RZ, R134 ;  /* 0x000000ffffd27224 */ /* 0x000fe200078e0086 */
[----:B------:R-:W3:Y:S01]  /*683d0*/  LDL.LU R6, [R1+0x5f54] ;  /* 0x005f540001067983 */ /* 0x000ee20000300800 */
[----:B------:R-:W-:-:S03]  /*683e0*/  IMAD.MOV.U32 R134, RZ, RZ, R11 ;  /* 0x000000ffff867224 */ /* 0x000fc600078e000b */
[----:B------:R-:W2:Y:S04]  /*683f0*/  LDL.LU R10, [R1+0x5f50] ;  /* 0x005f5000010a7983 */ /* 0x000ea80000300800 */
[----:B------:R-:W2:Y:S01]  /*68400*/  LDL.LU R11, [R1+0x5f4c] ;  /* 0x005f4c00010b7983 */ /* 0x000ea20000300800 */
[----:B------:R-:W-:Y:S01]  /*68410*/  MOV R211, R135 ;  /* 0x0000008700d37202 */ /* 0x000fe20000000f00 */
[----:B------:R-:W-:Y:S02]  /*68420*/  IMAD.MOV.U32 R135, RZ, RZ, R7 ;  /* 0x000000ffff877224 */ /* 0x000fe400078e0007 */
[----:B------:R-:W3:Y:S01]  /*68430*/  LDL.LU R7, [R1+0x5f48] ;  /* 0x005f480001077983 */ /* 0x000ee20000300800 */
[C---:B----4-:R-:W-:Y:S06]  /*68440*/  HMMA.1688.F32.TF32 R148, R244.reuse, R22, R148 ;  /* 0x00000016f494723c */ /* 0x050fec0000081094 */
[C---:B------:R-:W-:Y:S06]  /*68450*/  HMMA.1688.F32.TF32 R132, R244.reuse, R122, R132 ;  /* 0x0000007af484723c */ /* 0x040fec0000081084 */
[----:B------:R-:W-:-:S12]  /*68460*/  HMMA.1688.F32.TF32 R136, R244, R126, R136 ;  /* 0x0000007ef488723c */ /* 0x000fd80000081088 */
[----:B------:R-:W-:Y:S01]  /*68470*/  MOV R219, R148 ;  /* 0x0000009400db7202 */ /* 0x000fe20000000f00 */
[----:B------:R-:W-:Y:S01]  /*68480*/  IMAD.MOV.U32 R212, RZ, RZ, R149 ;  /* 0x000000ffffd47224 */ /* 0x000fe200078e0095 */
[----:B------:R-:W-:Y:S01]  /*68490*/  MOV R214, R151 ;  /* 0x0000009700d67202 */ /* 0x000fe20000000f00 */
[----:B------:R-:W-:Y:S01]  /*684a0*/  IMAD.MOV.U32 R213, RZ, RZ, R150 ;  /* 0x000000ffffd57224 */ /* 0x000fe200078e0096 */
[----:B------:R4:W-:Y:S04]  /*684b0*/  STL.64 [R1+0x5d80], R210 ;  /* 0x005d80d201007387 */ /* 0x0009e80000100a00 */
[----:B------:R1:W-:Y:S01]  /*684c0*/  STL.64 [R1+0x5d78], R208 ;  /* 0x005d78d001007387 */ /* 0x0003e20000100a00 */
[----:B------:R-:W-:-:S03]  /*684d0*/  IMAD.MOV.U32 R25, RZ, RZ, R132 ;  /* 0x000000ffff197224 */ /* 0x000fc600078e0084 */
[----:B------:R1:W-:Y:S01]  /*684e0*/  STL.64 [R1+0x5d90], R214 ;  /* 0x005d90d601007387 */ /* 0x0003e20000100a00 */
[----:B------:R-:W-:Y:S01]  /*684f0*/  MOV R24, R133 ;  /* 0x0000008500187202 */ /* 0x000fe20000000f00 */
[----:B------:R-:W-:Y:S02]  /*68500*/  IMAD.MOV.U32 R132, RZ, RZ, R50 ;  /* 0x000000ffff847224 */ /* 0x000fe400078e0032 */
[----:B------:R1:W-:Y:S01]  /*68510*/  STL.64 [R1+0x5d88], R212 ;  /* 0x005d88d401007387 */ /* 0x0003e20000100a00 */
        /* <DEDUP_REMOVED lines=11> */
[----:B------:R-:W-:-:S02]  /*685d0*/  MOV R12, R139 ;  /* 0x0000008b000c7202 */ /* 0x000fc40000000f00 */
[----:B------:R-:W-:Y:S01]  /*685e0*/  MOV R139, R71 ;  /* 0x00000047008b7202 */ /* 0x000fe20000000f00 */
[----:B------:R-:W-:Y:S01]  /*685f0*/  IMAD.MOV.U32 R152, RZ, RZ, R58 ;  /* 0x000000ffff987224 */ /* 0x000fe200078e003a */
[----:B------:R-:W-:Y:S01]  /*68600*/  MOV R153, R59 ;  /* 0x0000003b00997202 */ /* 0x000fe20000000f00 */
[C---:B--2---:R-:W-:Y:S06]  /*68610*/  HMMA.1688.F32.TF32 R148, R244.reuse, R10, R248 ;  /* 0x0000000af494723c */ /* 0x044fec00000810f8 */
[----:B---3--:R-:W-:-:S15]  /*68620*/  HMMA.1688.F32.TF32 R140, R244, R6, R140 ;  /* 0x00000006f48c723c */ /* 0x008fde000008108c */
[----:B------:R-:W-:-:S03]  /*68630*/  NOP ;  /* 0x0000000000007918 */ /* 0x000fc60000000000 */
[----:B------:R-:W-:Y:S01]  /*68640*/  IMAD.MOV.U32 R218, RZ, RZ, R151 ;  /* 0x000000ffffda7224 */ /* 0x000fe200078e0097 */
[----:B------:R-:W-:Y:S01]  /*68650*/  MOV R217, R150 ;  /* 0x0000009600d97202 */ /* 0x000fe20000000f00 */
[----:B------:R-:W-:-:S03]  /*68660*/  IMAD.MOV.U32 R216, RZ, RZ, R149 ;  /* 0x000000ffffd87224 */ /* 0x000fc600078e0095 */
[----:B------:R2:W-:Y:S04]  /*68670*/  STL.64 [R1+0x5da0], R218 ;  /* 0x005da0da01007387 */ /* 0x0005e80000100a00 */
[----:B------:R3:W-:Y:S04]  /*68680*/  STL.64 [R1+0x5d98], R216 ;  /* 0x005d98d801007387 */ /* 0x0007e80000100a00 */
[----:B------:R-:W4:Y:S04]  /*68690*/  LDL.LU R50, [R1+0x5f44] ;  /* 0x005f440001327983 */ /* 0x000f280000300800 */
[----:B------:R-:W2:Y:S01]  /*686a0*/  LDL.LU R51, [R1+0x5f40] ;  /* 0x005f400001337983 */ /* 0x000ea20000300800 */
[----:B------:R-:W-:-:S03]  /*686b0*/  IMAD.MOV.U32 R226, RZ, RZ, R140 ;  /* 0x000000ffffe27224 */ /* 0x000fc600078e008c */
[----:B------:R-:W3:Y:S01]  /*686c0*/  LDL.LU R86, [R1+0x5f3c] ;  /* 0x005f3c0001567983 */ /* 0x000ee20000300800 */
[----:B------:R-:W-:Y:S01]  /*686d0*/  MOV R227, R141 ;  /* 0x0000008d00e37202 */ /* 0x000fe20000000f00 */
[----:B------:R-:W-:Y:S02]  /*686e0*/  IMAD.MOV.U32 R220, RZ, RZ, R142 ;  /* 0x000000ffffdc7224 */ /* 0x000fe400078e008e */
[----:B------:R-:W3:Y:S01]  /*686f0*/  LDL.LU R87, [R1+0x5f38] ;  /* 0x005f380001577983 */ /* 0x000ee20000300800 */
[----:B------:R-:W-:-:S03]  /*68700*/  MOV R221, R143 ;  /* 0x0000008f00dd7202 */ /* 0x000fc60000000f00 */
[----:B------:R-:W3:Y:S01]  /*68710*/  LDL.LU R74, [R1+0x5f34] ;  /* 0x005f3400014a7983 */ /* 0x000ee20000300800 */
[----:B------:R-:W-:Y:S03]  /*68720*/  HMMA.1688.F32.TF32 R140, R244, R130, R144 ;  /* 0x00000082f48c723c */ /* 0x000fe60000081090 */
[----:B------:R-:W3:Y:S04]  /*68730*/  LDL.LU R75, [R1+0x5f30] ;  /* 0x005f3000014b7983 */ /* 0x000ee80000300800 */
[----:B------:R-:W3:Y:S01]  /*68740*/  LDL.LU R70, [R1+0x5f2c] ;  /* 0x005f2c0001467983 */ /* 0x000ee20000300800 */
[----:B------:R-:W-:Y:S01]  /*68750*/  IMAD.MOV.U32 R144, RZ, RZ, R82 ;  /* 0x000000ffff907224 */ /* 0x000fe200078e0052 */
[----:B------:R-:W-:-:S02]  /*68760*/  MOV R145, R83 ;  /* 0x0000005300917202 */ /* 0x000fc40000000f00 */
[----:B------:R-:W3:Y:S01]  /*68770*/  LDL.LU R71, [R1+0x5f28] ;  /* 0x005f280001477983 */ /* 0x000ee20000300800 */
[----:B------:R-:W-:Y:S01]  /*68780*/  IMAD.MOV.U32 R146, RZ, RZ, R95 ;  /* 0x000000ffff927224 */ /* 0x000fe200078e005f */
[----:B------:R-:W-:Y:S02]  /*68790*/  MOV R147, R94 ;  /* 0x0000005e00937202 */ /* 0x000fe40000000f00 */
[----:B------:R-:W3:Y:S01]  /*687a0*/  LDL.LU R82, [R1+0x5f24] ;  /* 0x005f240001527983 */ /* 0x000ee20000300800 */
[----:B------:R-:W-:-:S03]  /*687b0*/  IMAD.MOV.U32 R248, RZ, RZ, R91 ;  /* 0x000000fffff87224 */ /* 0x000fc600078e005b */
[----:B------:R-:W3:Y:S01]  /*687c0*/  LDL.LU R83, [R1+0x5f20] ;  /* 0x005f200001537983 */ /* 0x000ee20000300800 */
[----:B------:R-:W-:-:S03]  /*687d0*/  MOV R249, R90 ;  /* 0x0000005a00f97202 */ /* 0x000fc60000000f00 */
[----:B------:R-:W3:Y:S01]  /*687e0*/  LDL.LU R95, [R1+0x5f1c] ;  /* 0x005f1c00015f7983 */ /* 0x000ee20000300800 */
[----:B------:R-:W-:-:S03]  /*687f0*/  IMAD.MOV.U32 R250, RZ, RZ, R62 ;  /* 0x000000fffffa7224 */ /* 0x000fc600078e003e */
        /* <DEDUP_REMOVED lines=10> */
[----:B------:R-:W-:-:S03]  /*688a0*/  MOV R151, R30 ;  /* 0x0000001e00977202 */ /* 0x000fc60000000f00 */
        /* <DEDUP_REMOVED lines=22> */
[----:B----4-:R-:W-:Y:S01]  /*68a10*/  MOV R177, R50 ;  /* 0x0000003200b17202 */ /* 0x010fe20000000f00 */
[----:B--2---:R-:W-:-:S02]  /*68a20*/  IMAD.MOV.U32 R176, RZ, RZ, R51 ;  /* 0x000000ffffb07224 */ /* 0x004fc400078e0033 */
[----:B------:R-:W2:Y:S04]  /*68a30*/  LDL.LU R51, [R1+0x5eb4] ;  /* 0x005eb40001337983 */ /* 0x000ea80000300800 */
[----:B------:R-:W4:Y:S04]  /*68a40*/  LDL.LU R50, [R1+0x5eb0] ;  /* 0x005eb00001327983 */ /* 0x000f280000300800 */
[----:B------:R-:W4:Y:S01]  /*68a50*/  LDL.LU R79, [R1+0x5eac] ;  /* 0x005eac00014f7983 */ /* 0x000f220000300800 */
[----:B---3--:R-:W-:Y:S01]  /*68a60*/  IMAD.MOV.U32 R182, RZ, RZ, R87 ;  /* 0x000000ffffb67224 */ /* 0x008fe200078e0057 */
[----:B------:R-:W-:-:S02]  /*68a70*/  MOV R181, R74 ;  /* 0x0000004a00b57202 */ /* 0x000fc40000000f00 */
[----:B------:R-:W3:Y:S01]  /*68a80*/  LDL.LU R78, [R1+0x5ea8] ;  /* 0x005ea800014e7983 */ /* 0x000ee20000300800 */
[----:B------:R-:W-:-:S03]  /*68a90*/  IMAD.MOV.U32 R180, RZ, RZ, R75 ;  /* 0x000000ffffb47224 */ /* 0x000fc600078e004b */
[----:B------:R-:W3:Y:S01]  /*68aa0*/  LDL.LU R75, [R1+0x5ea4] ;  /* 0x005ea400014b7983 */ /* 0x000ee20000300800 */
[----:B------:R-:W-:-:S03]  /*68ab0*/  MOV R183, R86 ;  /* 0x0000005600b77202 */ /* 0x000fc60000000f00 */
[----:B------:R-:W3:Y:S04]  /*68ac0*/  LDL.LU R74, [R1+0x5ea0] ;  /* 0x005ea000014a7983 */ /* 0x000ee80000300800 */
[----:B------:R-:W3:Y:S01]  /*68ad0*/  LDL.LU R87, [R1+0x5e9c] ;  /* 0x005e9c0001577983 */ /* 0x000ee20000300800 */
[----:B------:R-:W-:Y:S01]  /*68ae0*/  IMAD.MOV.U32 R186, RZ, RZ, R71 ;  /* 0x000000ffffba7224 */ /* 0x000fe200078e0047 */
[----:B------:R-:W-:Y:S02]  /*68af0*/  MOV R185, R82 ;  /* 0x0000005200b97202 */ /* 0x000fe40000000f00 */
[----:B------:R-:W3:Y:S01]  /*68b00*/  LDL.LU R86, [R1+0x5e98] ;  /* 0x005e980001567983 */ /* 0x000ee20000300800 */
[----:B------:R-:W-:-:S03]  /*68b10*/  IMAD.MOV.U32 R184, RZ, RZ, R83 ;  /* 0x000000ffffb87224 */ /* 0x000fc600078e0053 */
[----:B------:R-:W1:Y:S01]  /*68b20*/  LDL.LU R83, [R1+0x5e94] ;  /* 0x005e940001537983 */ /* 0x000e620000300800 */
[----:B------:R-:W-:-:S03]  /*68b30*/  MOV R187, R70 ;  /* 0x0000004600bb7202 */ /* 0x000fc60000000f00 */
[----:B------:R-:W3:Y:S04]  /*68b40*/  LDL.LU R82, [R1+0x5e90] ;  /* 0x005e900001527983 */ /* 0x000ee80000300800 */
[----:B------:R-:W3:Y:S04]  /*68b50*/  LDL.LU R71, [R1+0x5e8c] ;  /* 0x005e8c0001477983 */ /* 0x000ee80000300800 */
[----:B------:R-:W3:Y:S01]  /*68b60*/  LDL.LU R70, [R1+0x5e88] ;  /* 0x005e880001467983 */ /* 0x000ee20000300800 */
[----:B------:R-:W-:Y:S01]  /*68b70*/  MOV R235, R62 ;  /* 0x0000003e00eb7202 */ /* 0x000fe20000000f00 */
[----:B------:R-:W-:Y:S01]  /*68b80*/  IMAD.MOV.U32 R234, RZ, RZ, R63 ;  /* 0x000000ffffea7224 */ /* 0x000fe200078e003f */
[----:B------:R-:W-:Y:S01]  /*68b90*/  MOV R233, R66 ;  /* 0x0000004200e97202 */ /* 0x000fe20000000f00 */
[----:B------:R-:W-:-:S02]  /*68ba0*/  IMAD.MOV.U32 R232, RZ, RZ, R67 ;  /* 0x000000ffffe87224 */ /* 0x000fc400078e0043 */
[----:B------:R-:W3:Y:S04]  /*68bb0*/  LDL.LU R67, [R1+0x5e84] ;  /* 0x005e840001437983 */ /* 0x000ee80000300800 */
[----:B------:R-:W3:Y:S04]  /*68bc0*/  LDL.LU R66, [R1+0x5e80] ;  /* 0x005e800001427983 */ /* 0x000ee80000300800 */
[----:B------:R-:W3:Y:S01]  /*68bd0*/  LDL.LU R63, [R1+0x5e7c] ;  /* 0x005e7c00013f7983 */ /* 0x000ee20000300800 */
[----:B------:R-:W-:-:S03]  /*68be0*/  MOV R237, R58 ;  /* 0x0000003a00ed7202 */ /* 0x000fc60000000f00 */
[----:B------:R-:W3:Y:S01]  /*68bf0*/  LDL.LU R62, [R1+0x5e78] ;  /* 0x005e7800013e7983 */ /* 0x000ee20000300800 */
[----:B------:R-:W-:-:S03]  /*68c00*/  IMAD.MOV.U32 R236, RZ, RZ, R59 ;  /* 0x000000ffffec7224 */ /* 0x000fc600078e003b */
[----:B------:R-:W3:Y:S04]  /*68c10*/  LDL.LU R59, [R1+0x5e74] ;  /* 0x005e7400013b7983 */ /* 0x000ee80000300800 */
[----:B------:R-:W3:Y:S01]  /*68c20*/  LDL.LU R58, [R1+0x5e70] ;  /* 0x005e7000013a7983 */ /* 0x000ee20000300800 */
[----:B------:R-:W-:Y:S01]  /*68c30*/  IMAD.MOV.U32 R238, RZ, RZ, R30 ;  /* 0x000000ffffee7224 */ /* 0x000fe200078e001e */
[----:B------:R-:W-:Y:S02]  /*68c40*/  MOV R239, R31 ;  /* 0x0000001f00ef7202 */ /* 0x000fe40000000f00 */
[----:B------:R-:W3:Y:S01]  /*68c50*/  LDL.LU R30, [R1+0x5e6c] ;  /* 0x005e6c00011e7983 */ /* 0x000ee20000300800 */
[----:B------:R-:W-:Y:S01]  /*68c60*/  IMAD.MOV.U32 R190, RZ, RZ, R38 ;  /* 0x000000ffffbe7224 */ /* 0x000fe200078e0026 */
[----:B------:R-:W-:-:S02]  /*68c70*/  MOV R189, R35 ;  /* 0x0000002300bd7202 */ /* 0x000fc40000000f00 */
[----:B------:R-:W3:Y:S01]  /*68c80*/  LDL.LU R31, [R1+0x5e68] ;  /* 0x005e6800011f7983 */ /* 0x000ee20000300800 */
[----:B------:R-:W-:-:S03]  /*68c90*/  IMAD.MOV.U32 R188, RZ, RZ, R34 ;  /* 0x000000ffffbc7224 */ /* 0x000fc600078e0022 */
[----:B------:R-:W3:Y:S01]  /*68ca0*/  LDL.LU R34, [R1+0x5e64] ;  /* 0x005e640001227983 */ /* 0x000ee20000300800 */
        /* <DEDUP_REMOVED lines=11> */
[----:B------:R-:W-:-:S03]  /*68d60*/  IMAD.MOV.U32 R202, RZ, RZ, R54 ;  /* 0x000000ffffca7224 */ /* 0x000fc600078e0036 */
[----:B------:R-:W3:Y:S01]  /*68d70*/  LDL.LU R47, [R1+0x5e48] ;  /* 0x005e4800012f7983 */ /* 0x000ee20000300800 */
        /* <DEDUP_REMOVED lines=13> */
[----:B------:R-:W-:Y:S01]  /*68e50*/  MOV R141, R107 ;  /* 0x0000006b008d7202 */ /* 0x000fe20000000f00 */
[----:B------:R-:W-:Y:S01]  /*68e60*/  IMAD.MOV.U32 R142, RZ, RZ, R110 ;  /* 0x000000ffff8e7224 */ /* 0x000fe200078e006e */
[----:B------:R-:W-:Y:S02]  /*68e70*/  MOV R4, R143 ;  /* 0x0000008f00047202 */ /* 0x000fe40000000f00 */
[----:B------:R-:W-:Y:S02]  /*68e80*/  MOV R143, R111 ;  /* 0x0000006f008f7202 */ /* 0x000fe40000000f00 */
[----:B--2---:R-:W-:Y:S01]  /*68e90*/  MOV R201, R51 ;  /* 0x0000003300c97202 */ /* 0x004fe20000000f00 */
[----:B----4-:R-:W-:-:S02]  /*68ea0*/  IMAD.MOV.U32 R200, RZ, RZ, R50 ;  /* 0x000000ffffc87224 */ /* 0x010fc400078e0032 */
[----:B------:R-:W2:Y:S04]  /*68eb0*/  LDL.LU R50, [R1+0x5e44] ;  /* 0x005e440001327983 */ /* 0x000ea80000300800 */
[----:B------:R-:W2:Y:S04]  /*68ec0*/  LDL.LU R51, [R1+0x5e40] ;  /* 0x005e400001337983 */ /* 0x000ea80000300800 */
[----:B------:R-:W4:Y:S04]  /*68ed0*/  LDL.LU R54, [R1+0x5e3c] ;  /* 0x005e3c0001367983 */ /* 0x000f280000300800 */
[----:B------:R-:W4:Y:S01]  /*68ee0*/  LDL.LU R55, [R1+0x5e38] ;  /* 0x005e380001377983 */ /* 0x000f220000300800 */
[----:B---3--:R-:W-:Y:S01]  /*68ef0*/  MOV R205, R75 ;  /* 0x0000004b00cd7202 */ /* 0x008fe20000000f00 */
[----:B------:R-:W-:Y:S01]  /*68f00*/  IMAD.MOV.U32 R204, RZ, RZ, R74 ;  /* 0x000000ffffcc7224 */ /* 0x000fe200078e004a */
[----:B------:R-:W-:Y:S01]  /*68f10*/  MOV R207, R79 ;  /* 0x0000004f00cf7202 */ /* 0x000fe20000000f00 */
[----:B------:R-:W-:Y:S01]  /*68f20*/  IMAD.MOV.U32 R206, RZ, RZ, R78 ;  /* 0x000000ffffce7224 */ /* 0x000fe200078e004e */
[----:B------:R-:W-:Y:S01]  /*68f30*/  MOV R211, R87 ;  /* 0x0000005700d37202 */ /* 0x000fe20000000f00 */
[----:B------:R-:W-:Y:S01]  /*68f40*/  IMAD.MOV.U32 R210, RZ, RZ, R86 ;  /* 0x000000ffffd27224 */ /* 0x000fe200078e0056 */
[----:B-1----:R-:W-:-:S02]  /*68f50*/  MOV R209, R83 ;  /* 0x0000005300d17202 */ /* 0x002fc40000000f00 */
        /* <DEDUP_REMOVED lines=8> */
[----:B------:R-:W-:Y:S02]  /*68fe0*/  IMAD.MOV.U32 R216, RZ, RZ, R58 ;  /* 0x000000ffffd87224 */ /* 0x000fe400078e003a */
[----:B------:R-:W3:Y:S04]  /*68ff0*/  LDL.LU R58, [R1+0x5e34] ;  /* 0x005e3400013a7983 */ /* 0x000ee80000300800 */
[----:B------:R-:W3:Y:S04]  /*69000*/  LDL.LU R59, [R1+0x5e30] ;  /* 0x005e3000013b7983 */ /* 0x000ee80000300800 */
[----:B------:R-:W2:Y:S04]  /*69010*/  LDL.LU R62, [R1+0x5e2c] ;  /* 0x005e2c00013e7983 */ /* 0x000ea80000300800 */
[----:B------:R-:W2:Y:S04]  /*69020*/  LDL.LU R63, [R1+0x5e28] ;  /* 0x005e2800013f7983 */ /* 0x000ea80000300800 */
[----:B------:R-:W4:Y:S04]  /*69030*/  LDL.LU R66, [R1+0x5e24] ;  /* 0x005e240001427983 */ /* 0x000f280000300800 */
[----:B------:R-:W4:Y:S04]  /*69040*/  LDL.LU R67, [R1+0x5e20] ;  /* 0x005e200001437983 */ /* 0x000f280000300800 */
        /* <DEDUP_REMOVED lines=23> */
[----:B------:R-:W3:Y:S04]  /*691c0*/  LDL.LU R118, [R1+0x5dc0] ;  /* 0x005dc00001767983 */ /* 0x000ee80000300800 */
[----:B------:R-:W3:Y:S04]  /*691d0*/  LDL.LU R119, [R1+0x5dbc] ;  /* 0x005dbc0001777983 */ /* 0x000ee80000300800 */
[----:B------:R-:W2:Y:S04]  /*691e0*/  LDL.LU R114, [R1+0x5db8] ;  /* 0x005db80001727983 */ /* 0x000ea80000300800 */
[----:B------:R-:W2:Y:S04]  /*691f0*/  LDL.LU R115, [R1+0x5db4] ;  /* 0x005db40001737983 */ /* 0x000ea80000300800 */
[----:B------:R-:W4:Y:S04]  /*69200*/  LDL.LU R107, [R1+0x5db0] ;  /* 0x005db000016b7983 */ /* 0x000f280000300800 */
[----:B------:R-:W4:Y:S04]  /*69210*/  LDL.LU R110, [R1+0x5dac] ;  /* 0x005dac00016e7983 */ /* 0x000f280000300800 */
[----:B------:R-:W4:Y:S01]  /*69220*/  LDL.LU R111, [R1+0x5da8] ;  /* 0x005da800016f7983 */ /* 0x000f220000300800 */
[----:B------:R-:W-:Y:S06]  /*69230*/  HMMA.1688.F32.TF32 R136, R244, R30, R136 ;  /* 0x0000001ef488723c */ /* 0x000fec0000081088 */
[----:B------:R-:W-:Y:S06]  /*69240*/  HMMA.1688.F32.TF32 R132, R240, R26, R132 ;  /* 0x0000001af084723c */ /* 0x000fec0000081084 */
[C---:B---3--:R-:W-:Y:S06]  /*69250*/  HMMA.1688.F32.TF32 R216, R244.reuse, R118, R216 ;  /* 0x00000076f4d8723c */ /* 0x048fec00000810d8 */
[----:B--2---:R-:W-:-:S15]  /*69260*/  HMMA.1688.F32.TF32 R212, R244, R114, R212 ;  /* 0x00000072f4d4723c */ /* 0x004fde00000810d4 */
[----:B------:R-:W-:-:S03]  /*69270*/  NOP ;  /* 0x0000000000007918 */ /* 0x000fc60000000000 */
[----:B------:R-:W-:Y:S01]  /*69280*/  IMAD.MOV.U32 R33, RZ, RZ, R216 ;  /* 0x000000ffff217224 */ /* 0x000fe200078e00d8 */
[----:B------:R-:W-:Y:S01]  /*69290*/  MOV R32, R217 ;  /* 0x000000d900207202 */ /* 0x000fe20000000f00 */
[----:B------:R-:W-:Y:S01]  /*692a0*/  IMAD.MOV.U32 R29, RZ, RZ, R218 ;  /* 0x000000ffff1d7224 */ /* 0x000fe200078e00da */
[----:B------:R-:W-:Y:S02]  /*692b0*/  MOV R28, R219 ;  /* 0x000000db001c7202 */ /* 0x000fe40000000f00 */
[C---:B----4-:R-:W-:Y:S01]  /*692c0*/  HMMA.1688.F32.TF32 R216, R244.reuse, R110, R208 ;  /* 0x0000006ef4d8723c */ /* 0x050fe200000810d0 */
[----:B------:R-:W-:Y:S01]  /*692d0*/  IMAD.MOV.U32 R41, RZ, RZ, R212 ;  /* 0x000000ffff297224 */ /* 0x000fe200078e00d4 */
[----:B------:R-:W-:Y:S01]  /*692e0*/  MOV R40, R213 ;  /* 0x000000d500287202 */ /* 0x000fe20000000f00 */
[----:B------:R-:W-:Y:S01]  /*692f0*/  IMAD.MOV.U32 R37, RZ, RZ, R214 ;  /* 0x000000ffff257224 */ /* 0x000fe200078e00d6 */
[----:B------:R-:W-:Y:S02]  /*69300*/  MOV R36, R215 ;  /* 0x000000d700247202 */ /* 0x000fe40000000f00 */
[C---:B------:R-:W-:Y:S06]  /*69310*/  HMMA.1688.F32.TF32 R212, R244.reuse, R106, R204 ;  /* 0x0000006af4d4723c */ /* 0x040fec00000810cc */
[C---:B------:R-:W-:Y:S06]  /*69320*/  HMMA.1688.F32.TF32 R208, R244.reuse, R102, R200 ;  /* 0x00000066f4d0723c */ /* 0x040fec00000810c8 */
[C---:B------:R-:W-:Y:S06]  /*69330*/  HMMA.1688.F32.TF32 R204, R244.reuse, R98, R196 ;  /* 0x00000062f4cc723c */ /* 0x040fec00000810c4 */
[C---:B------:R-:W-:Y:S06]  /*69340*/  HMMA.1688.F32.TF32 R200, R244.reuse, R94, R192 ;  /* 0x0000005ef4c8723c */ /* 0x040fec00000810c0 */
[C---:B------:R-:W-:Y:S06]  /*69350*/  HMMA.1688.F32.TF32 R196, R244.reuse, R90, R188 ;  /* 0x0000005af4c4723c */ /* 0x040fec00000810bc */
[C---:B------:R-:W-:Y:S06]  /*69360*/  HMMA.1688.F32.TF32 R192, R244.reuse, R18, R236 ;  /* 0x00000012f4c0723c */ /* 0x040fec00000810ec */
[C---:B------:R-:W-:Y:S01]  /*69370*/  HMMA.1688.F32.TF32 R188, R244.reuse, R14, R232 ;  /* 0x0000000ef4bc723c */ /* 0x040fe200000810e8 */
        /* <DEDUP_REMOVED lines=18> */
[C---:B------:R-:W-:Y:S06]  /*694a0*/  HMMA.1688.F32.TF32 R184, R244.reuse, R74, R176 ;  /* 0x0000004af4b8723c */ /* 0x040fec00000810b0 */
[C---:B-1----:R-:W-:Y:S06]  /*694b0*/  HMMA.1688.F32.TF32 R188, R244.reuse, R78, R180 ;  /* 0x0000004ef4bc723c */ /* 0x042fec00000810b4 */
[C---:B------:R-:W-:Y:S06]  /*694c0*/  HMMA.1688.F32.TF32 R180, R244.reuse, R70, R172 ;  /* 0x00000046f4b4723c */ /* 0x040fec00000810ac */
[C---:B------:R-:W-:Y:S06]  /*694d0*/  HMMA.1688.F32.TF32 R176, R244.reuse, R66, R168 ;  /* 0x00000042f4b0723c */ /* 0x040fec00000810a8 */
[C---:B------:R-:W-:Y:S06]  /*694e0*/  HMMA.1688.F32.TF32 R172, R244.reuse, R62, R164 ;  /* 0x0000003ef4ac723c */ /* 0x040fec00000810a4 */
[C---:B------:R-:W-:Y:S06]  /*694f0*/  HMMA.1688.F32.TF32 R168, R244.reuse, R58, R160 ;  /* 0x0000003af4a8723c */ /* 0x040fec00000810a0 */
[C---:B------:R-:W-:Y:S01]  /*69500*/  HMMA.1688.F32.TF32 R164, R244.reuse, R54, R156 ;  /* 0x00000036f4a4723c */ /* 0x040fe2000008109c */
[----:B------:R-:W-:Y:S05]  /*69510*/  STL.64 [R1+0xa70], R196 ;  /* 0x000a70c401007387 */ /* 0x000fea0000100a00 */
        /* <DEDUP_REMOVED lines=8> */
[----:B------:R-:W-:Y:S01]  /*695a0*/  HMMA.1688.F32.TF32 R140, R244, R34, R144 ;  /* 0x00000022f48c723c */ /* 0x000fe20000081090 */
        /* <DEDUP_REMOVED lines=20> */
[----:B------:R2:W-:Y:S04]  /*696f0*/  STL.64 [R1+0x9b8], R150 ;  /* 0x0009b89601007387 */ /* 0x0005e80000100a00 */
[----:B------:R-:W-:Y:S04]  /*69700*/  STL.64 [R1+0x9a0], R140 ;  /* 0x0009a08c01007387 */ /* 0x000fe80000100a00 */
[----:B------:R-:W-:Y:S04]  /*69710*/  STL.64 [R1+0x9a8], R142 ;  /* 0x0009a88e01007387 */ /* 0x000fe80000100a00 */
[----:B-1----:R-:W3:Y:S04]  /*69720*/  LDL.LU R148, [R1+0x2d0] ;  /* 0x0002d00001947983 */ /* 0x002ee80000300800 */
[----:B------:R1:W-:Y:S04]  /*69730*/  STL.64 [R1+0x6e0], R136 ;  /* 0x0006e08801007387 */ /* 0x0003e80000100a00 */
[----:B------:R4:W-:Y:S04]  /*69740*/  STL.64 [R1+0x6e8], R138 ;  /* 0x0006e88a01007387 */ /* 0x0009e80000100a00 */
[----:B------:R3:W-:Y:S04]  /*69750*/  STL.64 [R1+0x6d0], R132 ;  /* 0x0006d08401007387 */ /* 0x0007e80000100a00 */
[----:B------:R3:W-:Y:S04]  /*69760*/  STL.64 [R1+0x6d8], R134 ;  /* 0x0006d88601007387 */ /* 0x0007e80000100a00 */
[----:B------:R-:W3:Y:S04]  /*69770*/  LDL.LU R149, [R1+0x2d4] ;  /* 0x0002d40001957983 */ /* 0x000ee80000300800 */
[----:B--2---:R-:W2:Y:S04]  /*69780*/  LDL.LU R150, [R1+0x2d8] ;  /* 0x0002d80001967983 */ /* 0x004ea80000300800 */
        /* <DEDUP_REMOVED lines=9> */
[----:B-1----:R-:W2:Y:S04]  /*69820*/  LDL.LU R136, [R1+0x310] ;  /* 0x0003100001887983 */ /* 0x002ea80000300800 */
[----:B------:R-:W2:Y:S04]  /*69830*/  LDL.LU R137, [R1+0x314] ;  /* 0x0003140001897983 */ /* 0x000ea80000300800 */
[----:B----4-:R-:W2:Y:S04]  /*69840*/  LDL.LU R138, [R1+0x318] ;  /* 0x00031800018a7983 */ /* 0x010ea80000300800 */
        /* <DEDUP_REMOVED lines=87> */
[----:B------:R-:W3:Y:S04]  /*69dc0*/  LDL.LU R134, [R1+0x308] ;  /* 0x0003080001867983 */ /* 0x000ee80000300800 */
[----:B------:R-:W3:Y:S04]  /*69dd0*/  LDL.LU R135, [R1+0x30c] ;  /* 0x00030c0001877983 */ /* 0x000ee80000300800 */
[----:B------:R-:W3:Y:S04]  /*69de0*/  LDL.LU R248, [R1+0x2c0] ;  /* 0x0002c00001f87983 */ /* 0x000ee80000300800 */
[----:B------:R-:W3:Y:S04]  /*69df0*/  LDL.LU R249, [R1+0x2c4] ;  /* 0x0002c40001f97983 */ /* 0x000ee80000300800 */
[----:B------:R-:W3:Y:S04]  /*69e00*/  LDL.LU R250, [R1+0x2c8] ;  /* 0x0002c80001fa7983 */ /* 0x000ee80000300800 */
[----:B------:R-:W3:Y:S01]  /*69e10*/  LDL.LU R251, [R1+0x2cc] ;  /* 0x0002cc0001fb7983 */ /* 0x000ee20000300800 */
[C---:B--2---:R-:W-:Y:S06]  /*69e20*/  HMMA.1688.F32.TF32 R168, R240.reuse, R86, R168 ;  /* 0x00000056f0a8723c */ /* 0x044fec00000810a8 */
        /* <DEDUP_REMOVED lines=11> */
[----:B------:R-:W-:-:S15]  /*69ee0*/  HMMA.1688.F32.TF32 R208, R240, R6, R208 ;  /* 0x00000006f0d0723c */ /* 0x000fde00000810d0 */
[----:B------:R-:W-:-:S02]  /*69ef0*/  NOP ;  /* 0x0000000000007918 */ /* 0x000fc40000000000 */
[----:B------:R-:W-:Y:S04]  /*69f00*/  STL.64 [R1+0x6c0], R216 ;  /* 0x0006c0d801007387 */ /* 0x000fe80000100a00 */
[----:B------:R1:W-:Y:S01]  /*69f10*/  STL.64 [R1+0x6c8], R218 ;  /* 0x0006c8da01007387 */ /* 0x0003e20000100a00 */
[C---:B------:R-:W-:Y:S03]  /*69f20*/  HMMA.1688.F32.TF32 R196, R240.reuse, R118, R196 ;  /* 0x00000076f0c4723c */ /* 0x040fe600000810c4 */
[----:B-1----:R-:W2:Y:S04]  /*69f30*/  LDL.LU.64 R218, [R1+0x5da0] ;  /* 0x005da00001da7983 */ /* 0x002ea80000300a00 */
[----:B------:R-:W4:Y:S04]  /*69f40*/  LDL.LU.64 R216, [R1+0x5d98] ;  /* 0x005d980001d87983 */ /* 0x000f280000300a00 */
[----:B------:R-:W-:Y:S04]  /*69f50*/  STL.64 [R1+0x6b0], R212 ;  /* 0x0006b0d401007387 */ /* 0x000fe80000100a00 */
[----:B------:R1:W-:Y:S01]  /*69f60*/  STL.64 [R1+0x6b8], R214 ;  /* 0x0006b8d601007387 */ /* 0x0003e20000100a00 */
[C---:B------:R-:W-:Y:S03]  /*69f70*/  HMMA.1688.F32.TF32 R236, R240.reuse, R106, R236 ;  /* 0x0000006af0ec723c */ /* 0x040fe600000810ec */
[----:B-1----:R-:W2:Y:S04]  /*69f80*/  LDL.LU.64 R214, [R1+0x5d90] ;  /* 0x005d900001d67983 */ /* 0x002ea80000300a00 */
[----:B------:R-:W2:Y:S04]  /*69f90*/  LDL.LU.64 R212, [R1+0x5d88] ;  /* 0x005d880001d47983 */ /* 0x000ea80000300a00 */
[----:B------:R-:W-:Y:S04]  /*69fa0*/  STL.64 [R1+0x6a0], R208 ;  /* 0x0006a0d001007387 */ /* 0x000fe80000100a00 */
[----:B------:R1:W-:Y:S01]  /*69fb0*/  STL.64 [R1+0x6a8], R210 ;  /* 0x0006a8d201007387 */ /* 0x0003e20000100a00 */
[C---:B------:R-:W-:Y:S03]  /*69fc0*/  HMMA.1688.F32.TF32 R232, R240.reuse, R102, R232 ;  /* 0x00000066f0e8723c */ /* 0x040fe600000810e8 */
[----:B-1----:R-:W2:Y:S04]  /*69fd0*/  LDL.LU.64 R210, [R1+0x5d80] ;  /* 0x005d800001d27983 */ /* 0x002ea80000300a00 */
[----:B------:R-:W2:Y:S04]  /*69fe0*/  LDL.LU.64 R208, [R1+0x5d78] ;  /* 0x005d780001d07983 */ /* 0x000ea80000300a00 */
[----:B------:R-:W-:Y:S04]  /*69ff0*/  STL.64 [R1+0x690], R204 ;  /* 0x000690cc01007387 */ /* 0x000fe80000100a00 */
[----:B------:R1:W-:Y:S04]  /*6a000*/  STL.64 [R1+0x698], R206 ;  /* 0x000698ce01007387 */ /* 0x0003e80000100a00 */
[----:B-1----:R-:W2:Y:S04]  /*6a010*/  LDL.LU.64 R206, [R1+0x5d70] ;  /* 0x005d700001ce7983 */ /* 0x002ea80000300a00 */
[----:B------:R-:W2:Y:S04]  /*6a020*/  LDL.LU.64 R204, [R1+0x5d68] ;  /* 0x005d680001cc7983 */ /* 0x000ea80000300a00 */
[----:B------:R-:W-:Y:S04]  /*6a030*/  STL.64 [R1+0x680], R200 ;  /* 0x000680c801007387 */ /* 0x000fe80000100a00 */
[----:B------:R1:W-:Y:S04]  /*6a040*/  STL.64 [R1+0x688], R202 ;  /* 0x000688ca01007387 */ /* 0x0003e80000100a00 */
        /* <DEDUP_REMOVED lines=12> */
[----:B------:R-:W-:Y:S04]  /*6a110*/  STL.64 [R1+0x658], R246 ;  /* 0x000658f601007387 */ /* 0x000fe80000100a00 */
[----:B------:R-:W-:Y:S04]  /*6a120*/  STL.64 [R1+0x640], R188 ;  /* 0x000640bc01007387 */ /* 0x000fe80000100a00 */
[----:B------:R1:W-:Y:S01]  /*6a130*/  STL.64 [R1+0x648], R190 ;  /* 0x000648be01007387 */ /* 0x0003e20000100a00 */
[C---:B------:R-:W-:Y:S03]  /*6a140*/  HMMA.1688.F32.TF32 R164, R240.reuse, R82, R164 ;  /* 0x00000052f0a4723c */ /* 0x040fe600000810a4 */
[----:B------:R-:W-:Y:S03]  /*6a150*/  LDS R244, [R2+UR12+0x42880] ;  /* 0x0428800c02f47984 */ /* 0x000fe60008000800 */
[C---:B------:R-:W-:Y:S01]  /*6a160*/  HMMA.1688.F32.TF32 R160, R240.reuse, R78, R160 ;  /* 0x0000004ef0a0723c */ /* 0x040fe200000810a0 */
[----:B------:R-:W-:Y:S04]  /*6a170*/  LDS R246, [R2+UR12+0x42c80] ;  /* 0x042c800c02f67984 */ /* 0x000fe80008000800 */
        /* <DEDUP_REMOVED lines=19> */
[----:B-1----:R-:W4:Y:S04]  /*6a2b0*/  LDL.LU.64 R186, [R1+0x5cf0] ;  /* 0x005cf00001ba7983 */ /* 0x002f280000300a00 */
[----:B------:R-:W4:Y:S04]  /*6a2c0*/  LDL.LU.64 R184, [R1+0x5ce8] ;  /* 0x005ce80001b87983 */ /* 0x000f280000300a00 */
[----:B------:R-:W-:Y:S04]  /*6a2d0*/  STL.64 [R1+0x950], R180 ;  /* 0x000950b401007387 */ /* 0x000fe80000100a00 */
[----:B------:R1:W-:Y:S01]  /*6a2e0*/  STL.64 [R1+0x958], R182 ;  /* 0x000958b601007387 */ /* 0x0003e20000100a00 */
[C---:B---3--:R-:W-:Y:S03]  /*6a2f0*/  HMMA.1688.F32.TF32 R132, R240.reuse, R62, R132 ;  /* 0x0000003ef084723c */ /* 0x048fe60000081084 */
[----:B-1----:R-:W3:Y:S04]  /*6a300*/  LDL.LU.64 R182, [R1+0x5ce0] ;  /* 0x005ce00001b67983 */ /* 0x002ee80000300a00 */
[----:B------:R-:W3:Y:S04]  /*6a310*/  LDL.LU.64 R180, [R1+0x5cd8] ;  /* 0x005cd80001b47983 */ /* 0x000ee80000300a00 */
[----:B------:R-:W-:Y:S04]  /*6a320*/  STL.64 [R1+0x940], R176 ;  /* 0x000940b001007387 */ /* 0x000fe80000100a00 */
[----:B------:R1:W-:Y:S04]  /*6a330*/  STL.64 [R1+0x948], R178 ;  /* 0x000948b201007387 */ /* 0x0003e80000100a00 */
[----:B-1----:R-:W2:Y:S04]  /*6a340*/  LDL.LU.64 R178, [R1+0x5cd0] ;  /* 0x005cd00001b27983 */ /* 0x002ea80000300a00 */
[----:B------:R-:W2:Y:S04]  /*6a350*/  LDL.LU.64 R176, [R1+0x5cc8] ;  /* 0x005cc80001b07983 */ /* 0x000ea80000300a00 */
[----:B------:R-:W-:Y:S04]  /*6a360*/  STL.64 [R1+0x930], R172 ;  /* 0x000930ac01007387 */ /* 0x000fe80000100a00 */
[----:B------:R1:W-:Y:S04]  /*6a370*/  STL.64 [R1+0x938], R174 ;  /* 0x000938ae01007387 */ /* 0x0003e80000100a00 */
[----:B-1----:R-:W4:Y:S04]  /*6a380*/  LDL.LU.64 R174, [R1+0x5cc0] ;  /* 0x005cc00001ae7983 */ /* 0x002f280000300a00 */
[----:B------:R-:W4:Y:S04]  /*6a390*/  LDL.LU.64 R172, [R1+0x5cb8] ;  /* 0x005cb80001ac7983 */ /* 0x000f280000300a00 */
[----:B------:R-:W-:Y:S04]  /*6a3a0*/  STL.64 [R1+0x920], R168 ;  /* 0x000920a801007387 */ /* 0x000fe80000100a00 */
[----:B------:R1:W-:Y:S04]  /*6a3b0*/  STL.64 [R1+0x928], R170 ;  /* 0x000928aa01007387 */ /* 0x0003e80000100a00 */
        /* <DEDUP_REMOVED lines=19> */
[----:B------:R1:W-:Y:S04]  /*6a4f0*/  STL.64 [R1+0x8d8], R138 ;  /* 0x0008d88a01007387 */ /* 0x0003e80000100a00 */
[----:B-1----:R-:W4:Y:S04]  /*6a500*/  LDL.LU.64 R138, [R1+0x5c60] ;  /* 0x005c6000018a7983 */ /* 0x002f280000300a00 */
[----:B------:R-:W4:Y:S04]  /*6a510*/  LDL.LU.64 R136, [R1+0x5c58] ;  /* 0x005c580001887983 */ /* 0x000f280000300a00 */
[----:B------:R-:W-:Y:S04]  /*6a520*/  STL.64 [R1+0x8c0], R132 ;  /* 0x0008c08401007387 */ /* 0x000fe80000100a00 */
[----:B------:R1:W-:Y:S04]  /*6a530*/  STL.64 [R1+0x8c8], R134 ;  /* 0x0008c88601007387 */ /* 0x0003e80000100a00 */
[----:B-1----:R-:W4:Y:S04]  /*6a540*/  LDL.LU.64 R134, [R1+0x5c50] ;  /* 0x005c500001867983 */ /* 0x002f280000300a00 */
[----:B------:R-:W4:Y:S01]  /*6a550*/  LDL.LU.64 R132, [R1+0x5c48] ;  /* 0x005c480001847983 */ /* 0x000f220000300a00 */
[----:B------:R-:W-:-:S15]  /*6a560*/  HMMA.1688.F32.TF32 R156, R240, R58, R156 ;  /* 0x0000003af09c723c */ /* 0x000fde000008109c */
[----:B------:R-:W-:-:S08]  /*6a570*/  NOP ;  /* 0x0000000000007918 */ /* 0x000fd00000000000 */
[----:B------:R-:W-:Y:S04]  /*6a580*/  STL.64 [R1+0x8b0], R156 ;  /* 0x0008b09c01007387 */ /* 0x000fe80000100a00 */
[----:B------:R1:W-:Y:S02]  /*6a590*/  STL.64 [R1+0x8b8], R158 ;  /* 0x0008b89e01007387 */ /* 0x0003e40000100a00 */
[C---:B-1----:R-:W-:Y:S06]  /*6a5a0*/  HMMA.1688.F32.TF32 R156, R240.reuse, R54, R152 ;  /* 0x00000036f09c723c */ /* 0x042fec0000081098 */
[C---:B------:R-:W-:Y:S06]  /*6a5b0*/  HMMA.1688.F32.TF32 R152, R240.reuse, R50, R148 ;  /* 0x00000032f098723c */ /* 0x040fec0000081094 */
[C---:B------:R-:W-:Y:S11]  /*6a5c0*/  HMMA.1688.F32.TF32 R148, R240.reuse, R46, R248 ;  /* 0x0000002ef094723c */ /* 0x040ff600000810f8 */
[----:B------:R1:W-:Y:S04]  /*6a5d0*/  STL.64 [R1+0x8a0], R156 ;  /* 0x0008a09c01007387 */ /* 0x0003e80000100a00 */
[----:B------:R1:W-:Y:S04]  /*6a5e0*/  STL.64 [R1+0x8a8], R158 ;  /* 0x0008a89e01007387 */ /* 0x0003e80000100a00 */
[----:B-1----:R-:W4:Y:S04]  /*6a5f0*/  LDL.LU R156, [R1+0x130] ;  /* 0x00013000019c7983 */ /* 0x002f280000300800 */
[----:B------:R1:W-:Y:S04]  /*6a600*/  STL.64 [R1+0x890], R152 ;  /* 0x0008909801007387 */ /* 0x0003e80000100a00 */
[----:B------:R2:W-:Y:S04]  /*6a610*/  STL.64 [R1+0x898], R154 ;  /* 0x0008989a01007387 */ /* 0x0005e80000100a00 */
[----:B------:R-:W-:Y:S04]  /*6a620*/  STL.64 [R1+0x880], R148 ;  /* 0x0008809401007387 */ /* 0x000fe80000100a00 */
[----:B------:R4:W-:Y:S04]  /*6a630*/  STL.64 [R1+0x888], R150 ;  /* 0x0008889601007387 */ /* 0x0009e80000100a00 */
[----:B------:R-:W4:Y:S04]  /*6a640*/  LDL.LU R157, [R1+0x134] ;  /* 0x00013400019d7983 */ /* 0x000f280000300800 */
[----:B------:R-:W4:Y:S04]  /*6a650*/  LDL.LU R158, [R1+0x138] ;  /* 0x00013800019e7983 */ /* 0x000f280000300800 */
[----:B------:R-:W4:Y:S04]  /*6a660*/  LDL.LU R159, [R1+0x13c] ;  /* 0x00013c00019f7983 */ /* 0x000f280000300800 */
[----:B-1----:R-:W4:Y:S01]  /*6a670*/  LDL.LU R152, [R1+0x120] ;  /* 0x0001200001987983 */ /* 0x002f220000300800 */
[----:B---3--:R-:W-:Y:S01]  /*6a680*/  IMAD.MOV.U32 R249, RZ, RZ, R142 ;  /* 0x000000fffff97224 */ /* 0x008fe200078e008e */
[----:B------:R-:W-:Y:S01]  /*6a690*/  MOV R250, R143 ;  /* 0x0000008f00fa7202 */ /* 0x000fe20000000f00 */
[----:B--2---:R-:W-:Y:S01]  /*6a6a0*/  IMAD.MOV.U32 R155, RZ, RZ, R140 ;  /* 0x000000ffff9b7224 */ /* 0x004fe200078e008c */
[----:B------:R-:W-:Y:S01]  /*6a6b0*/  MOV R248, R141 ;  /* 0x0000008d00f87202 */ /* 0x000fe20000000f00 */
[C---:B----4-:R-:W-:Y:S06]  /*6a6c0*/  HMMA.1688.F32.TF32 R148, R240.reuse, R42, R132 ;  /* 0x0000002af094723c */ /* 0x050fec0000081084 */
[----:B------:R-:W-:-:S15]  /*6a6d0*/  HMMA.1688.F32.TF32 R132, R240, R38, R136 ;  /* 0x00000026f084723c */ /* 0x000fde0000081088 */
[----:B------:R-:W-:-:S02]  /*6a6e0*/  NOP ;  /* 0x0000000000007918 */ /* 0x000fc40000000000 */
[----:B------:R1:W-:Y:S04]  /*6a6f0*/  STL.64 [R1+0x870], R148 ;  /* 0x0008709401007387 */ /* 0x0003e80000100a00 */
[----:B------:R2:W-:Y:S04]  /*6a700*/  STL.64 [R1+0x878], R150 ;  /* 0x0008789601007387 */ /* 0x0005e80000100a00 */
[----:B------:R-:W-:Y:S04]  /*6a710*/  STL.64 [R1+0x860], R132 ;  /* 0x0008608401007387 */ /* 0x000fe80000100a00 */
[----:B------:R-:W-:Y:S04]  /*6a720*/  STL.64 [R1+0x868], R134 ;  /* 0x0008688601007387 */ /* 0x000fe80000100a00 */
[----:B------:R-:W3:Y:S04]  /*6a730*/  LDL.LU R153, [R1+0x124] ;  /* 0x0001240001997983 */ /* 0x000ee80000300800 */
[----:B------:R-:W3:Y:S04]  /*6a740*/  LDL.LU R154, [R1+0x128] ;  /* 0x00012800019a7983 */ /* 0x000ee80000300800 */
[----:B------:R-:W4:Y:S04]  /*6a750*/  LDL.LU R140, [R1+0x5c44] ;  /* 0x005c4400018c7983 */ /* 0x000f280000300800 */
[----:B------:R-:W4:Y:S04]  /*6a760*/  LDL.LU R141, [R1+0x5c40] ;  /* 0x005c4000018d7983 */ /* 0x000f280000300800 */
[----:B------:R-:W4:Y:S04]  /*6a770*/  LDL.LU R142, [R1+0x5c3c] ;  /* 0x005c3c00018e7983 */ /* 0x000f280000300800 */
[----:B------:R-:W4:Y:S01]  /*6a780*/  LDL.LU R143, [R1+0x5c38] ;  /* 0x005c3800018f7983 */ /* 0x000f220000300800 */
[----:B-1----:R-:W-:Y:S01]  /*6a790*/  IMAD.MOV.U32 R148, RZ, RZ, R144 ;  /* 0x000000ffff947224 */ /* 0x002fe200078e0090 */
[----:B------:R-:W-:-:S02]  /*6a7a0*/  MOV R149, R145 ;  /* 0x0000009100957202 */ /* 0x000fc40000000f00 */
[----:B------:R-:W3:Y:S01]  /*6a7b0*/  LDL.LU R251, [R1+0x10c] ;  /* 0x00010c0001fb7983 */ /* 0x000ee20000300800 */
[----:B--2---:R-:W-:Y:S01]  /*6a7c0*/  IMAD.MOV.U32 R150, RZ, RZ, R146 ;  /* 0x000000ffff967224 */ /* 0x004fe200078e0092 */
[----:B------:R-:W-:Y:S02]  /*6a7d0*/  MOV R151, R147 ;  /* 0x0000009300977202 */ /* 0x000fe40000000f00 */
[----:B------:R-:W2:Y:S04]  /*6a7e0*/  LDL.LU R144, [R1+0x5c34] ;  /* 0x005c340001907983 */ /* 0x000ea80000300800 */
[----:B------:R-:W2:Y:S04]  /*6a7f0*/  LDL.LU R145, [R1+0x5c30] ;  /* 0x005c300001917983 */ /* 0x000ea80000300800 */
[----:B------:R-:W2:Y:S04]  /*6a800*/  LDL.LU R146, [R1+0x5c2c] ;  /* 0x005c2c0001927983 */ /* 0x000ea80000300800 */
[----:B------:R-:W2:Y:S01]  /*6a810*/  LDL.LU R147, [R1+0x5c28] ;  /* 0x005c280001937983 */ /* 0x000ea20000300800 */
[----:B------:R-:W-:-:S03]  /*6a820*/  LOP3.LUT R247, R2, 0x20, RZ, 0x3c, !PT ;  /* 0x0000002002f77812 */ /* 0x000fc600078e3cff */
[----:B------:R-:W-:Y:S04]  /*6a830*/  LDS R133, [R252+UR12+0x42880] ;  /* 0x0428800cfc857984 */ /* 0x000fe80008000800 */
[----:B------:R-:W-:Y:S04]  /*6a840*/  LDS R245, [R247+UR12+0x42880] ;  /* 0x0428800cf7f57984 */ /* 0x000fe80008000800 */
[----:B------:R-:W1:Y:S04]  /*6a850*/  LDS R247, [R247+UR12+0x42c80] ;  /* 0x042c800cf7f77984 */ /* 0x000e680008000800 */
[----:B------:R-:W-:Y:S01]  /*6a860*/  LDS R135, [R252+UR12+0x42c80] ;  /* 0x042c800cfc877984 */ /* 0x000fe20008000800 */
[C---:B----4-:R-:W-:Y:S03]  /*6a870*/  HMMA.1688.F32.TF32 R136, R240.reuse, R34, R140 ;  /* 0x00000022f088723c */ /* 0x050fe6000008108c */
[----:B------:R-:W1:Y:S04]  /*6a880*/  LDL.LU R140, [R1+0x140] ;  /* 0x00014000018c7983 */ /* 0x000e680000300800 */
[----:B------:R-:W1:Y:S04]  /*6a890*/  LDL.LU R141, [R1+0x144] ;  /* 0x00014400018d7983 */ /* 0x000e680000300800 */
[----:B------:R-:W1:Y:S04]  /*6a8a0*/  LDL.LU R142, [R1+0x148] ;  /* 0x00014800018e7983 */ /* 0x000e680000300800 */
[----:B------:R-:W1:Y:S01]  /*6a8b0*/  LDL.LU R143, [R1+0x14c] ;  /* 0x00014c00018f7983 */ /* 0x000e620000300800 */
[----:B--2---:R-:W-:Y:S07]  /*6a8c0*/  HMMA.1688.F32.TF32 R144, R240, R30, R144 ;  /* 0x0000001ef090723c */ /* 0x004fee0000081090 */
[----:B------:R-:W-:Y:S04]  /*6a8d0*/  STL [R1+0x5a78], R136 ;  /* 0x005a788801007387 */ /* 0x000fe80000100800 */
[----:B------:R-:W-:Y:S04]  /*6a8e0*/  STL [R1+0x5a74], R137 ;  /* 0x005a748901007387 */ /* 0x000fe80000100800 */
[----:B------:R-:W-:Y:S04]  /*6a8f0*/  STL [R1+0x5a70], R138 ;  /* 0x005a708a01007387 */ /* 0x000fe80000100800 */
[----:B------:R-:W-:Y:S04]  /*6a900*/  STL [R1+0x5a6c], R139 ;  /* 0x005a6c8b01007387 */ /* 0x000fe80000100800 */
[----:B------:R-:W-:Y:S04]  /*6a910*/  STL [R1+0x5a68], R144 ;  /* 0x005a689001007387 */ /* 0x000fe80000100800 */
[----:B------:R-:W-:Y:S04]  /*6a920*/  STL [R1+0x5a64], R145 ;  /* 0x005a649101007387 */ /* 0x000fe80000100800 */
[----:B------:R-:W-:Y:S04]  /*6a930*/  STL [R1+0x5a60], R146 ;  /* 0x005a609201007387 */ /* 0x000fe80000100800 */
[----:B------:R1:W-:Y:S02]  /*6a940*/  STL [R1+0x5a5c], R147 ;  /* 0x005a5c9301007387 */ /* 0x0003e40000100800 */
[C---:B-1----:R-:W-:Y:S06]  /*6a950*/  HMMA.1688.F32.TF32 R144, R244.reuse, R26, R140 ;  /* 0x0000001af490723c */ /* 0x042fec000008108c */
[----:B------:R-:W-:-:S15]  /*6a960*/  HMMA.1688.F32.TF32 R140, R244, R22, R156 ;  /* 0x00000016f48c723c */ /* 0x000fde000008109c */
[----:B------:R-:W-:-:S02]  /*6a970*/  NOP ;  /* 0x0000000000007918 */ /* 0x000fc40000000000 */
[----:B------:R-:W-:Y:S07]  /*6a980*/  STL.64 [R1+0x850], R144 ;  /* 0x0008509001007387 */ /* 0x000fee0000100a00 */
[----:B------:R-:W-:Y:S01]  /*6a990*/  MOV R139, R143 ;  /* 0x0000008f008b7202 */ /* 0x000fe20000000f00 */
[----:B------:R-:W-:Y:S01]  /*6a9a0*/  IMAD.MOV.U32 R138, RZ, RZ, R142 ;  /* 0x000000ffff8a7224 */ /* 0x000fe200078e008e */
[----:B------:R-:W-:Y:S01]  /*6a9b0*/  MOV R137, R141 ;  /* 0x0000008d00897202 */ /* 0x000fe20000000f00 */
[----:B------:R-:W-:Y:S01]  /*6a9c0*/  IMAD.MOV.U32 R136, RZ, RZ, R140 ;  /* 0x000000ffff887224 */ /* 0x000fe200078e008c */
[----:B------:R-:W-:Y:S04]  /*6a9d0*/  STL.64 [R1+0x858], R146 ;  /* 0x0008589201007387 */ /* 0x000fe80000100a00 */
[----:B------:R-:W-:Y:S04]  /*6a9e0*/  STL [R1+0x5a88], R139 ;  /* 0x005a888b01007387 */ /* 0x000fe80000100800 */
[----:B------:R-:W-:Y:S04]  /*6a9f0*/  STL [R1+0x5a84], R138 ;  /* 0x005a848a01007387 */ /* 0x000fe80000100800 */
[----:B------:R-:W-:Y:S04]  /*6aa00*/  STL [R1+0x5a80], R136 ;  /* 0x005a808801007387 */ /* 0x000fe80000100800 */
[----:B------:R3:W-:Y:S04]  /*6aa10*/  STL [R1+0x5a7c], R137 ;  /* 0x005a7c8901007387 */ /* 0x0007e80000100800 */
[----:B------:R-:W2:Y:S01]  /*6aa20*/  LDL.LU R140, [R1+0xf0] ;  /* 0x0000f000018c7983 */ /* 0x000ea20000300800 */
[----:B---3--:R-:W-:-:S15]  /*6aa30*/  HMMA.1688.F32.TF32 R136, R244, R10, R152 ;  /* 0x0000000af488723c */ /* 0x008fde0000081098 */
[----:B------:R-:W-:-:S08]  /*6aa40*/  NOP ;  /* 0x0000000000007918 */ /* 0x000fd00000000000 */
[----:B------:R-:W-:Y:S04]  /*6aa50*/  STL.64 [R1+0x830], R136 ;  /* 0x0008308801007387 */ /* 0x000fe80000100a00 */
[----:B------:R1:W-:Y:S04]  /*6aa60*/  STL.64 [R1+0x838], R138 ;  /* 0x0008388a01007387 */ /* 0x0003e80000100a00 */
[----:B------:R-:W2:Y:S04]  /*6aa70*/  LDL.LU R141, [R1+0xf4] ;  /* 0x0000f400018d7983 */ /* 0x000ea80000300800 */
[----:B------:R-:W2:Y:S04]  /*6aa80*/  LDL.LU R142, [R1+0xf8] ;  /* 0x0000f800018e7983 */ /* 0x000ea80000300800 */
[----:B------:R-:W2:Y:S01]  /*6aa90*/  LDL.LU R143, [R1+0xfc] ;  /* 0x0000fc00018f7983 */ /* 0x000ea20000300800 */
[C---:B------:R-:W-:Y:S03]  /*6aaa0*/  HMMA.1688.F32.TF32 R144, R244.reuse, R6, R148 ;  /* 0x00000006f490723c */ /* 0x040fe60000081094 */
[----:B------:R-:W3:Y:S04]  /*6aab0*/  LDL.LU R148, [R1+0xe0] ;  /* 0x0000e00001947983 */ /* 0x000ee80000300800 */
[----:B------:R-:W3:Y:S04]  /*6aac0*/  LDL.LU R149, [R1+0xe4] ;  /* 0x0000e40001957983 */ /* 0x000ee80000300800 */
[----:B------:R-:W3:Y:S04]  /*6aad0*/  LDL.LU R150, [R1+0xe8] ;  /* 0x0000e80001967983 */ /* 0x000ee80000300800 */
[----:B------:R-:W3:Y:S01]  /*6aae0*/  LDL.LU R151, [R1+0xec] ;  /* 0x0000ec0001977983 */ /* 0x000ee20000300800 */
[----:B------:R-:W-:Y:S08]  /*6aaf0*/  HMMA.1688.F32.TF32 R152, R244, R130, R248 ;  /* 0x00000082f498723c */ /* 0x000ff000000810f8 */
[----:B-1----:R-:W-:Y:S01]  /*6ab00*/  IMAD.MOV.U32 R139, RZ, RZ, R144 ;  /* 0x000000ffff8b7224 */ /* 0x002fe200078e0090 */
[----:B------:R-:W-:Y:S01]  /*6ab10*/  MOV R138, R145 ;  /* 0x00000091008a7202 */ /* 0x000fe20000000f00 */
[----:B------:R-:W-:Y:S01]  /*6ab20*/  IMAD.MOV.U32 R136, RZ, RZ, R146 ;  /* 0x000000ffff887224 */ /* 0x000fe200078e0092 */
[----:B------:R-:W-:-:S02]  /*6ab30*/  MOV R137, R147 ;  /* 0x0000009300897202 */ /* 0x000fc40000000f00 */
        /* <DEDUP_REMOVED lines=23> */
[----:B------:R-:W-:Y:S01]  /*6acb0*/  STL [R1+0x5a9c], R144 ;  /* 0x005a9c9001007387 */ /* 0x000fe20000100800 */
[----:B--2---:R-:W-:-:S15]  /*6acc0*/  HMMA.1688.F32.TF32 R140, R244, R126, R140 ;  /* 0x0000007ef48c723c */ /* 0x004fde000008108c */
[----:B------:R-:W-:-:S09]  /*6acd0*/  NOP ;  /* 0x0000000000007918 */ /* 0x000fd20000000000 */
[----:B-1----:R-:W-:Y:S01]  /*6ace0*/  MOV R137, R141 ;  /* 0x0000008d00897202 */ /* 0x002fe20000000f00 */
[----:B------:R-:W-:Y:S01]  /*6acf0*/  IMAD.MOV.U32 R136, RZ, RZ, R140 ;  /* 0x000000ffff887224 */ /* 0x000fe200078e008c */
[----:B------:R3:W-:Y:S04]  /*6ad00*/  STL.64 [R1+0x808], R142 ;  /* 0x0008088e01007387 */ /* 0x0007e80000100a00 */
[----:B------:R-:W-:Y:S04]  /*6ad10*/  STL [R1+0x5ab0], R137 ;  /* 0x005ab08901007387 */ /* 0x000fe80000100800 */
[----:B------:R-:W-:Y:S01]  /*6ad20*/  STL [R1+0x5aac], R136 ;  /* 0x005aac8801007387 */ /* 0x000fe20000100800 */
[----:B---3--:R-:W-:Y:S03]  /*6ad30*/  HMMA.1688.F32.TF32 R140, R244, R122, R148 ;  /* 0x0000007af48c723c */ /* 0x008fe60000081094 */
[----:B------:R-:W2:Y:S04]  /*6ad40*/  LDL.LU R148, [R1+0xa0] ;  /* 0x0000a00001947983 */ /* 0x000ea80000300800 */
[----:B------:R-:W2:Y:S04]  /*6ad50*/  LDL.LU R149, [R1+0xa4] ;  /* 0x0000a40001957983 */ /* 0x000ea80000300800 */
[----:B------:R-:W2:Y:S04]  /*6ad60*/  LDL.LU R150, [R1+0xa8] ;  /* 0x0000a80001967983 */ /* 0x000ea80000300800 */
[----:B------:R-:W2:Y:S09]  /*6ad70*/  LDL.LU R151, [R1+0xac] ;  /* 0x0000ac0001977983 */ /* 0x000eb20000300800 */
[----:B------:R-:W-:Y:S01]  /*6ad80*/  IMAD.MOV.U32 R145, RZ, RZ, R140 ;  /* 0x000000ffff917224 */ /* 0x000fe200078e008c */
[----:B------:R-:W-:Y:S01]  /*6ad90*/  MOV R144, R141 ;  /* 0x0000008d00907202 */ /* 0x000fe20000000f00 */
[----:B------:R-:W-:Y:S01]  /*6ada0*/  IMAD.MOV.U32 R139, RZ, RZ, R142 ;  /* 0x000000ffff8b7224 */ /* 0x000fe200078e008e */
[----:B------:R-:W-:-:S02]  /*6adb0*/  MOV R138, R143 ;  /* 0x0000008f008a7202 */ /* 0x000fc40000000f00 */
[----:B----4-:R-:W-:Y:S03]  /*6adc0*/  HMMA.1688.F32.TF32 R140, R244, R118, R248 ;  /* 0x00000076f48c723c */ /* 0x010fe600000810f8 */
[----:B------:R-:W-:Y:S04]  /*6add0*/  STL [R1+0x5ac0], R138 ;  /* 0x005ac08a01007387 */ /* 0x000fe80000100800 */
[----:B------:R-:W-:Y:S04]  /*6ade0*/  STL [R1+0x5abc], R139 ;  /* 0x005abc8b01007387 */ /* 0x000fe80000100800 */
[----:B------:R-:W-:Y:S04]  /*6adf0*/  STL [R1+0x5ab8], R144 ;  /* 0x005ab89001007387 */ /* 0x000fe80000100800 */
[----:B------:R-:W-:Y:S08]  /*6ae00*/  STL [R1+0x5ab4], R145 ;  /* 0x005ab49101007387 */ /* 0x000ff00000100800 */
[----:B------:R1:W-:Y:S04]  /*6ae10*/  STL [R1+0x7e0], R140 ;  /* 0x0007e08c01007387 */ /* 0x0003e80000100800 */
[----:B------:R-:W3:Y:S04]  /*6ae20*/  LDL.LU R248, [R1+0x90] ;  /* 0x0000900001f87983 */ /* 0x000ee80000300800 */
[----:B------:R-:W3:Y:S04]  /*6ae30*/  LDL.LU R249, [R1+0x94] ;  /* 0x0000940001f97983 */ /* 0x000ee80000300800 */
[----:B------:R-:W3:Y:S04]  /*6ae40*/  LDL.LU R250, [R1+0x98] ;  /* 0x0000980001fa7983 */ /* 0x000ee80000300800 */
[----:B------:R-:W3:Y:S01]  /*6ae50*/  LDL.LU R251, [R1+0x9c] ;  /* 0x00009c0001fb7983 */ /* 0x000ee20000300800 */
[----:B------:R-:W-:Y:S01]  /*6ae60*/  IMAD.MOV.U32 R242, RZ, RZ, R141 ;  /* 0x000000fffff27224 */ /* 0x000fe200078e008d */
[----:B------:R-:W-:Y:S01]  /*6ae70*/  MOV R241, R142 ;  /* 0x0000008e00f17202 */ /* 0x000fe20000000f00 */
[----:B------:R-:W-:-:S02]  /*6ae80*/  IMAD.MOV.U32 R240, RZ, RZ, R143 ;  /* 0x000000fffff07224 */ /* 0x000fc400078e008f */
[C---:B-1----:R-:W-:Y:S06]  /*6ae90*/  HMMA.1688.F32.TF32 R140, R244.reuse, R114, R156 ;  /* 0x00000072f48c723c */ /* 0x042fec000008109c */
[----:B------:R-:W-:Y:S01]  /*6aea0*/  HMMA.1688.F32.TF32 R136, R244, R110, R152 ;  /* 0x0000006ef488723c */ /* 0x000fe20000081098 */
[----:B------:R-:W-:Y:S04]  /*6aeb0*/  STL [R1+0x5a58], R240 ;  /* 0x005a58f001007387 */ /* 0x000fe80000100800 */
[----:B------:R-:W-:Y:S04]  /*6aec0*/  STL [R1+0x5a54], R241 ;  /* 0x005a54f101007387 */ /* 0x000fe80000100800 */
[----:B------:R-:W-:Y:S08]  /*6aed0*/  STL [R1+0x5a50], R242 ;  /* 0x005a50f201007387 */ /* 0x000ff00000100800 */
[----:B------:R1:W-:Y:S04]  /*6aee0*/  STL.64 [R1+0x7d0], R140 ;  /* 0x0007d08c01007387 */ /* 0x0003e80000100a00 */
[----:B------:R4:W-:Y:S04]  /*6aef0*/  STL.64 [R1+0x7d8], R142 ;  /* 0x0007d88e01007387 */ /* 0x0009e80000100a00 */
[----:B------:R2:W-:Y:S04]  /*6af00*/  STL [R1+0x7c0], R136 ;  /* 0x0007c08801007387 */ /* 0x0005e80000100800 */
[----:B-1----:R-:W3:Y:S04]  /*6af10*/  LDL.LU R140, [R1] ;  /* 0x00000000018c7983 */ /* 0x002ee80000300800 */
[----:B------:R-:W3:Y:S04]  /*6af20*/  LDL.LU R141, [R1+0x4] ;  /* 0x00000400018d7983 */ /* 0x000ee80000300800 */
[----:B----4-:R-:W4:Y:S04]  /*6af30*/  LDL.LU R142, [R1+0x8] ;  /* 0x00000800018e7983 */ /* 0x010f280000300800 */
[----:B------:R-:W4:Y:S04]  /*6af40*/  LDL.LU R143, [R1+0xc] ;  /* 0x00000c00018f7983 */ /* 0x000f280000300800 */
[----:B------:R-:W4:Y:S04]  /*6af50*/  LDL.LU R156, [R1+0x80] ;  /* 0x00008000019c7983 */ /* 0x000f280000300800 */
[----:B------:R-:W4:Y:S04]  /*6af60*/  LDL.LU R157, [R1+0x84] ;  /* 0x00008400019d7983 */ /* 0x000f280000300800 */
[----:B------:R-:W4:Y:S01]  /*6af70*/  LDL.LU R158, [R1+0x88] ;  /* 0x00008800019e7983 */ /* 0x000f220000300800 */
[----:B------:R-:W-:-:S03]  /*6af80*/  MOV R242, R139 ;  /* 0x0000008b00f27202 */ /* 0x000fc60000000f00 */
[----:B------:R-:W4:Y:S01]  /*6af90*/  LDL.LU R159, [R1+0x8c] ;  /* 0x00008c00019f7983 */ /* 0x000f220000300800 */
[----:B------:R-:W-:Y:S01]  /*6afa0*/  IMAD.MOV.U32 R241, RZ, RZ, R138 ;  /* 0x000000fffff17224 */ /* 0x000fe200078e008a */
[----:B------:R-:W-:Y:S02]  /*6afb0*/  MOV R240, R137 ;  /* 0x0000008900f07202 */ /* 0x000fe40000000f00 */
[----:B------:R-:W-:Y:S04]  /*6afc0*/  STL [R1+0x5acc], R242 ;  /* 0x005accf201007387 */ /* 0x000fe80000100800 */
[----:B------:R-:W-:Y:S04]  /*6afd0*/  STL [R1+0x5ac8], R241 ;  /* 0x005ac8f101007387 */ /* 0x000fe80000100800 */
[----:B------:R-:W-:Y:S01]  /*6afe0*/  STL [R1+0x5ac4], R240 ;  /* 0x005ac4f001007387 */ /* 0x000fe20000100800 */
[----:B--2---:R-:W-:-:S15]  /*6aff0*/  HMMA.1688.F32.TF32 R148, R244, R106, R148 ;  /* 0x0000006af494723c */ /* 0x004fde0000081094 */
[----:B------:R-:W-:-:S09]  /*6b000*/  NOP ;  /* 0x0000000000007918 */ /* 0x000fd20000000000 */
[----:B------:R-:W-:Y:S01]  /*6b010*/  IMAD.MOV.U32 R137, RZ, RZ, R148 ;  /* 0x000000ffff897224 */ /* 0x000fe200078e0094 */
[----:B------:R-:W-:Y:S01]  /*6b020*/  MOV R136, R149 ;  /* 0x0000009500887202 */ /* 0x000fe20000000f00 */
        /* <DEDUP_REMOVED lines=9> */
[----:B------:R-:W2:Y:S01]  /*6b0c0*/  LDL.LU R155, [R1+0x7c] ;  /* 0x00007c00019b7983 */ /* 0x000ea20000300800 */
[----:B---3--:R-:W-:Y:S03]  /*6b0d0*/  HMMA.1688.F32.TF32 R248, R244, R102, R248 ;  /* 0x00000066f4f8723c */ /* 0x008fe600000810f8 */
[----:B------:R-:W-:-:S15]  /*6b0e0*/  STL [R1+0x5ad0], R137 ;  /* 0x005ad08901007387 */ /* 0x000fde0000100800 */
[----:B------:R-:W-:-:S06]  /*6b0f0*/  NOP ;  /* 0x0000000000007918 */ /* 0x000fcc0000000000 */
[----:B------:R-:W-:Y:S01]  /*6b100*/  IMAD.MOV.U32 R138, RZ, RZ, R248 ;  /* 0x000000ffff8a7224 */ /* 0x000fe200078e00f8 */
[----:B------:R-:W-:Y:S01]  /*6b110*/  MOV R139, R249 ;  /* 0x000000f9008b7202 */ /* 0x000fe20000000f00 */
[----:B------:R-:W3:Y:S01]  /*6b120*/  LDL.LU R248, [R1+0x50] ;  /* 0x0000500001f87983 */ /* 0x000ee20000300800 */
[----:B------:R-:W-:Y:S01]  /*6b130*/  IMAD.MOV.U32 R144, RZ, RZ, R250 ;  /* 0x000000ffff907224 */ /* 0x000fe200078e00fa */
[----:B------:R-:W-:Y:S02]  /*6b140*/  MOV R145, R251 ;  /* 0x000000fb00917202 */ /* 0x000fe40000000f00 */
[----:B------:R-:W3:Y:S04]  /*6b150*/  LDL.LU R249, [R1+0x54] ;  /* 0x0000540001f97983 */ /* 0x000ee80000300800 */
[----:B------:R-:W3:Y:S04]  /*6b160*/  LDL.LU R250, [R1+0x58] ;  /* 0x0000580001fa7983 */ /* 0x000ee80000300800 */
[----:B------:R-:W3:Y:S01]  /*6b170*/  LDL.LU R251, [R1+0x5c] ;  /* 0x00005c0001fb7983 */ /* 0x000ee20000300800 */
[----:B------:R-:W-:-:S03]  /*6b180*/  LOP3.LUT R243, R2, 0x40, RZ, 0x3c, !PT ;  /* 0x0000004002f37812 */ /* 0x000fc600078e3cff */
[----:B------:R-:W-:Y:S04]  /*6b190*/  STL.64 [R1+0x5ae0], R146 ;  /* 0x005ae09201007387 */ /* 0x000fe80000100a00 */
[----:B------:R1:W-:Y:S04]  /*6b1a0*/  STL.64 [R1+0x5ad8], R144 ;  /* 0x005ad89001007387 */ /* 0x0003e80000100a00 */
[----:B------:R-:W-:Y:S04]  /*6b1b0*/  LDS R132, [R243+UR12+0x42880] ;  /* 0x0428800cf3847984 */ /* 0x000fe80008000800 */
[----:B------:R-:W3:Y:S04]  /*6b1c0*/  LDS R134, [R243+UR12+0x42c80] ;  /* 0x042c800cf3867984 */ /* 0x000ee80008000800 */
[----:B-1----:R-:W3:Y:S04]  /*6b1d0*/  LDL.LU R144, [R1+0x10] ;  /* 0x0000100001907983 */ /* 0x002ee80000300800 */
[----:B------:R-:W3:Y:S04]  /*6b1e0*/  LDL.LU R145, [R1+0x14] ;  /* 0x0000140001917983 */ /* 0x000ee80000300800 */
[----:B------:R-:W3:Y:S01]  /*6b1f0*/  LDL.LU R146, [R1+0x18] ;  /* 0x0000180001927983 */ /* 0x000ee20000300800 */
[----:B----4-:R-:W-:Y:S03]  /*6b200*/  HMMA.1688.F32.TF32 R156, R244, R98, R156 ;  /* 0x00000062f49c723c */ /* 0x010fe6000008109c */
[----:B------:R-:W4:-:S15]  /*6b210*/  LDL.LU R147, [R1+0x1c] ;  /* 0x00001c0001937983 */ /* 0x000f1e0000300800 */
[----:B------:R-:W-:-:S06]  /*6b220*/  NOP ;  /* 0x0000000000007918 */ /* 0x000fcc0000000000 */
[----:B------:R-:W-:Y:S01]  /*6b230*/  MOV R242, R157 ;  /* 0x0000009d00f27202 */ /* 0x000fe20000000f00 */
[----:B------:R-:W-:Y:S01]  /*6b240*/  IMAD.MOV.U32 R241, RZ, RZ, R158 ;  /* 0x000000fffff17224 */ /* 0x000fe200078e009e */
[----:B------:R-:W-:Y:S01]  /*6b250*/  MOV R240, R159 ;  /* 0x0000009f00f07202 */ /* 0x000fe20000000f00 */
[----:B------:R-:W-:Y:S01]  /*6b260*/  IMAD.MOV.U32 R137, RZ, RZ, R156 ;  /* 0x000000ffff897224 */ /* 0x000fe200078e009c */
[----:B------:R-:W4:Y:S04]  /*6b270*/  LDL.LU.64 R158, [R1+0x5c20] ;  /* 0x005c2000019e7983 */ /* 0x000f280000300a00 */
[----:B------:R-:W4:Y:S04]  /*6b280*/  LDL.LU.64 R156, [R1+0x5c18] ;  /* 0x005c1800019c7983 */ /* 0x000f280000300a00 */
[----:B------:R-:W-:Y:S04]  /*6b290*/  STL.64 [R1+0x5b00], R242 ;  /* 0x005b00f201007387 */ /* 0x000fe80000100a00 */
[----:B------:R1:W-:Y:S04]  /*6b2a0*/  STL.64 [R1+0x5af8], R240 ;  /* 0x005af8f001007387 */ /* 0x0003e80000100a00 */
[----:B-1----:R-:W4:Y:S04]  /*6b2b0*/  LDL.LU R240, [R1+0x20] ;  /* 0x0000200001f07983 */ /* 0x002f280000300800 */
        /* <DEDUP_REMOVED lines=9> */
[C---:B--2---:R-:W-:Y:S06]  /*6b350*/  HMMA.1688.F32.TF32 R148, R244.reuse, R90, R148 ;  /* 0x0000005af494723c */ /* 0x044fec0000081094 */
[----:B------:R-:W-:-:S15]  /*6b360*/  HMMA.1688.F32.TF32 R152, R244, R94, R152 ;  /* 0x0000005ef498723c */ /* 0x000fde0000081098 */
[----:B------:R-:W-:-:S08]  /*6b370*/  NOP ;  /* 0x0000000000007918 */ /* 0x000fd00000000000 */
        /* <DEDUP_REMOVED lines=17> */
[----:B------:R1:W-:Y:S04]  /*6b490*/  STL.64 [R1+0x768], R250 ;  /* 0x000768fa01007387 */ /* 0x0003e80000100a00 */
[----:B-1----:R-:W3:Y:S04]  /*6b4a0*/  LDL.LU.64 R250, [R1+0x5bf0] ;  /* 0x005bf00001fa7983 */ /* 0x002ee80000300a00 */
[----:B------:R-:W3:Y:S04]  /*6b4b0*/  LDL.LU.64 R248, [R1+0x5be8] ;  /* 0x005be80001f87983 */ /* 0x000ee80000300a00 */
[----:B------:R-:W-:Y:S04]  /*6b4c0*/  STL.64 [R1+0x5b10], R14 ;  /* 0x005b100e01007387 */ /* 0x000fe80000100a00 */
[----:B------:R1:W-:Y:S01]  /*6b4d0*/  STL.64 [R1+0x5b08], R12 ;  /* 0x005b080c01007387 */ /* 0x0003e20000100a00 */
[C---:B----4-:R-:W-:Y:S06]  /*6b4e0*/  HMMA.1688.F32.TF32 R136, R244.reuse, R86, R136 ;  /* 0x00000056f488723c */ /* 0x050fec0000081088 */
[C---:B--2---:R-:W-:Y:S06]  /*6b4f0*/  HMMA.1688.F32.TF32 R88, R244.reuse, R14, R88 ;  /* 0x0000000ef458723c */ /* 0x044fec0000081058 */
[----:B-1----:R-:W-:-:S15]  /*6b500*/  HMMA.1688.F32.TF32 R12, R244, R78, R144 ;  /* 0x0000004ef40c723c */ /* 0x002fde0000081090 */
[----:B------:R-:W-:-:S02]  /*6b510*/  NOP ;  /* 0x0000000000007918 */ /* 0x000fc40000000000 */
[----:B------:R-:W-:Y:S04]  /*6b520*/  STL.64 [R1+0x750], R88 ;  /* 0x0007505801007387 */ /* 0x000fe80000100a00 */
[----:B------:R1:W-:Y:S02]  /*6b530*/  STL.64 [R1+0x758], R90 ;  /* 0x0007585a01007387 */ /* 0x0003e40000100a00 */
[C---:B-1----:R-:W-:Y:S02]  /*6b540*/  HMMA.1688.F32.TF32 R88, R244.reuse, R82, R240 ;  /* 0x00000052f458723c */ /* 0x042fe400000810f0 */
[----:B------:R-:W-:Y:S04]  /*6b550*/  STL.64 [R1+0x740], R136 ;  /* 0x0007408801007387 */ /* 0x000fe80000100a00 */
[----:B------:R1:W-:Y:S02]  /*6b560*/  STL.64 [R1+0x748], R138 ;  /* 0x0007488a01007387 */ /* 0x0003e40000100a00 */
[----:B-1----:R-:W-:-:S15]  /*6b570*/  HMMA.1688.F32.TF32 R136, R244, R74, R140 ;  /* 0x0000004af488723c */ /* 0x002fde000008108c */
[----:B------:R-:W-:Y:S04]  /*6b580*/  STL.64 [R1+0x730], R88 ;  /* 0x0007305801007387 */ /* 0x000fe80000100a00 */
[----:B------:R3:W-:Y:S04]  /*6b590*/  STL.64 [R1+0x738], R90 ;  /* 0x0007385a01007387 */ /* 0x0007e80000100a00 */
[----:B------:R-:W-:Y:S04]  /*6b5a0*/  STL.64 [R1+0x720], R12 ;  /* 0x0007200c01007387 */ /* 0x000fe80000100a00 */
[----:B------:R1:W-:Y:S01]  /*6b5b0*/  STL.64 [R1+0x728], R14 ;  /* 0x0007280e01007387 */ /* 0x0003e20000100a00 */
[C---:B---3--:R-:W-:Y:S06]  /*6b5c0*/  HMMA.1688.F32.TF32 R88, R244.reuse, R70, R248 ;  /* 0x00000046f458723c */ /* 0x048fec00000810f8 */
[C---:B-1----:R-:W-:Y:S06]  /*6b5d0*/  HMMA.1688.F32.TF32 R12, R244.reuse, R66, R148 ;  /* 0x00000042f40c723c */ /* 0x042fec0000081094 */
        /* <DEDUP_REMOVED lines=10> */
[----:B------:R-:W-:Y:S04]  /*6b680*/  STL.64 [R1+0x59e8], R150 ;  /* 0x0059e89601007387 */ /* 0x000fe80000100a00 */
[----:B------:R-:W-:Y:S01]  /*6b690*/  STL.64 [R1+0x6f0], R12 ;  /* 0x0006f00c01007387 */ /* 0x000fe20000100a00 */
[C---:B------:R-:W-:Y:S03]  /*6b6a0*/  HMMA.1688.F32.TF32 R172, R244.reuse, R38, R176 ;  /* 0x00000026f4ac723c */ /* 0x040fe600000810b0 */
[----:B------:R1:W-:Y:S03]  /*6b6b0*/  STL.64 [R1+0x6f8], R14 ;  /* 0x0006f80e01007387 */ /* 0x0003e60000100a00 */
[----:B-1----:R-:W-:Y:S01]  /*6b6c0*/  HMMA.1688.F32.TF32 R12, R244, R30, R184 ;  /* 0x0000001ef40c723c */ /* 0x002fe200000810b8 */
[----:B------:R1:W-:Y:S04]  /*6b6d0*/  STL.64 [R1+0x59e0], R148 ;  /* 0x0059e09401007387 */ /* 0x0003e80000100a00 */
[----:B------:R-:W-:Y:S04]  /*6b6e0*/  STL.64 [R1+0x59f8], R154 ;  /* 0x0059f89a01007387 */ /* 0x000fe80000100a00 */
[----:B------:R2:W-:Y:S04]  /*6b6f0*/  STL.64 [R1+0x59f0], R152 ;  /* 0x0059f09801007387 */ /* 0x0005e80000100a00 */
[----:B------:R-:W-:Y:S04]  /*6b700*/  STL.64 [R1+0x5a08], R158 ;  /* 0x005a089e01007387 */ /* 0x000fe80000100a00 */
[----:B------:R3:W-:Y:S04]  /*6b710*/  STL.64 [R1+0x5a00], R156 ;  /* 0x005a009c01007387 */ /* 0x0007e80000100a00 */
[----:B------:R-:W-:Y:S04]  /*6b720*/  STL.64 [R1+0x5a18], R162 ;  /* 0x005a18a201007387 */ /* 0x000fe80000100a00 */
[----:B------:R4:W-:Y:S04]  /*6b730*/  STL.64 [R1+0x5a10], R160 ;  /* 0x005a10a001007387 */ /* 0x0009e80000100a00 */
[----:B------:R-:W-:Y:S04]  /*6b740*/  STL.64 [R1+0x5a28], R166 ;  /* 0x005a28a601007387 */ /* 0x000fe80000100a00 */
[----:B------:R4:W-:Y:S01]  /*6b750*/  STL.64 [R1+0x5a20], R164 ;  /* 0x005a20a401007387 */ /* 0x0009e20000100a00 */
[----:B------:R-:W-:-:S03]  /*6b760*/  IMAD.MOV.U32 R140, RZ, RZ, R226 ;  /* 0x000000ffff8c7224 */ /* 0x000fc600078e00e2 */
[----:B------:R-:W-:Y:S04]  /*6b770*/  STL.64 [R1+0x5a38], R170 ;  /* 0x005a38aa01007387 */ /* 0x000fe80000100a00 */
[----:B------:R4:W-:Y:S04]  /*6b780*/  STL.64 [R1+0x5a30], R168 ;  /* 0x005a30a801007387 */ /* 0x0009e80000100a00 */
[----:B------:R-:W-:Y:S01]  /*6b790*/  STL.64 [R1+0x5a48], R174 ;  /* 0x005a48ae01007387 */ /* 0x000fe20000100a00 */
[----:B------:R-:W-:-:S03]  /*6b7a0*/  MOV R141, R227 ;  /* 0x000000e3008d7202 */ /* 0x000fc60000000f00 */
[----:B------:R4:W-:Y:S01]  /*6b7b0*/  STL.64 [R1+0x5a40], R172 ;  /* 0x005a40ac01007387 */ /* 0x0009e20000100a00 */
[----:B------:R-:W-:-:S03]  /*6b7c0*/  IMAD.MOV.U32 R142, RZ, RZ, R220 ;  /* 0x000000ffff8e7224 */ /* 0x000fc600078e00dc */
[----:B------:R-:W4:Y:S01]  /*6b7d0*/  LDL.LU R226, [R1+0x5be0] ;  /* 0x005be00001e27983 */ /* 0x000f220000300800 */
[----:B------:R-:W-:-:S03]  /*6b7e0*/  MOV R143, R221 ;  /* 0x000000dd008f7202 */ /* 0x000fc60000000f00 */
[----:B------:R4:W-:Y:S01]  /*6b7f0*/  STL.64 [R1+0x630], R12 ;  /* 0x0006300c01007387 */ /* 0x0009e20000100a00 */
[----:B------:R-:W-:-:S03]  /*6b800*/  IMAD.MOV.U32 R144, RZ, RZ, R222 ;  /* 0x000000ffff907224 */ /* 0x000fc600078e00de */
[----:B------:R4:W-:Y:S01]  /*6b810*/  STL.64 [R1+0x638], R14 ;  /* 0x0006380e01007387 */ /* 0x0009e20000100a00 */
[----:B------:R-:W-:-:S03]  /*6b820*/  MOV R145, R216 ;  /* 0x000000d800917202 */ /* 0x000fc60000000f00 */
[----:B------:R-:W4:Y:S01]  /*6b830*/  LDL.LU R227, [R1+0x5bdc] ;  /* 0x005bdc0001e37983 */ /* 0x000f220000300800 */
[----:B------:R-:W-:-:S03]  /*6b840*/  IMAD.MOV.U32 R146, RZ, RZ, R217 ;  /* 0x000000ffff927224 */ /* 0x000fc600078e00d9 */
[----:B------:R-:W4:Y:S01]  /*6b850*/  LDL.LU R220, [R1+0x5bd8] ;  /* 0x005bd80001dc7983 */ /* 0x000f220000300800 */
        /* <DEDUP_REMOVED lines=10> */
[----:B-1----:R-:W-:-:S03]  /*6b900*/  IMAD.MOV.U32 R148, RZ, RZ, R208 ;  /* 0x000000ffff947224 */ /* 0x002fc600078e00d0 */
[----:B------:R-:W4:Y:S01]  /*6b910*/  LDL.LU R219, [R1+0x5bc0] ;  /* 0x005bc00001db7983 */ /* 0x000f220000300800 */
[----:B------:R-:W-:-:S03]  /*6b920*/  MOV R149, R209 ;  /* 0x000000d100957202 */ /* 0x000fc60000000f00 */
[----:B------:R-:W4:Y:S01]  /*6b930*/  LDL.LU R212, [R1+0x5bbc] ;  /* 0x005bbc0001d47983 */ /* 0x000f220000300800 */
[----:B------:R-:W-:-:S03]  /*6b940*/  IMAD.MOV.U32 R150, RZ, RZ, R210 ;  /* 0x000000ffff967224 */ /* 0x000fc600078e00d2 */
[----:B------:R-:W4:Y:S01]  /*6b950*/  LDL.LU R213, [R1+0x5bb8] ;  /* 0x005bb80001d57983 */ /* 0x000f220000300800 */
[----:B------:R-:W-:-:S03]  /*6b960*/  MOV R151, R211 ;  /* 0x000000d300977202 */ /* 0x000fc60000000f00 */
[----:B------:R-:W4:Y:S01]  /*6b970*/  LDL.LU R214, [R1+0x5bb4] ;  /* 0x005bb40001d67983 */ /* 0x000f220000300800 */
[----:B--2---:R-:W-:-:S03]  /*6b980*/  IMAD.MOV.U32 R152, RZ, RZ, R204 ;  /* 0x000000ffff987224 */ /* 0x004fc600078e00cc */
[----:B------:R-:W2:Y:S01]  /*6b990*/  LDL.LU R208, [R1+0x5bb0] ;  /* 0x005bb00001d07983 */ /* 0x000ea20000300800 */
[----:B------:R-:W-:-:S03]  /*6b9a0*/  MOV R153, R205 ;  /* 0x000000cd00997202 */ /* 0x000fc60000000f00 */
[----:B------:R-:W2:Y:S01]  /*6b9b0*/  LDL.LU R209, [R1+0x5bac] ;  /* 0x005bac0001d17983 */ /* 0x000ea20000300800 */
[----:B------:R-:W-:-:S03]  /*6b9c0*/  IMAD.MOV.U32 R154, RZ, RZ, R206 ;  /* 0x000000ffff9a7224 */ /* 0x000fc600078e00ce */
[----:B------:R-:W2:Y:S01]  /*6b9d0*/  LDL.LU R210, [R1+0x5ba8] ;  /* 0x005ba80001d27983 */ /* 0x000ea20000300800 */
[----:B------:R-:W-:-:S03]  /*6b9e0*/  MOV R155, R207 ;  /* 0x000000cf009b7202 */ /* 0x000fc60000000f00 */
[----:B------:R-:W2:Y:S01]  /*6b9f0*/  LDL.LU R211, [R1+0x5ba4] ;  /* 0x005ba40001d37983 */ /* 0x000ea20000300800 */
[----:B---3--:R-:W-:-:S03]  /*6ba00*/  IMAD.MOV.U32 R156, RZ, RZ, R200 ;  /* 0x000000ffff9c7224 */ /* 0x008fc600078e00c8 */
[----:B------:R-:W3:Y:S01]  /*6ba10*/  LDL.LU R204, [R1+0x5ba0] ;  /* 0x005ba00001cc7983 */ /* 0x000ee20000300800 */
[----:B------:R-:W-:-:S03]  /*6ba20*/  MOV R157, R201 ;  /* 0x000000c9009d7202 */ /* 0x000fc60000000f00 */
[----:B------:R-:W3:Y:S01]  /*6ba30*/  LDL.LU R205, [R1+0x5b9c] ;  /* 0x005b9c0001cd7983 */ /* 0x000ee20000300800 */
[----:B------:R-:W-:-:S03]  /*6ba40*/  IMAD.MOV.U32 R158, RZ, RZ, R202 ;  /* 0x000000ffff9e7224 */ /* 0x000fc600078e00ca */
[----:B------:R-:W3:Y:S01]  /*6ba50*/  LDL.LU R206, [R1+0x5b98] ;  /* 0x005b980001ce7983 */ /* 0x000ee20000300800 */
[----:B------:R-:W-:-:S03]  /*6ba60*/  MOV R159, R203 ;  /* 0x000000cb009f7202 */ /* 0x000fc60000000f00 */
[----:B------:R-:W3:Y:S01]  /*6ba70*/  LDL.LU R207, [R1+0x5b94] ;  /* 0x005b940001cf7983 */ /* 0x000ee20000300800 */
[----:B----4-:R-:W-:-:S03]  /*6ba80*/  IMAD.MOV.U32 R160, RZ, RZ, R196 ;  /* 0x000000ffffa07224 */ /* 0x010fc600078e00c4 */
        /* <DEDUP_REMOVED lines=8> */
[----:B------:R-:W2:Y:S01]  /*6bb10*/  LDL.LU R196, [R1+0x5b80] ;  /* 0x005b800001c47983 */ /* 0x000ea20000300800 */
[----:B------:R-:W-:-:S03]  /*6bb20*/  MOV R165, R194 ;  /* 0x000000c200a57202 */ /* 0x000fc60000000f00 */
[----:B------:R-:W2:Y:S01]  /*6bb30*/  LDL.LU R197, [R1+0x5b7c] ;  /* 0x005b7c0001c57983 */ /* 0x000ea20000300800 */
[----:B------:R-:W-:-:S03]  /*6bb40*/  IMAD.MOV.U32 R166, RZ, RZ, R195 ;  /* 0x000000ffffa67224 */ /* 0x000fc600078e00c3 */
[----:B------:R-:W2:Y:S01]  /*6bb50*/  LDL.LU R198, [R1+0x5b78] ;  /* 0x005b780001c67983 */ /* 0x000ea20000300800 */
[----:B------:R-:W-:-:S03]  /*6bb60*/  MOV R167, R188 ;  /* 0x000000bc00a77202 */ /* 0x000fc60000000f00 */
[----:B------:R-:W3:Y:S01]  /*6bb70*/  LDL.LU R192, [R1+0x5b74] ;  /* 0x005b740001c07983 */ /* 0x000ee20000300800 */
[----:B------:R-:W-:-:S03]  /*6bb80*/  IMAD.MOV.U32 R168, RZ, RZ, R189 ;  /* 0x000000ffffa87224 */ /* 0x000fc600078e00bd */
[----:B------:R-:W3:Y:S01]  /*6bb90*/  LDL.LU R193, [R1+0x5b70] ;  /* 0x005b700001c17983 */ /* 0x000ee20000300800 */
[----:B------:R-:W-:-:S03]  /*6bba0*/  MOV R169, R190 ;  /* 0x000000be00a97202 */ /* 0x000fc60000000f00 */
[----:B------:R-:W3:Y:S01]  /*6bbb0*/  LDL.LU R194, [R1+0x5b6c] ;  /* 0x005b6c0001c27983 */ /* 0x000ee20000300800 */
[----:B------:R-:W-:-:S03]  /*6bbc0*/  IMAD.MOV.U32 R172, RZ, RZ, R191 ;  /* 0x000000ffffac7224 */ /* 0x000fc600078e00bf */
[----:B------:R-:W3:Y:S01]  /*6bbd0*/  LDL.LU R195, [R1+0x5b68] ;  /* 0x005b680001c37983 */ /* 0x000ee20000300800 */
[----:B------:R-:W-:Y:S03]  /*6bbe0*/  HMMA.1688.F32.TF32 R176, R244, R34, R180 ;  /* 0x00000022f4b0723c */ /* 0x000fe600000810b4 */
        /* <DEDUP_REMOVED lines=12> */
[----:B------:R-:W2:Y:S04]  /*6bcb0*/  LDL.LU R223, [R1+0x5b4c] ;  /* 0x005b4c0001df7983 */ /* 0x000ea80000300800 */
[----:B------:R-:W2:Y:S04]  /*6bcc0*/  LDL.LU R125, [R1+0x5b48] ;  /* 0x005b4800017d7983 */ /* 0x000ea80000300800 */
[----:B------:R-:W2:Y:S04]  /*6bcd0*/  LDL.LU R128, [R1+0x5b44] ;  /* 0x005b440001807983 */ /* 0x000ea80000300800 */
[----:B------:R-:W3:Y:S01]  /*6bce0*/  LDL.LU R3, [R1+0x5b40] ;  /* 0x005b400001037983 */ /* 0x000ee20000300800 */
[----:B------:R-:W-:Y:S01]  /*6bcf0*/  MOV R139, R129 ;  /* 0x00000081008b7202 */ /* 0x000fe20000000f00 */
[----:B------:R-:W-:Y:S01]  /*6bd00*/  IMAD.MOV.U32 R240, RZ, RZ, R236 ;  /* 0x000000fffff07224 */ /* 0x000fe200078e00ec */
[----:B------:R-:W-:Y:S01]  /*6bd10*/  MOV R241, R237 ;  /* 0x000000ed00f17202 */ /* 0x000fe20000000f00 */
[----:B------:R-:W2:Y:S01]  /*6bd20*/  LDL.LU R129, [R1+0x5b3c] ;  /* 0x005b3c0001817983 */ /* 0x000ea20000300800 */
[----:B------:R-:W-:Y:S01]  /*6bd30*/  IMAD.MOV.U32 R242, RZ, RZ, R238 ;  /* 0x000000fffff27224 */ /* 0x000fe200078e00ee */
[----:B------:R-:W-:-:S02]  /*6bd40*/  MOV R243, R239 ;  /* 0x000000ef00f37202 */ /* 0x000fc40000000f00 */
[----:B------:R-:W2:Y:S04]  /*6bd50*/  LDL.LU R236, [R1+0x5b38] ;  /* 0x005b380001ec7983 */ /* 0x000ea80000300800 */
[----:B------:R-:W2:Y:S04]  /*6bd60*/  LDL.LU R237, [R1+0x5b34] ;  /* 0x005b340001ed7983 */ /* 0x000ea80000300800 */
[----:B------:R-:W2:Y:S04]  /*6bd70*/  LDL.LU R238, [R1+0x5b30] ;  /* 0x005b300001ee7983 */ /* 0x000ea80000300800 */
[----:B------:R-:W2:Y:S01]  /*6bd80*/  LDL.LU R239, [R1+0x5b2c] ;  /* 0x005b2c0001ef7983 */ /* 0x000ea20000300800 */
        /* <DEDUP_REMOVED lines=11> */
[----:B------:R-:W-:Y:S01]  /*6be40*/  LDS R182, [R2+UR12+0x43480] ;  /* 0x0434800c02b67984 */ /* 0x000fe20008000800 */
[----:B---3--:R-:W-:-:S03]  /*6be50*/  IMAD.MOV.U32 R88, RZ, RZ, R3 ;  /* 0x000000ffff587224 */ /* 0x008fc600078e0003 */
[----:B------:R-:W3:Y:S01]  /*6be60*/  LDL.LU R3, [R1+0x5b28] ;  /* 0x005b280001037983 */ /* 0x000ee20000300800 */
[C---:B----4-:R-:W-:Y:S06]  /*6be70*/  HMMA.1688.F32.TF32 R184, R132.reuse, R26, R188 ;  /* 0x0000001a84b8723c */ /* 0x050fec00000810bc */
[C---:B------:R-:W-:Y:S06]  /*6be80*/  HMMA.1688.F32.TF32 R188, R132.reuse, R22, R192 ;  /* 0x0000001684bc723c */ /* 0x040fec00000810c0 */
[C---:B--2---:R-:W-:Y:S06]  /*6be90*/  HMMA.1688.F32.TF32 R192, R132.reuse, R10, R196 ;  /* 0x0000000a84c0723c */ /* 0x044fec00000810c4 */
[----:B------:R-:W-:Y:S01]  /*6bea0*/  HMMA.1688.F32.TF32 R196, R132, R6, R200 ;  /* 0x0000000684c4723c */ /* 0x000fe200000810c8 */
[----:B------:R-:W-:-:S05]  /*6beb0*/  MOV R91, R125 ;  /* 0x0000007d005b7202 */ /* 0x000fca0000000f00 */
[C---:B------:R-:W-:Y:S01]  /*6bec0*/  HMMA.1688.F32.TF32 R200, R132.reuse, R130, R204 ;  /* 0x0000008284c8723c */ /* 0x040fe200000810cc */
[----:B------:R-:W-:Y:S01]  /*6bed0*/  MOV R89, R129 ;  /* 0x0000008100597202 */ /* 0x000fe20000000f00 */
[----:B------:R-:W-:Y:S01]  /*6bee0*/  IMAD.MOV.U32 R90, RZ, RZ, R128 ;  /* 0x000000ffff5a7224 */ /* 0x000fe200078e0080 */
[----:B------:R-:W-:Y:S01]  /*6bef0*/  LOP3.LUT R183, R2, 0x20, RZ, 0x3c, !PT ;  /* 0x0000002002b77812 */ /* 0x000fe200078e3cff */
[----:B------:R-:W-:Y:S02]  /*6bf00*/  LDS R128, [R2+UR12+0x43000] ;  /* 0x0430000c02807984 */ /* 0x000fe40008000800 */
[C---:B------:R-:W-:Y:S02]  /*6bf10*/  HMMA.1688.F32.TF32 R204, R132.reuse, R126, R208 ;  /* 0x0000007e84cc723c */ /* 0x040fe400000810d0 */
[----:B------:R-:W-:Y:S04]  /*6bf20*/  LDS R130, [R2+UR12+0x43400] ;  /* 0x0434000c02827984 */ /* 0x000fe80008000800 */
[C---:B------:R-:W-:Y:S01]  /*6bf30*/  HMMA.1688.F32.TF32 R208, R132.reuse, R122, R212 ;  /* 0x0000007a84d0723c */ /* 0x040fe200000810d4 */
[----:B------:R-:W-:Y:S04]  /*6bf40*/  LDS R129, [R183+UR12+0x43000] ;  /* 0x0430000cb7817984 */ /* 0x000fe80008000800 */
[----:B------:R-:W-:Y:S01]  /*6bf50*/  LDS R131, [R183+UR12+0x43400] ;  /* 0x0434000cb7837984 */ /* 0x000fe20008000800 */
[C---:B------:R-:W-:Y:S03]  /*6bf60*/  HMMA.1688.F32.TF32 R212, R132.reuse, R118, R216 ;  /* 0x0000007684d4723c */ /* 0x040fe600000810d8 */
[----:B------:R-:W-:Y:S03]  /*6bf70*/  LDS R181, [R183+UR12+0x43080] ;  /* 0x0430800cb7b57984 */ /* 0x000fe60008000800 */
[C---:B------:R-:W-:Y:S01]  /*6bf80*/  HMMA.1688.F32.TF32 R216, R132.reuse, R114, R220 ;  /* 0x0000007284d8723c */ /* 0x040fe200000810dc */
[----:B------:R-:W-:Y:S05]  /*6bf90*/  LDS R183, [R183+UR12+0x43480] ;  /* 0x0434800cb7b77984 */ /* 0x000fea0008000800 */
[C---:B------:R-:W-:Y:S06]  /*6bfa0*/  HMMA.1688.F32.TF32 R220, R132.reuse, R110, R224 ;  /* 0x0000006e84dc723c */ /* 0x040fec00000810e0 */
[C---:B------:R-:W-:Y:S06]  /*6bfb0*/  HMMA.1688.F32.TF32 R224, R132.reuse, R106, R228 ;  /* 0x0000006a84e0723c */ /* 0x040fec00000810e4 */
[C---:B------:R-:W-:Y:S06]  /*6bfc0*/  HMMA.1688.F32.TF32 R228, R132.reuse, R102, R232 ;  /* 0x0000006684e4723c */ /* 0x040fec00000810e8 */
[C---:B------:R-:W-:Y:S07]  /*6bfd0*/  HMMA.1688.F32.TF32 R232, R132.reuse, R98, R236 ;  /* 0x0000006284e8723c */ /* 0x040fee00000810ec */
[----:B------:R-:W-:Y:S01]  /*6bfe0*/  IMAD.MOV.U32 R236, RZ, RZ, R116 ;  /* 0x000000ffffec7224 */ /* 0x000fe200078e0074 */
[----:B------:R-:W-:Y:S01]  /*6bff0*/  MOV R237, R113 ;  /* 0x0000007100ed7202 */ /* 0x000fe20000000f00 */
[----:B------:R-:W-:Y:S01]  /*6c000*/  IMAD.MOV.U32 R238, RZ, RZ, R112 ;  /* 0x000000ffffee7224 */ /* 0x000fe200078e0070 */
[C---:B------:R-:W-:Y:S06]  /*6c010*/  HMMA.1688.F32.TF32 R88, R132.reuse, R94, R88 ;  /* 0x0000005e8458723c */ /* 0x040fec0000081058 */
[C---:B------:R-:W-:Y:S01]  /*6c020*/  HMMA.1688.F32.TF32 R12, R132.reuse, R18, R12 ;  /* 0x00000012840c723c */ /* 0x040fe2000008100c */
[----:B---3--:R-:W1:Y:S04]  /*6c030*/  LDSM.16.M88.4 R124, [R3+UR17+0x80] ;  /* 0x00008011037c783b */ /* 0x008e680008000200 */
[----:B------:R-:W2:Y:S04]  /*6c040*/  LDSM.16.M88.4 R120, [R3+UR17+0x1080] ;  /* 0x001080110378783b */ /* 0x000ea80008000200 */
[----:B------:R-:W3:Y:S04]  /*6c050*/  LDSM.16.M88.4 R116, [R3+UR17+0x2080] ;  /* 0x002080110374783b */ /* 0x000ee80008000200 */
[----:B------:R-:W4:Y:S04]  /*6c060*/  LDSM.16.M88.4 R112, [R3+UR17+0x3080] ;  /* 0x003080110370783b */ /* 0x000f280008000200 */
[----:B-1----:R-:W-:Y:S04]  /*6c070*/  STL [R1+0x59d0], R126 ;  /* 0x0059d07e01007387 */ /* 0x002fe80000100800 */
[----:B------:R-:W-:Y:S04]  /*6c080*/  STL [R1+0x59cc], R127 ;  /* 0x0059cc7f01007387 */ /* 0x000fe80000100800 */
[----:B--2---:R-:W-:Y:S04]  /*6c090*/  STL [R1+0x59c4], R122 ;  /* 0x0059c47a01007387 */ /* 0x004fe80000100800 */
[----:B------:R-:W-:Y:S04]  /*6c0a0*/  STL [R1+0x59c0], R123 ;  /* 0x0059c07b01007387 */ /* 0x000fe80000100800 */
[----:B---3--:R-:W-:Y:S04]  /*6c0b0*/  STL [R1+0x59d4], R118 ;  /* 0x0059d47601007387 */ /* 0x008fe80000100800 */
[----:B------:R-:W-:Y:S04]  /*6c0c0*/  STL [R1+0x59c8], R119 ;  /* 0x0059c87701007387 */ /* 0x000fe80000100800 */
[----:B----4-:R-:W-:Y:S04]  /*6c0d0*/  STL [R1+0x59dc], R114 ;  /* 0x0059dc7201007387 */ /* 0x010fe80000100800 */
[----:B------:R-:W-:Y:S04]  /*6c0e0*/  STL [R1+0x59d8], R115 ;  /* 0x0059d87301007387 */ /* 0x000fe80000100800 */
[----:B------:R-:W-:Y:S04]  /*6c0f0*/  STL.64 [R1+0x620], R88 ;  /* 0x0006205801007387 */ /* 0x000fe80000100a00 */
[----:B------:R1:W-:Y:S04]  /*6c100*/  STL.64 [R1+0x628], R90 ;  /* 0x0006285a01007387 */ /* 0x0003e80000100a00 */
[----:B-1----:R-:W2:Y:S04]  /*6c110*/  LDL.LU.64 R90, [R1+0x5b20] ;  /* 0x005b2000015a7983 */ /* 0x002ea80000300a00 */
[----:B------:R-:W3:Y:S04]  /*6c120*/  LDL.LU.64 R88, [R1+0x5b18] ;  /* 0x005b180001587983 */ /* 0x000ee80000300a00 */
[----:B------:R-:W-:Y:S04]  /*6c130*/  STL.64 [R1+0x610], R12 ;  /* 0x0006100c01007387 */ /* 0x000fe80000100a00 */
[----:B------:R1:W-:Y:S04]  /*6c140*/  STL.64 [R1+0x618], R14 ;  /* 0x0006180e01007387 */ /* 0x0003e80000100a00 */
[----:B-1----:R-:W4:Y:S04]  /*6c150*/  LDL.LU.64 R14, [R1+0x5b10] ;  /* 0x005b1000010e7983 */ /* 0x002f280000300a00 */
[----:B------:R-:W4:Y:S01]  /*6c160*/  LDL.LU.64 R12, [R1+0x5b08] ;  /* 0x005b0800010c7983 */ /* 0x000f220000300a00 */
[----:B------:R-:W-:Y:S01]  /*6c170*/  MOV R239, R97 ;  /* 0x0000006100ef7202 */ /* 0x000fe20000000f00 */
[----:B------:R-:W-:Y:S01]  /*6c180*/  IMAD.MOV.U32 R97, RZ, RZ, R93 ;  /* 0x000000ffff617224 */ /* 0x000fe200078e005d */
[C---:B------:R-:W-:Y:S07]  /*6c190*/  HMMA.1688.F32.TF32 R136, R132.reuse, R86, R136 ;  /* 0x000000568488723c */ /* 0x040fee0000081088 */
        /* <DEDUP_REMOVED lines=12> */
[----:B--2---:R-:W-:Y:S01]  /*6c260*/  HMMA.1688.F32.TF32 R236, R132, R90, R236 ;  /* 0x0000005a84ec723c */ /* 0x004fe200000810ec */
[----:B---3--:R-:W-:Y:S01]  /*6c270*/  MOV R93, R89 ;  /* 0x00000059005d7202 */ /* 0x008fe20000000f00 */
[----:B------:R-:W-:Y:S01]  /*6c280*/  IMAD.MOV.U32 R89, RZ, RZ, R85 ;  /* 0x000000ffff597224 */ /* 0x000fe200078e0055 */
[----:B------:R-:W-:-:S04]  /*6c290*/  MOV R85, R81 ;  /* 0x0000005100557202 */ /* 0x000fc80000000f00 */
[----:B------:R-:W-:Y:S01]  /*6c2a0*/  IMAD.MOV.U32 R91, RZ, RZ, R76 ;  /* 0x000000ffff5b7224 */ /* 0x000fe200078e004c */
[----:B------:R-:W-:Y:S02]  /*6c2b0*/  MOV R90, R77 ;  /* 0x0000004d005a7202 */ /* 0x000fe40000000f00 */
[C---:B------:R-:W-:Y:S01]  /*6c2c0*/  HMMA.1688.F32.TF32 R80, R132.reuse, R82, R84 ;  /* 0x000000528450723c */ /* 0x040fe20000081054 */
[----:B------:R-:W-:Y:S05]  /*6c2d0*/  LDSM.16.M88.4 R84, [R3+UR17+0xe080] ;  /* 0x00e080110354783b */ /* 0x000fea0008000200 */
[C---:B----4-:R-:W-:Y:S06]  /*6c2e0*/  HMMA.1688.F32.TF32 R240, R132.reuse, R14, R240 ;  /* 0x0000000e84f0723c */ /* 0x050fec00000810f0 */
[----:B------:R-:W-:Y:S01]  /*6c2f0*/  HMMA.1688.F32.TF32 R76, R132, R78, R88 ;  /* 0x0000004e844c723c */ /* 0x000fe20000081058 */
[----:B------:R-:W-:-:S15]  /*6c300*/  LDSM.16.M88.4 R88, [R3+UR17+0xd080] ;  /* 0x00d080110358783b */ /* 0x000fde0008000200 */
[----:B------:R-:W-:-:S01]  /*6c310*/  NOP ;  /* 0x0000000000007918 */ /* 0x000fc20000000000 */
[----:B------:R-:W-:Y:S04]  /*6c320*/  STL.64 [R1+0x600], R240 ;  /* 0x000600f001007387 */ /* 0x000fe80000100a00 */
[----:B------:R1:W-:Y:S04]  /*6c330*/  STL.64 [R1+0x608], R242 ;  /* 0x000608f201007387 */ /* 0x0003e80000100a00 */
[----:B-1----:R-:W2:Y:S04]  /*6c340*/  LDL.LU.64 R242, [R1+0x5b00] ;  /* 0x005b000001f27983 */ /* 0x002ea80000300a00 */
[----:B------:R-:W3:Y:S04]  /*6c350*/  LDL.LU.64 R240, [R1+0x5af8] ;  /* 0x005af80001f07983 */ /* 0x000ee80000300a00 */
[----:B------:R-:W-:Y:S04]  /*6c360*/  STL.64 [R1+0x5f0], R136 ;  /* 0x0005f08801007387 */ /* 0x000fe80000100a00 */
[----:B------:R1:W-:Y:S01]  /*6c370*/  STL.64 [R1+0x5f8], R138 ;  /* 0x0005f88a01007387 */ /* 0x0003e20000100a00 */
[----:B------:R-:W-:-:S03]  /*6c380*/  IMAD.MOV.U32 R0, RZ, RZ, R79 ;  /* 0x000000ffff007224 */ /* 0x000fc600078e004f */
[----:B-1----:R-:W4:Y:S04]  /*6c390*/  LDL.LU.64 R138, [R1+0x5af0] ;  /* 0x005af000018a7983 */ /* 0x002f280000300a00 */
[----:B------:R-:W3:Y:S04]  /*6c3a0*/  LDL.LU.64 R136, [R1+0x5ae8] ;  /* 0x005ae80001887983 */ /* 0x000ee80000300a00 */
[----:B------:R-:W-:Y:S04]  /*6c3b0*/  STL.64 [R1+0x5d0], R76 ;  /* 0x0005d04c01007387 */ /* 0x000fe80000100a00 */
[----:B------:R-:W-:Y:S04]  /*6c3c0*/  STL.64 [R1+0x5e0], R80 ;  /* 0x0005e05001007387 */ /* 0x000fe80000100a00 */
[----:B------:R1:W-:Y:S04]  /*6c3d0*/  STL.64 [R1+0x5e8], R82 ;  /* 0x0005e85201007387 */ /* 0x0003e80000100a00 */
[----:B------:R1:W-:Y:S02]  /*6c3e0*/  STL [R1+0x5d8], R78 ;  /* 0x0005d84e01007387 */ /* 0x0003e40000100800 */
[C---:B-1----:R-:W-:Y:S02]  /*6c3f0*/  HMMA.1688.F32.TF32 R80, R132.reuse, R74, R92 ;  /* 0x0000004a8450723c */ /* 0x042fe4000008105c */
[----:B------:R-:W-:Y:S04]  /*6c400*/  LDSM.16.M88.4 R92, [R3+UR17+0x8080] ;  /* 0x00808011035c783b */ /* 0x000fe80008000200 */
[C---:B------:R-:W-:Y:S01]  /*6c410*/  HMMA.1688.F32.TF32 R76, R132.reuse, R70, R96 ;  /* 0x00000046844c723c */ /* 0x040fe20000081060 */
[----:B------:R-:W1:Y:S05]  /*6c420*/  LDSM.16.M88.4 R96, [R3+UR17+0x7080] ;  /* 0x007080110360783b */ /* 0x000e6a0008000200 */
[C---:B------:R-:W-:Y:S01]  /*6c430*/  HMMA.1688.F32.TF32 R72, R132.reuse, R66, R100 ;  /* 0x000000428448723c */ /* 0x040fe20000081064 */
[----:B------:R-:W-:Y:S05]  /*6c440*/  LDSM.16.M88.4 R100, [R3+UR17+0x6080] ;  /* 0x006080110364783b */ /* 0x000fea0008000200 */
[C---:B------:R-:W-:Y:S01]  /*6c450*/  HMMA.1688.F32.TF32 R68, R132.reuse, R62, R104 ;  /* 0x0000003e8444723c */ /* 0x040fe20000081068 */
[----:B------:R-:W-:Y:S05]  /*6c460*/  LDSM.16.M88.4 R104, [R3+UR17+0x5080] ;  /* 0x005080110368783b */ /* 0x000fea0008000200 */
[C---:B------:R-:W-:Y:S01]  /*6c470*/  HMMA.1688.F32.TF32 R64, R132.reuse, R58, R108 ;  /* 0x0000003a8440723c */ /* 0x040fe2000008106c */
[----:B------:R-:W-:Y:S05]  /*6c480*/  STL.64 [R1+0x5c0], R80 ;  /* 0x0005c05001007387 */ /* 0x000fea0000100a00 */
[C---:B------:R-:W-:Y:S01]  /*6c490*/  HMMA.1688.F32.TF32 R60, R132.reuse, R54, R244 ;  /* 0x00000036843c723c */ /* 0x040fe200000810f4 */
[----:B------:R-:W-:Y:S05]  /*6c4a0*/  LDSM.16.M88.4 R108, [R3+UR17+0x4080] ;  /* 0x00408011036c783b */ /* 0x000fea0008000200 */
        /* <DEDUP_REMOVED lines=20> */
[----:B------:R1:W-:Y:S02]  /*6c5f0*/  STL.64 [R1+0x548], R50 ;  /* 0x0005483201007387 */ /* 0x0003e40000100a00 */
[C---:B-1----:R-:W-:Y:S02]  /*6c600*/  HMMA.1688.F32.TF32 R52, R132.reuse, R34, R156 ;  /* 0x000000228434723c */ /* 0x042fe4000008109c */
[----:B------:R-:W-:Y:S04]  /*6c610*/  STL.64 [R1+0x530], R44 ;  /* 0x0005302c01007387 */ /* 0x000fe80000100a00 */
[----:B------:R1:W-:Y:S01]  /*6c620*/  STL.64 [R1+0x538], R46 ;  /* 0x0005382e01007387 */ /* 0x0003e20000100a00 */
[----:B------:R-:W-:Y:S03]  /*6c630*/  HMMA.1688.F32.TF32 R48, R132, R30, R152 ;  /* 0x0000001e8430723c */ /* 0x000fe60000081098 */
[----:B------:R-:W-:Y:S04]  /*6c640*/  LDSM.16.M88.4 R80, [R3+UR17+0x11080] ;  /* 0x011080110350783b */ /* 0x000fe80008000200 */
[----:B------:R-:W-:Y:S01]  /*6c650*/  LDSM.16.M88.4 R76, [R3+UR17+0x12080] ;  /* 0x01208011034c783b */ /* 0x000fe20008000200 */
[----:B-1----:R-:W-:Y:S03]  /*6c660*/  HMMA.1688.F32.TF32 R44, R128, R124, R148 ;  /* 0x0000007c802c723c */ /* 0x002fe60000081094 */
[----:B------:R-:W-:Y:S04]  /*6c670*/  LDSM.16.M88.4 R72, [R3+UR17+0x13080] ;  /* 0x013080110348783b */ /* 0x000fe80008000200 */
[----:B------:R-:W-:Y:S01]  /*6c680*/  LDSM.16.M88.4 R68, [R3+UR17+0x14080] ;  /* 0x014080110344783b */ /* 0x000fe20008000200 */
[----:B------:R-:W-:Y:S01]  /*6c690*/  MOV R148, R17 ;  /* 0x0000001100947202 */ /* 0x000fe20000000f00 */
[----:B------:R-:W-:-:S02]  /*6c6a0*/  IMAD.MOV.U32 R149, RZ, RZ, R16 ;  /* 0x000000ffff957224 */ /* 0x000fc400078e0010 */
[----:B------:R-:W-:Y:S01]  /*6c6b0*/  STL.64 [R1+0x520], R52 ;  /* 0x0005203401007387 */ /* 0x000fe20000100a00 */
[----:B------:R-:W-:Y:S01]  /*6c6c0*/  MOV R150, R13 ;  /* 0x0000000d00967202 */ /* 0x000fe20000000f00 */
[----:B------:R-:W-:Y:S02]  /*6c6d0*/  IMAD.MOV.U32 R151, RZ, RZ, R12 ;  /* 0x000000ffff977224 */ /* 0x000fe400078e000c */
[----:B------:R1:W-:Y:S04]  /*6c6e0*/  STL.64 [R1+0x528], R54 ;  /* 0x0005283601007387 */ /* 0x0003e80000100a00 */
[----:B------:R-:W2:Y:S04]  /*6c6f0*/  LDSM.16.M88.4 R16, [R3+UR17+0x9080] ;  /* 0x009080110310783b */ /* 0x000ea80008000200 */
[----:B------:R-:W-:Y:S01]  /*6c700*/  STL.64 [R1+0x510], R48 ;  /* 0x0005103001007387 */ /* 0x000fe20000100a00 */
[C---:B-1----:R-:W-:Y:S03]  /*6c710*/  HMMA.1688.F32.TF32 R52, R128.reuse, R120, R248 ;  /* 0x000000788034723c */ /* 0x042fe600000810f8 */
[----:B------:R1:W-:Y:S04]  /*6c720*/  STL.64 [R1+0x518], R50 ;  /* 0x0005183201007387 */ /* 0x0003e80000100a00 */
[----:B------:R-:W2:Y:S04]  /*6c730*/  LDSM.16.M88.4 R12, [R3+UR17+0xa080] ;  /* 0x00a08011030c783b */ /* 0x000ea80008000200 */
[----:B------:R-:W-:Y:S01]  /*6c740*/  STL.64 [R1+0x500], R44 ;  /* 0x0005002c01007387 */ /* 0x000fe20000100a00 */
[----:B-1----:R-:W-:Y:S03]  /*6c750*/  HMMA.1688.F32.TF32 R48, R128, R116, R144 ;  /* 0x000000748030723c */ /* 0x002fe60000081090 */
[----:B------:R1:W-:Y:S01]  /*6c760*/  STL.64 [R1+0x508], R46 ;  /* 0x0005082e01007387 */ /* 0x0003e20000100a00 */
[----:B------:R-:W-:Y:S01]  /*6c770*/  MOV R156, R25 ;  /* 0x00000019009c7202 */ /* 0x000fe20000000f00 */
[----:B------:R-:W-:Y:S01]  /*6c780*/  IMAD.MOV.U32 R157, RZ, RZ, R24 ;  /* 0x000000ffff9d7224 */ /* 0x000fe200078e0018 */
[----:B------:R-:W-:Y:S01]  /*6c790*/  MOV R158, R21 ;  /* 0x00000015009e7202 */ /* 0x000fe20000000f00 */
[----:B------:R-:W2:Y:S01]  /*6c7a0*/  LDSM.16.M88.4 R24, [R3+UR17+0xf080] ;  /* 0x00f080110318783b */ /* 0x000ea20008000200 */
[----:B------:R-:W-:-:S03]  /*6c7b0*/  IMAD.MOV.U32 R159, RZ, RZ, R20 ;  /* 0x000000ffff9f7224 */ /* 0x000fc600078e0014 */
[----:B------:R-:W4:Y:S01]  /*6c7c0*/  LDSM.16.M88.4 R20, [R3+UR17+0x10080] ;  /* 0x010080110314783b */ /* 0x000f220008000200 */
[----:B-1----:R-:W-:Y:S03]  /*6c7d0*/  HMMA.1688.F32.TF32 R44, R128, R112, R140 ;  /* 0x00000070802c723c */ /* 0x002fe6000008108c */
[----:B------:R-:W1:Y:S04]  /*6c7e0*/  LDSM.16.M88.4 R64, [R3+UR17+0x15080] ;  /* 0x015080110340783b */ /* 0x000e680008000200 */
[----:B------:R-:W1:Y:S04]  /*6c7f0*/  LDSM.16.M88.4 R60, [R3+UR17+0x16080] ;  /* 0x01608011033c783b */ /* 0x000e680008000200 */
[----:B------:R-:W-:Y:S04]  /*6c800*/  STL.64 [R1+0x4f0], R52 ;  /* 0x0004f03401007387 */ /* 0x000fe80000100a00 */
[----:B------:R-:W1:Y:S04]  /*6c810*/  LDSM.16.M88.4 R56, [R3+UR17+0x17080] ;  /* 0x017080110338783b */ /* 0x000e680008000200 */
[----:B------:R-:W-:Y:S04]  /*6c820*/  STL.64 [R1+0x4f8], R54 ;  /* 0x0004f83601007387 */ /* 0x000fe80000100a00 */
[----:B------:R-:W-:Y:S04]  /*6c830*/  STL.64 [R1+0x4e0], R48 ;  /* 0x0004e03001007387 */ /* 0x000fe80000100a00 */
[----:B------:R-:W3:Y:S04]  /*6c840*/  LDSM.16.M88.4 R52, [R3+UR17+0x18080] ;  /* 0x018080110334783b */ /* 0x000ee80008000200 */
[----:B------:R-:W-:Y:S01]  /*6c850*/  STL.64 [R1+0x4e8], R50 ;  /* 0x0004e83201007387 */ /* 0x000fe20000100a00 */
[----:B------:R-:W-:-:S03]  /*6c860*/  MOV R152, R41 ;  /* 0x0000002900987202 */ /* 0x000fc60000000f00 */
[----:B------:R-:W-:Y:S01]  /*6c870*/  STL.64 [R1+0x4d0], R44 ;  /* 0x0004d02c01007387 */ /* 0x000fe20000100a00 */
[----:B------:R-:W-:-:S03]  /*6c880*/  IMAD.MOV.U32 R153, RZ, RZ, R40 ;  /* 0x000000ffff997224 */ /* 0x000fc600078e0028 */
[----:B------:R-:W3:Y:S04]  /*6c890*/  LDSM.16.M88.4 R48, [R3+UR17+0x19080] ;  /* 0x019080110330783b */ /* 0x000ee80008000200 */
[----:B------:R-:W-:Y:S01]  /*6c8a0*/  STL.64 [R1+0x4d8], R46 ;  /* 0x0004d82e01007387 */ /* 0x000fe20000100a00 */
[----:B------:R-:W-:-:S03]  /*6c8b0*/  MOV R154, R37 ;  /* 0x00000025009a7202 */ /* 0x000fc60000000f00 */
[----:B------:R-:W3:Y:S01]  /*6c8c0*/  LDSM.16.M88.4 R44, [R3+UR17+0x1a080] ;  /* 0x01a08011032c783b */ /* 0x000ee20008000200 */
[----:B------:R-:W-:-:S03]  /*6c8d0*/  IMAD.MOV.U32 R155, RZ, RZ, R36 ;  /* 0x000000ffff9b7224 */ /* 0x000fc600078e0024 */
[----:B------:R-:W3:Y:S01]  /*6c8e0*/  LDSM.16.M88.4 R40, [R3+UR17+0x1b080] ;  /* 0x01b080110328783b */ /* 0x000ee20008000200 */
[----:B------:R-:W-:Y:S01]  /*6c8f0*/  MOV R144, R33 ;  /* 0x0000002100907202 */ /* 0x000fe20000000f00 */
[----:B------:R-:W-:Y:S02]  /*6c900*/  IMAD.MOV.U32 R145, RZ, RZ, R32 ;  /* 0x000000ffff917224 */ /* 0x000fe400078e0020 */
[----:B------:R-:W3:Y:S01]  /*6c910*/  LDSM.16.M88.4 R36, [R3+UR17+0x1c080] ;  /* 0x01c080110324783b */ /* 0x000ee20008000200 */
[----:B------:R-:W-:Y:S01]  /*6c920*/  MOV R146, R29 ;  /* 0x0000001d00927202 */ /* 0x000fe20000000f00 */
[----:B------:R-:W-:Y:S02]  /*6c930*/  IMAD.MOV.U32 R147, RZ, RZ, R28 ;  /* 0x000000ffff937224 */ /* 0x000fe400078e001c */
[----:B------:R-:W-:Y:S04]  /*6c940*/  STL [R1+0x5808], R98 ;  /* 0x0058086201007387 */ /* 0x000fe80000100800 */
[----:B------:R-:W3:Y:S04]  /*6c950*/  LDSM.16.M88.4 R32, [R3+UR17+0x1d080] ;  /* 0x01d080110320783b */ /* 0x000ee80008000200 */
[----:B------:R-:W-:Y:S04]  /*6c960*/  STL [R1+0x5804], R99 ;  /* 0x0058046301007387 */ /* 0x000fe80000100800 */
[----:B------:R-:W-:Y:S04]  /*6c970*/  STL [R1+0x57fc], R94 ;  /* 0x0057fc5e01007387 */ /* 0x000fe80000100800 */
[----:B------:R-:W3:Y:S04]  /*6c980*/  LDSM.16.M88.4 R28, [R3+UR17+0x1e080] ;  /* 0x01e08011031c783b */ /* 0x000ee80008000200 */
[----:B------:R-:W-:Y:S04]  /*6c990*/  STL [R1+0x57f8], R95 ;  /* 0x0057f85f01007387 */ /* 0x000fe80000100800 */
[----:B--2---:R-:W-:Y:S04]  /*6c9a0*/  STL [R1+0x57f4], R18 ;  /* 0x0057f41201007387 */ /* 0x004fe80000100800 */
        /* <DEDUP_REMOVED lines=10> */
[----:B------:R-:W-:-:S03]  /*6ca50*/  MOV R160, R9 ;  /* 0x0000000900a07202 */ /* 0x000fc60000000f00 */
[----:B----4-:R-:W-:Y:S01]  /*6ca60*/  STL [R1+0x582c], R22 ;  /* 0x00582c1601007387 */ /* 0x010fe20000100800 */
[----:B------:R-:W-:Y:S01]  /*6ca70*/  IMAD.MOV.U32 R161, RZ, RZ, R8 ;  /* 0x000000ffffa17224 */ /* 0x000fe200078e0008 */
[----:B------:R-:W-:Y:S02]  /*6ca80*/  MOV R162, R5 ;  /* 0x0000000500a27202 */ /* 0x000fe40000000f00 */
[----:B------:R-:W-:Y:S01]  /*6ca90*/  STL [R1+0x5828], R23 ;  /* 0x0058281701007387 */ /* 0x000fe20000100800 */
[----:B------:R-:W-:-:S03]  /*6caa0*/  IMAD.MOV.U32 R163, RZ, RZ, R4 ;  /* 0x000000ffffa37224 */ /* 0x000fc600078e0004 */
[----:B------:R-:W-:Y:S04]  /*6cab0*/  STL [R1+0x5834], R82 ;  /* 0x0058345201007387 */ /* 0x000fe80000100800 */
[----:B------:R-:W-:Y:S04]  /*6cac0*/  STL [R1+0x5830], R83 ;  /* 0x0058305301007387 */ /* 0x000fe80000100800 */
[----:B------:R-:W-:Y:S04]  /*6cad0*/  STL [R1+0x583c], R78 ;  /* 0x00583c4e01007387 */ /* 0x000fe80000100800 */
[----:B------:R-:W-:Y:S04]  /*6cae0*/  STL [R1+0x5838], R79 ;  /* 0x0058384f01007387 */ /* 0x000fe80000100800 */
[----:B------:R-:W-:Y:S01]  /*6caf0*/  STL [R1+0x5844], R74 ;  /* 0x0058444a01007387 */ /* 0x000fe20000100800 */
[----:B------:R-:W-:Y:S03]  /*6cb00*/  HMMA.1688.F32.TF32 R132, R128, R108, R160 ;  /* 0x0000006c8084723c */ /* 0x000fe600000810a0 */
[----:B------:R-:W-:Y:S04]  /*6cb10*/  STL [R1+0x5840], R75 ;  /* 0x0058404b01007387 */ /* 0x000fe80000100800 */
[----:B------:R-:W-:Y:S04]  /*6cb20*/  STL [R1+0x584c], R70 ;  /* 0x00584c4601007387 */ /* 0x000fe80000100800 */
[----:B------:R-:W-:Y:S04]  /*6cb30*/  STL [R1+0x5848], R71 ;  /* 0x0058484701007387 */ /* 0x000fe80000100800 */
[----:B-1----:R-:W-:Y:S04]  /*6cb40*/  STL [R1+0x5854], R66 ;  /* 0x0058544201007387 */ /* 0x002fe80000100800 */
[----:B------:R-:W-:Y:S04]  /*6cb50*/  STL [R1+0x5850], R67 ;  /* 0x0058504301007387 */ /* 0x000fe80000100800 */
[----:B------:R-:W-:Y:S04]  /*6cb60*/  STL [R1+0x585c], R62 ;  /* 0x00585c3e01007387 */ /* 0x000fe80000100800 */
[----:B------:R-:W-:Y:S04]  /*6cb70*/  STL [R1+0x5858], R63 ;  /* 0x0058583f01007387 */ /* 0x000fe80000100800 */
[----:B------:R-:W-:Y:S04]  /*6cb80*/  STL [R1+0x5864], R58 ;  /* 0x0058643a01007387 */ /* 0x000fe80000100800 */
[----:B------:R-:W-:Y:S04]  /*6cb90*/  STL [R1+0x5860], R59 ;  /* 0x0058603b01007387 */ /* 0x000fe80000100800 */
[----:B---3--:R-:W-:Y:S04]  /*6cba0*/  STL [R1+0x586c], R54 ;  /* 0x00586c3601007387 */ /* 0x008fe80000100800 */
        /* <DEDUP_REMOVED lines=13> */
[----:B--2---:R-:W-:Y:S01]  /*6cc80*/  STL [R1+0x58a4], R250 ;  /* 0x0058a4fa01007387 */ /* 0x004fe20000100800 */
[----:B------:R-:W-:-:S03]  /*6cc90*/  MOV R114, R135 ;  /* 0x0000008700727202 */ /* 0x000fc60000000f00 */
[----:B------:R-:W-:Y:S04]  /*6cca0*/  STL [R1+0x58a0], R251 ;  /* 0x0058a0fb01007387 */ /* 0x000fe80000100800 */
[----:B------:R-:W-:Y:S04]  /*6ccb0*/  STL [R1+0x5098], R3 ;  /* 0x0050980301007387 */ /* 0x000fe80000100800 */
[----:B------:R-:W-:Y:S04]  /*6ccc0*/  STL.64 [R1+0x4c0], R132 ;  /* 0x0004c08401007387 */ /* 0x000fe80000100a00 */
[----:B------:R1:W-:Y:S04]  /*6ccd0*/  STL [R1+0x4c8], R134 ;  /* 0x0004c88601007387 */ /* 0x0003e80000100800 */
[----:B------:R-:W2:Y:S04]  /*6cce0*/  LDSM.16.M88.4 R8, [R3+UR17+0xb080] ;  /* 0x00b080110308783b */ /* 0x000ea80008000200 */
[----:B------:R3:W4:Y:S01]  /*6ccf0*/  LDSM.16.M88.4 R4, [R3+UR17+0xc080] ;  /* 0x00c080110304783b */ /* 0x0007220008000200 */
[C---:B-1----:R-:W-:Y:S03]  /*6cd00*/  HMMA.1688.F32.TF32 R132, R128.reuse, R104, R148 ;  /* 0x000000688084723c */ /* 0x042fe60000081094 */
[----:B------:R-:W2:Y:S04]  /*6cd10*/  LDL.LU R148, [R1+0xaf0] ;  /* 0x000af00001947983 */ /* 0x000ea80000300800 */
[----:B------:R-:W2:Y:S04]  /*6cd20*/  LDL.LU R149, [R1+0xaf4] ;  /* 0x000af40001957983 */ /* 0x000ea80000300800 */
[----:B------:R-:W2:Y:S04]  /*6cd30*/  LDL.LU R150, [R1+0xaf8] ;  /* 0x000af80001967983 */ /* 0x000ea80000300800 */
[----:B------:R-:W2:Y:S04]  /*6cd40*/  LDL.LU R151, [R1+0xafc] ;  /* 0x000afc0001977983 */ /* 0x000ea80000300800 */
[----:B------:R-:W-:Y:S04]  /*6cd50*/  LDS R140, [R243+UR12+0x43000] ;  /* 0x0430000cf38c7984 */ /* 0x000fe80008000800 */
[----:B------:R-:W-:Y:S01]  /*6cd60*/  LDS R142, [R243+UR12+0x43400] ;  /* 0x0434000cf38e7984 */ /* 0x000fe20008000800 */
[----:B------:R-:W-:Y:S01]  /*6cd70*/  IMAD.MOV.U32 R115, RZ, RZ, R132 ;  /* 0x000000ffff737224 */ /* 0x000fe200078e0084 */
[----:B------:R-:W-:Y:S01]  /*6cd80*/  MOV R118, R133 ;  /* 0x0000008500767202 */ /* 0x000fe20000000f00 */
[----:B------:R-:W-:Y:S01]  /*6cd90*/  IMAD.MOV.U32 R126, RZ, RZ, R134 ;  /* 0x000000ffff7e7224 */ /* 0x000fe200078e0086 */
[----:B------:R-:W-:Y:S01]  /*6cda0*/  MOV R127, R135 ;  /* 0x00000087007f7202 */ /* 0x000fe20000000f00 */
[----:B------:R-:W-:Y:S01]  /*6cdb0*/  LDS R141, [R252+UR12+0x43000] ;  /* 0x0430000cfc8d7984 */ /* 0x000fe20008000800 */
[----:B------:R-:W-:Y:S03]  /*6cdc0*/  HMMA.1688.F32.TF32 R132, R128, R100, R156 ;  /* 0x000000648084723c */ /* 0x000fe6000008109c */
[----:B------:R-:W1:-:S15]  /*6cdd0*/  LDS R143, [R252+UR12+0x43400] ;  /* 0x0434000cfc8f7984 */ /* 0x000e5e0008000800 */
[----:B------:R-:W-:-:S06]  /*6cde0*/  NOP ;  /* 0x0000000000007918 */ /* 0x000fcc0000000000 */
[----:B------:R-:W-:Y:S01]  /*6cdf0*/  IMAD.MOV.U32 R119, RZ, RZ, R132 ;  /* 0x000000ffff777224 */ /* 0x000fe200078e0084 */
[----:B------:R-:W-:Y:S01]  /*6ce00*/  MOV R122, R133 ;  /* 0x00000085007a7202 */ /* 0x000fe20000000f00 */
[----:B------:R-:W-:Y:S01]  /*6ce10*/  IMAD.MOV.U32 R123, RZ, RZ, R134 ;  /* 0x000000ffff7b7224 */ /* 0x000fe200078e0086 */
[----:B---3--:R-:W-:Y:S02]  /*6ce20*/  MOV R3, R135 ;  /* 0x0000008700037202 */ /* 0x008fe40000000f00 */
[----:B------:R-:W-:Y:S01]  /*6ce30*/  HMMA.1688.F32.TF32 R132, R128, R96, R144 ;  /* 0x000000608084723c */ /* 0x000fe20000081090 */
        /* <DEDUP_REMOVED lines=8> */
[----:B------:R-:W-:Y:S01]  /*6cec0*/  STL [R1+0x58b4], R51 ;  /* 0x0058b43301007387 */ /* 0x000fe20000100800 */
[----:B------:R-:W-:Y:S03]  /*6ced0*/  HMMA.1688.F32.TF32 R132, R128, R92, R152 ;  /* 0x0000005c8084723c */ /* 0x000fe60000081098 */
[----:B------:R-:W-:Y:S04]  /*6cee0*/  STL [R1+0x58b0], R50 ;  /* 0x0058b03201007387 */ /* 0x000fe80000100800 */
[----:B------:R-:W-:Y:S04]  /*6cef0*/  STL [R1+0x58ac], R47 ;  /* 0x0058ac2f01007387 */ /* 0x000fe80000100800 */
        /* <DEDUP_REMOVED lines=8> */
[----:B------:R-:W-:-:S02]  /*6cf80*/  IMAD.MOV.U32 R54, RZ, RZ, R132 ;  /* 0x000000ffff367224 */ /* 0x000fc400078e0084 */
[----:B------:R-:W-:Y:S04]  /*6cf90*/  STL [R1+0x58c4], R59 ;  /* 0x0058c43b01007387 */ /* 0x000fe80000100800 */
[----:B------:R-:W-:Y:S04]  /*6cfa0*/  STL [R1+0x58c0], R58 ;  /* 0x0058c03a01007387 */ /* 0x000fe80000100800 */
[----:B------:R-:W-:Y:S04]  /*6cfb0*/  STL [R1+0x58bc], R55 ;  /* 0x0058bc3701007387 */ /* 0x000fe80000100800 */
[----:B------:R1:W-:Y:S01]  /*6cfc0*/  STL [R1+0x58b8], R54 ;  /* 0x0058b83601007387 */ /* 0x0003e20000100800 */
[----:B--2---:R-:W-:Y:S03]  /*6cfd0*/  HMMA.1688.F32.TF32 R132, R128, R16, R148 ;  /* 0x000000108084723c */ /* 0x004fe60000081094 */
[----:B------:R-:W2:Y:S04]  /*6cfe0*/  LDL.LU R148, [R1+0xac0] ;  /* 0x000ac00001947983 */ /* 0x000ea80000300800 */
[----:B------:R-:W2:Y:S04]  /*6cff0*/  LDL.LU R149, [R1+0xac4] ;  /* 0x000ac40001957983 */ /* 0x000ea80000300800 */
[----:B------:R-:W2:Y:S04]  /*6d000*/  LDL.LU R150, [R1+0xac8] ;  /* 0x000ac80001967983 */ /* 0x000ea80000300800 */
[----:B------:R-:W2:Y:S09]  /*6d010*/  LDL.LU R151, [R1+0xacc] ;  /* 0x000acc0001977983 */ /* 0x000eb20000300800 */
        /* <DEDUP_REMOVED lines=8> */
[----:B---3--:R-:W-:Y:S03]  /*6d0a0*/  HMMA.1688.F32.TF32 R132, R128, R12, R144 ;  /* 0x0000000c8084723c */ /* 0x008fe60000081090 */
[----:B------:R-:W3:Y:S04]  /*6d0b0*/  LDL.LU R144, [R1+0xab0] ;  /* 0x000ab00001907983 */ /* 0x000ee80000300800 */
[----:B------:R-:W3:Y:S04]  /*6d0c0*/  LDL.LU R145, [R1+0xab4] ;  /* 0x000ab40001917983 */ /* 0x000ee80000300800 */
[----:B------:R-:W3:Y:S04]  /*6d0d0*/  LDL.LU R146, [R1+0xab8] ;  /* 0x000ab80001927983 */ /* 0x000ee80000300800 */
[----:B------:R-:W3:Y:S09]  /*6d0e0*/  LDL.LU R147, [R1+0xabc] ;  /* 0x000abc0001937983 */ /* 0x000ef20000300800 */
[----:B------:R-:W-:Y:S01]  /*6d0f0*/  MOV R43, R135 ;  /* 0x00000087002b7202 */ /* 0x000fe20000000f00 */
[----:B------:R-:W-:Y:S01]  /*6d100*/  IMAD.MOV.U32 R42, RZ, RZ, R134 ;  /* 0x000000ffff2a7224 */ /* 0x000fe200078e0086 */
[----:B------:R-:W-:Y:S01]  /*6d110*/  MOV R39, R133 ;  /* 0x0000008500277202 */ /* 0x000fe20000000f00 */
[----:B------:R-:W-:-:S02]  /*6d120*/  IMAD.MOV.U32 R38, RZ, RZ, R132 ;  /* 0x000000ffff267224 */ /* 0x000fc400078e0084 */
        /* <DEDUP_REMOVED lines=24> */
[----:B-1----:R-:W-:Y:S01]  /*6d2b0*/  MOV R46, R133 ;  /* 0x00000085002e7202 */ /* 0x002fe20000000f00 */
[----:B------:R-:W-:-:S02]  /*6d2c0*/  IMAD.MOV.U32 R47, RZ, RZ, R132 ;  /* 0x000000ffff2f7224 */ /* 0x000fc400078e0084 */
[----:B------:R-:W-:Y:S04]  /*6d2d0*/  STL [R1+0x5904], R251 ;  /* 0x005904fb01007387 */ /* 0x000fe80000100800 */
[----:B------:R-:W-:Y:S04]  /*6d2e0*/  STL [R1+0x5900], R250 ;  /* 0x005900fa01007387 */ /* 0x000fe80000100800 */
[----:B------:R1:W-:Y:S04]  /*6d2f0*/  STL [R1+0x58fc], R46 ;  /* 0x0058fc2e01007387 */ /* 0x0003e80000100800 */
        /* <DEDUP_REMOVED lines=45> */
[----:B------:R-:W-:Y:S01]  /*6d5d0*/  IMAD.MOV.U32 R39, RZ, RZ, R132 ;  /* 0x000000ffff277224 */ /* 0x000fe200078e0084 */
[----:B------:R-:W-:Y:S01]  /*6d5e0*/  MOV R38, R133 ;  /* 0x0000008500267202 */ /* 0x000fe20000000f00 */
[----:B------:R-:W-:Y:S01]  /*6d5f0*/  IMAD.MOV.U32 R67, RZ, RZ, R134 ;  /* 0x000000ffff437224 */ /* 0x000fe200078e0086 */
[----:B------:R-:W-:-:S05]  /*6d600*/  MOV R66, R135 ;  /* 0x0000008700427202 */ /* 0x000fca0000000f00 */
[----:B------:R-:W-:Y:S04]  /*6d610*/  STL [R1+0x5944], R66 ;  /* 0x0059444201007387 */ /* 0x000fe80000100800 */
[----:B------:R-:W-:Y:S01]  /*6d620*/  STL [R1+0x5940], R67 ;  /* 0x0059404301007387 */ /* 0x000fe20000100800 */
[----:B----4-:R-:W-:Y:S03]  /*6d630*/  HMMA.1688.F32.TF32 R132, R128, R80, R152 ;  /* 0x000000508084723c */ /* 0x010fe60000081098 */
        /* <DEDUP_REMOVED lines=36> */
[----:B-1----:R-:W-:Y:S01]  /*6d880*/  IMAD.MOV.U32 R46, RZ, RZ, R132 ;  /* 0x000000ffff2e7224 */ /* 0x002fe200078e0084 */
[----:B------:R-:W-:Y:S01]  /*6d890*/  MOV R47, R133 ;  /* 0x00000085002f7202 */ /* 0x000fe20000000f00 */
[----:B------:R-:W-:Y:S01]  /*6d8a0*/  IMAD.MOV.U32 R35, RZ, RZ, R134 ;  /* 0x000000ffff237224 */ /* 0x000fe200078e0086 */
[----:B------:R-:W-:-:S02]  /*6d8b0*/  MOV R34, R135 ;  /* 0x0000008700227202 */ /* 0x000fc40000000f00 */
[----:B----4-:R-:W-:Y:S03]  /*6d8c0*/  HMMA.1688.F32.TF32 R132, R128, R68, R156 ;  /* 0x000000448084723c */ /* 0x010fe6000008109c */
[----:B------:R-:W-:-:S15]  /*6d8d0*/  STL [R1+0x5974], R34 ;  /* 0x0059742201007387 */ /* 0x000fde0000100800 */
[----:B------:R-:W-:-:S06]  /*6d8e0*/  NOP ;  /* 0x0000000000007918 */ /* 0x000fcc0000000000 */
[----:B------:R-:W-:Y:S01]  /*6d8f0*/  IMAD.MOV.U32 R71, RZ, RZ, R132 ;  /* 0x000000ffff477224 */ /* 0x000fe200078e0084 */
[----:B------:R-:W-:Y:S01]  /*6d900*/  MOV R70, R133 ;  /* 0x0000008500467202 */ /* 0x000fe20000000f00 */
[----:B------:R-:W-:Y:S01]  /*6d910*/  IMAD.MOV.U32 R251, RZ, RZ, R134 ;  /* 0x000000fffffb7224 */ /* 0x000fe200078e0086 */
[----:B------:R-:W-:Y:S02]  /*6d920*/  MOV R250, R135 ;  /* 0x0000008700fa7202 */ /* 0x000fe40000000f00 */
[C---:B------:R-:W-:Y:S01]  /*6d930*/  HMMA.1688.F32.TF32 R132, R128.reuse, R64, R152 ;  /* 0x000000408084723c */ /* 0x040fe20000081098 */
[----:B------:R-:W-:Y:S04]  /*6d940*/  STL [R1+0x5970], R35 ;  /* 0x0059702301007387 */ /* 0x000fe80000100800 */
[----:B------:R1:W-:Y:S04]  /*6d950*/  STL [R1+0x596c], R47 ;  /* 0x00596c2f01007387 */ /* 0x0003e80000100800 */
[----:B------:R4:W-:Y:S04]  /*6d960*/  STL [R1+0x5968], R46 ;  /* 0x0059682e01007387 */ /* 0x0009e80000100800 */
[----:B------:R-:W-:Y:S04]  /*6d970*/  STL [R1+0x5984], R250 ;  /* 0x005984fa01007387 */ /* 0x000fe80000100800 */
[----:B------:R-:W-:Y:S04]  /*6d980*/  STL [R1+0x5980], R251 ;  /* 0x005980fb01007387 */ /* 0x000fe80000100800 */
[----:B------:R4:W-:Y:S03]  /*6d990*/  STL [R1+0x597c], R70 ;  /* 0x00597c4601007387 */ /* 0x0009e60000100800 */
[----:B------:R-:W-:Y:S01]  /*6d9a0*/  IMAD.MOV.U32 R22, RZ, RZ, R132 ;  /* 0x000000ffff167224 */ /* 0x000fe200078e0084 */
[----:B------:R-:W-:Y:S01]  /*6d9b0*/  MOV R23, R133 ;  /* 0x0000008500177202 */ /* 0x000fe20000000f00 */
[----:B------:R-:W-:Y:S01]  /*6d9c0*/  IMAD.MOV.U32 R26, RZ, RZ, R134 ;  /* 0x000000ffff1a7224 */ /* 0x000fe200078e0086 */
[----:B------:R-:W-:Y:S01]  /*6d9d0*/  MOV R27, R135 ;  /* 0x00000087001b7202 */ /* 0x000fe20000000f00 */
[----:B------:R4:W-:Y:S04]  /*6d9e0*/  STL [R1+0x5978], R71 ;  /* 0x0059784701007387 */ /* 0x0009e80000100800 */
        /* <DEDUP_REMOVED lines=46> */
[----:B------:R-:W-:-:S02]  /*6dcd0*/  MOV R51, R135 ;  /* 0x0000008700337202 */ /* 0x000fc40000000f00 */
[----:B----4-:R-:W-:-:S15]  /*6dce0*/  HMMA.1688.F32.TF32 R132, R128, R52, R168 ;  /* 0x000000348084723c */ /* 0x010fde00000810a8 */
[----:B------:R-:W-:-:S09]  /*6dcf0*/  NOP ;  /* 0x0000000000007918 */ /* 0x000fd20000000000 */
[----:B------:R-:W-:Y:S01]  /*6dd00*/  IMAD.MOV.U32 R38, RZ, RZ, R132 ;  /* 0x000000ffff267224 */ /* 0x000fe200078e0084 */
[----:B------:R-:W-:Y:S01]  /*6dd10*/  MOV R39, R133 ;  /* 0x0000008500277202 */ /* 0x000fe20000000f00 */
[----:B------:R-:W-:Y:S01]  /*6dd20*/  IMAD.MOV.U32 R58, RZ, RZ, R134 ;  /* 0x000000ffff3a7224 */ /* 0x000fe200078e0086 */
[----:B------:R-:W-:Y:S01]  /*6dd30*/  MOV R59, R135 ;  /* 0x00000087003b7202 */ /* 0x000fe20000000f00 */
[----:B------:R-:W-:Y:S04]  /*6dd40*/  STL [R1+0x59b4], R51 ;  /* 0x0059b43301007387 */ /* 0x000fe80000100800 */
[----:B------:R-:W-:Y:S04]  /*6dd50*/  STL [R1+0x59b0], R50 ;  /* 0x0059b03201007387 */ /* 0x000fe80000100800 */
[----:B------:R4:W-:Y:S04]  /*6dd60*/  STL [R1+0x59ac], R63 ;  /* 0x0059ac3f01007387 */ /* 0x0009e80000100800 */
[----:B------:R4:W-:Y:S04]  /*6dd70*/  STL [R1+0x59a8], R62 ;  /* 0x0059a83e01007387 */ /* 0x0009e80000100800 */
[----:B------:R4:W-:Y:S01]  /*6dd80*/  STL [R1+0x59bc], R39 ;  /* 0x0059bc2701007387 */ /* 0x0009e20000100800 */
[----:B--2---:R-:W-:-:S15]  /*6dd90*/  HMMA.1688.F32.TF32 R132, R128, R48, R164 ;  /* 0x000000308084723c */ /* 0x004fde00000810a4 */
[----:B------:R-:W-:-:S09]  /*6dda0*/  NOP ;  /* 0x0000000000007918 */ /* 0x000fd20000000000 */
[----:B------:R-:W-:Y:S01]  /*6ddb0*/  IMAD.MOV.U32 R86, RZ, RZ, R132 ;  /* 0x000000ffff567224 */ /* 0x000fe200078e0084 */
[----:B------:R-:W-:Y:S01]  /*6ddc0*/  MOV R87, R133 ;  /* 0x0000008500577202 */ /* 0x000fe20000000f00 */
[----:B------:R-:W-:Y:S01]  /*6ddd0*/  IMAD.MOV.U32 R90, RZ, RZ, R134 ;  /* 0x000000ffff5a7224 */ /* 0x000fe200078e0086 */
[----:B------:R-:W-:Y:S02]  /*6dde0*/  MOV R91, R135 ;  /* 0x00000087005b7202 */ /* 0x000fe40000000f00 */
[----:B------:R-:W-:-:S15]  /*6ddf0*/  HMMA.1688.F32.TF32 R132, R128, R44, R160 ;  /* 0x0000002c8084723c */ /* 0x000fde00000810a0 */
        /* <DEDUP_REMOVED lines=11> */
[----:B---3--:R-:W-:Y:S01]  /*6deb0*/  HMMA.1688.F32.TF32 R132, R128, R36, R152 ;  /* 0x000000248084723c */ /* 0x008fe20000081098 */
[----:B------:R2:W-:Y:S04]  /*6dec0*/  STL [R1+0x59b8], R38 ;  /* 0x0059b82601007387 */ /* 0x0005e80000100800 */
[----:B------:R-:W3:Y:S04]  /*6ded0*/  LDL.LU R152, [R1+0x650] ;  /* 0x0006500001987983 */ /* 0x000ee80000300800 */
[----:B------:R-:W3:Y:S04]  /*6dee0*/  LDL.LU R153, [R1+0x654] ;  /* 0x0006540001997983 */ /* 0x000ee80000300800 */
[----:B------:R-:W3:Y:S04]  /*6def0*/  LDL.LU R154, [R1+0x658] ;  /* 0x00065800019a7983 */ /* 0x000ee80000300800 */
[----:B------:R-:W3:Y:S07]  /*6df00*/  LDL.LU R155, [R1+0x65c] ;  /* 0x00065c00019b7983 */ /* 0x000eee0000300800 */
[----:B-1----:R-:W-:Y:S01]  /*6df10*/  IMAD.MOV.U32 R47, RZ, RZ, R132 ;  /* 0x000000ffff2f7224 */ /* 0x002fe200078e0084 */
[----:B------:R-:W-:Y:S01]  /*6df20*/  MOV R46, R133 ;  /* 0x00000085002e7202 */ /* 0x000fe20000000f00 */
[----:B------:R-:W-:Y:S01]  /*6df30*/  IMAD.MOV.U32 R42, RZ, RZ, R134 ;  /* 0x000000ffff2a7224 */ /* 0x000fe200078e0086 */
[----:B------:R-:W-:-:S02]  /*6df40*/  MOV R43, R135 ;  /* 0x00000087002b7202 */ /* 0x000fc40000000f00 */
[----:B------:R-:W-:-:S15]  /*6df50*/  HMMA.1688.F32.TF32 R132, R128, R32, R148 ;  /* 0x000000208084723c */ /* 0x000fde0000081094 */
[----:B------:R-:W-:-:S09]  /*6df60*/  NOP ;  /* 0x0000000000007918 */ /* 0x000fd20000000000 */
[----:B------:R-:W-:Y:S01]  /*6df70*/  IMAD.MOV.U32 R14, RZ, RZ, R132 ;  /* 0x000000ffff0e7224 */ /* 0x000fe200078e0084 */
[----:B------:R-:W-:Y:S01]  /*6df80*/  MOV R98, R133 ;  /* 0x0000008500627202 */ /* 0x000fe20000000f00 */
[----:B------:R-:W-:Y:S01]  /*6df90*/  IMAD.MOV.U32 R99, RZ, RZ, R134 ;  /* 0x000000ffff637224 */ /* 0x000fe200078e0086 */
[----:B------:R-:W-:Y:S02]  /*6dfa0*/  MOV R15, R135 ;  /* 0x00000087000f7202 */ /* 0x000fe40000000f00 */
[----:B------:R-:W-:Y:S01]  /*6dfb0*/  HMMA.1688.F32.TF32 R132, R128, R28, R144 ;  /* 0x0000001c8084723c */ /* 0x000fe20000081090 */
        /* <DEDUP_REMOVED lines=10> */
[----:B------:R-:W-:-:S03]  /*6e060*/  MOV R71, R133 ;  /* 0x0000008500477202 */ /* 0x000fc60000000f00 */
[----:B------:R-:W2:Y:S01]  /*6e070*/  LDL.LU R161, [R1+0x674] ;  /* 0x0006740001a17983 */ /* 0x000ea20000300800 */
[----:B------:R-:W-:-:S03]  /*6e080*/  IMAD.MOV.U32 R34, RZ, RZ, R134 ;  /* 0x000000ffff227224 */ /* 0x000fc600078e0086 */
[----:B------:R-:W2:Y:S01]  /*6e090*/  LDL.LU R162, [R1+0x678] ;  /* 0x0006780001a27983 */ /* 0x000ea20000300800 */
[----:B------:R-:W-:-:S03]  /*6e0a0*/  MOV R35, R135 ;  /* 0x0000008700237202 */ /* 0x000fc60000000f00 */
        /* <DEDUP_REMOVED lines=25> */
[----:B----4-:R-:W-:Y:S03]  /*6e240*/  HMMA.1688.F32.TF32 R128, R128, R248, R144 ;  /* 0x000000f88080723c */ /* 0x010fe60000081090 */
[----:B------:R-:W4:Y:S04]  /*6e250*/  LDL.LU.64 R146, [R1+0x5ae0] ;  /* 0x005ae00001927983 */ /* 0x000f280000300a00 */
[----:B------:R-:W4:-:S15]  /*6e260*/  LDL.LU.64 R144, [R1+0x5ad8] ;  /* 0x005ad80001907983 */ /* 0x000f1e0000300a00 */
[----:B------:R-:W-:-:S02]  /*6e270*/  NOP ;  /* 0x0000000000007918 */ /* 0x000fc40000000000 */
        /* <DEDUP_REMOVED lines=8> */
[C---:B--2---:R-:W-:Y:S06]  /*6e300*/  HMMA.1688.F32.TF32 R160, R140.reuse, R100, R160 ;  /* 0x000000648ca0723c */ /* 0x044fec00000810a0 */
[----:B---3--:R-:W-:-:S15]  /*6e310*/  HMMA.1688.F32.TF32 R128, R140, R124, R128 ;  /* 0x0000007c8c80723c */ /* 0x008fde0000081080 */
        /* <DEDUP_REMOVED lines=17> */
[C---:B------:R-:W-:Y:S06]  /*6e430*/  HMMA.1688.F32.TF32 R128, R140.reuse, R112, R172 ;  /* 0x000000708c80723c */ /* 0x040fec00000810ac */
[----:B------:R-:W-:-:S15]  /*6e440*/  HMMA.1688.F32.TF32 R132, R140, R108, R168 ;  /* 0x0000006c8c84723c */ /* 0x000fde00000810a8 */
[----:B------:R-:W-:-:S03]  /*6e450*/  NOP ;  /* 0x0000000000007918 */ /* 0x000fc60000000000 */
[----:B------:R-:W-:Y:S01]  /*6e460*/  IMAD.MOV.U32 R39, RZ, RZ, R128 ;  /* 0x000000ffff277224 */ /* 0x000fe200078e0080 */
[----:B------:R-:W-:Y:S01]  /*6e470*/  MOV R38, R129 ;  /* 0x0000008100267202 */ /* 0x000fe20000000f00 */
[----:B------:R-:W-:Y:S01]  /*6e480*/  IMAD.MOV.U32 R51, RZ, RZ, R130 ;  /* 0x000000ffff337224 */ /* 0x000fe200078e0082 */
[----:B------:R-:W-:Y:S02]  /*6e490*/  MOV R50, R131 ;  /* 0x0000008300327202 */ /* 0x000fe40000000f00 */
[C---:B------:R-:W-:Y:S01]  /*6e4a0*/  HMMA.1688.F32.TF32 R128, R140.reuse, R104, R164 ;  /* 0x000000688c80723c */ /* 0x040fe200000810a4 */
[----:B------:R-:W-:Y:S04]  /*6e4b0*/  STL.64 [R1+0x40], R132 ;  /* 0x0000408401007387 */ /* 0x000fe80000100a00 */
[----:B------:R1:W-:Y:S02]  /*6e4c0*/  STL.64 [R1+0x48], R134 ;  /* 0x0000488601007387 */ /* 0x0003e40000100a00 */
[----:B-1----:R-:W-:-:S15]  /*6e4d0*/  HMMA.1688.F32.TF32 R132, R140, R96, R156 ;  /* 0x000000608c84723c */ /* 0x002fde000008109c */
[----:B------:R-:W-:-:S01]  /*6e4e0*/  NOP ;  /* 0x0000000000007918 */ /* 0x000fc20000000000 */
[----:B------:R-:W-:Y:S04]  /*6e4f0*/  STL.64 [R1+0x30], R128 ;  /* 0x0000308001007387 */ /* 0x000fe80000100a00 */
[----:B------:R1:W-:Y:S02]  /*6e500*/  STL.64 [R1+0x38], R130 ;  /* 0x0000388201007387 */ /* 0x0003e40000100a00 */
[C---:B-1----:R-:W-:Y:S02]  /*6e510*/  HMMA.1688.F32.TF32 R128, R140.reuse, R92, R152 ;  /* 0x0000005c8c80723c */ /* 0x042fe40000081098 */
[----:B------:R-:W-:Y:S04]  /*6e520*/  STL.64 [R1+0x20], R160 ;  /* 0x000020a001007387 */ /* 0x000fe80000100a00 */
[----:B------:R-:W-:Y:S04]  /*6e530*/  STL.64 [R1+0x28], R162 ;  /* 0x000028a201007387 */ /* 0x000fe80000100a00 */
[----:B------:R1:W-:Y:S04]  /*6e540*/  STL.64 [R1+0x10], R132 ;  /* 0x0000108401007387 */ /* 0x0003e80000100a00 */
[----:B------:R2:W-:Y:S04]  /*6e550*/  STL.64 [R1+0x18], R134 ;  /* 0x0000188601007387 */ /* 0x0005e80000100a00 */
[----:B------:R-:W3:Y:S05]  /*6e560*/  LDL.LU R172, [R1+0x960] ;  /* 0x0009600001ac7983 */ /* 0x000eea0000300800 */
[----:B------:R4:W-:Y:S04]  /*6e570*/  STL.64 [R1], R128 ;  /* 0x0000008001007387 */ /* 0x0009e80000100a00 */
[----:B------:R4:W-:Y:S04]  /*6e580*/  STL.64 [R1+0x8], R130 ;  /* 0x0000088201007387 */ /* 0x0009e80000100a00 */
[----:B------:R-:W3:Y:S04]  /*6e590*/  LDL.LU R173, [R1+0x964] ;  /* 0x0009640001ad7983 */ /* 0x000ee80000300800 */
[----:B------:R-:W3:Y:S04]  /*6e5a0*/  LDL.LU R174, [R1+0x968] ;  /* 0x0009680001ae7983 */ /* 0x000ee80000300800 */
[----:B------:R-:W3:Y:S04]  /*6e5b0*/  LDL.LU R175, [R1+0x96c] ;  /* 0x00096c0001af7983 */ /* 0x000ee80000300800 */
[----:B-1----:R-:W3:Y:S04]  /*6e5c0*/  LDL.LU R132, [R1+0x970] ;  /* 0x0009700001847983 */ /* 0x002ee80000300800 */
[----:B------:R-:W3:Y:S04]  /*6e5d0*/  LDL.LU R133, [R1+0x974] ;  /* 0x0009740001857983 */ /* 0x000ee80000300800 */
[----:B--2---:R-:W3:Y:S04]  /*6e5e0*/  LDL.LU R134, [R1+0x978] ;  /* 0x0009780001867983 */ /* 0x004ee80000300800 */
[----:B------:R-:W3:Y:S04]  /*6e5f0*/  LDL.LU R135, [R1+0x97c] ;  /* 0x00097c0001877983 */ /* 0x000ee80000300800 */
[----:B----4-:R-:W2:Y:S04]  /*6e600*/  LDL.LU R128, [R1+0x980] ;  /* 0x0009800001807983 */ /* 0x010ea80000300800 */
[----:B------:R-:W2:Y:S01]  /*6e610*/  LDL.LU R129, [R1+0x984] ;  /* 0x0009840001817983 */ /* 0x000ea20000300800 */
[C---:B------:R-:W-:Y:S03]  /*6e620*/  HMMA.1688.F32.TF32 R244, R140.reuse, R16, R148 ;  /* 0x000000108cf4723c */ /* 0x040fe60000081094 */
        /* <DEDUP_REMOVED lines=32> */
[C---:B---3--:R-:W-:Y:S06]  /*6e830*/  HMMA.1688.F32.TF32 R132, R140.reuse, R4, R132 ;  /* 0x000000048c84723c */ /* 0x048fec0000081084 */
[C---:B--2---:R-:W-:Y:S06]  /*6e840*/  HMMA.1688.F32.TF32 R168, R140.reuse, R84, R168 ;  /* 0x000000548ca8723c */ /* 0x044fec00000810a8 */
[----:B----4-:R-:W-:-:S15]  /*6e850*/  HMMA.1688.F32.TF32 R244, R140, R12, R244 ;  /* 0x0000000c8cf4723c */ /* 0x010fde00000810f4 */
[----:B------:R-:W-:-:S08]  /*6e860*/  NOP ;  /* 0x0000000000007918 */ /* 0x000fd00000000000 */
[----:B------:R-:W-:Y:S04]  /*6e870*/  STL.64 [R1+0x310], R244 ;  /* 0x000310f401007387 */ /* 0x000fe80000100a00 */
[----:B------:R1:W-:Y:S02]  /*6e880*/  STL.64 [R1+0x318], R246 ;  /* 0x000318f601007387 */ /* 0x0003e40000100a00 */
[C---:B-1----:R-:W-:Y:S06]  /*6e890*/  HMMA.1688.F32.TF32 R244, R140.reuse, R8, R128 ;  /* 0x000000088cf4723c */ /* 0x042fec0000081080 */
[----:B------:R-:W-:-:S15]  /*6e8a0*/  HMMA.1688.F32.TF32 R128, R140, R88, R172 ;  /* 0x000000588c80723c */ /* 0x000fde00000810ac */
[----:B------:R-:W-:-:S02]  /*6e8b0*/  NOP ;  /* 0x0000000000007918 */ /* 0x000fc40000000000 */
[----:B------:R1:W-:Y:S04]  /*6e8c0*/  STL.64 [R1+0x300], R244 ;  /* 0x000300f401007387 */ /* 0x0003e80000100a00 */
[----:B------:R2:W-:Y:S04]  /*6e8d0*/  STL.64 [R1+0x308], R246 ;  /* 0x000308f601007387 */ /* 0x0005e80000100a00 */
[----:B------:R-:W-:Y:S04]  /*6e8e0*/  STL.64 [R1+0x2f0], R132 ;  /* 0x0002f08401007387 */ /* 0x000fe80000100a00 */
[----:B------:R3:W-:Y:S01]  /*6e8f0*/  STL.64 [R1+0x2f8], R134 ;  /* 0x0002f88601007387 */ /* 0x0007e20000100a00 */
[----:B-1----:R-:W-:Y:S01]  /*6e900*/  IMAD.MOV.U32 R245, RZ, RZ, R130 ;  /* 0x000000fffff57224 */ /* 0x002fe200078e0082 */
[----:B------:R-:W-:Y:S01]  /*6e910*/  MOV R244, R131 ;  /* 0x0000008300f47202 */ /* 0x000fe20000000f00 */
[----:B--2---:R-:W-:Y:S01]  /*6e920*/  IMAD.MOV.U32 R247, RZ, RZ, R128 ;  /* 0x000000fffff77224 */ /* 0x004fe200078e0080 */
[----:B------:R-:W-:-:S02]  /*6e930*/  MOV R246, R129 ;  /* 0x0000008100f67202 */ /* 0x000fc40000000f00 */
[C---:B------:R-:W-:Y:S06]  /*6e940*/  HMMA.1688.F32.TF32 R128, R140.reuse, R20, R160 ;  /* 0x000000148c80723c */ /* 0x040fec00000810a0 */
[C---:B---3--:R-:W-:Y:S01]  /*6e950*/  HMMA.1688.F32.TF32 R132, R140.reuse, R24, R164 ;  /* 0x000000188c84723c */ /* 0x048fe200000810a4 */
[----:B------:R1:W-:Y:S04]  /*6e960*/  STL [R1+0x5714], R244 ;  /* 0x005714f401007387 */ /* 0x0003e80000100800 */
[----:B------:R2:W-:Y:S04]  /*6e970*/  STL [R1+0x5710], R246 ;  /* 0x005710f601007387 */ /* 0x0005e80000100800 */
[----:B------:R3:W-:Y:S01]  /*6e980*/  STL [R1+0x570c], R247 ;  /* 0x00570cf701007387 */ /* 0x0007e20000100800 */
[----:B------:R-:W-:Y:S03]  /*6e990*/  HMMA.1688.F32.TF32 R156, R140, R80, R156 ;  /* 0x000000508c9c723c */ /* 0x000fe6000008109c */
[----:B------:R4:W-:Y:S04]  /*6e9a0*/  STL [R1+0x5708], R245 ;  /* 0x005708f501007387 */ /* 0x0009e80000100800 */
[----:B------:R-:W-:Y:S04]  /*6e9b0*/  STL.64 [R1+0x2d0], R168 ;  /* 0x0002d0a801007387 */ /* 0x000fe80000100a00 */
[----:B------:R-:W-:Y:S04]  /*6e9c0*/  STL.64 [R1+0x2d8], R170 ;  /* 0x0002d8aa01007387 */ /* 0x000fe80000100a00 */
[----:B------:R-:W-:Y:S04]  /*6e9d0*/  STL.64 [R1+0x2c0], R132 ;  /* 0x0002c08401007387 */ /* 0x000fe80000100a00 */
[----:B------:R4:W-:Y:S01]  /*6e9e0*/  STL.64 [R1+0x2c8], R134 ;  /* 0x0002c88601007387 */ /* 0x0009e20000100a00 */
[----:B-1----:R-:W-:Y:S01]  /*6e9f0*/  IMAD.MOV.U32 R244, RZ, RZ, R128 ;  /* 0x000000fffff47224 */ /* 0x002fe200078e0080 */
[----:B--2---:R-:W-:Y:S01]  /*6ea00*/  MOV R246, R129 ;  /* 0x0000008100f67202 */ /* 0x004fe20000000f00 */
[----:B---3--:R-:W-:Y:S01]  /*6ea10*/  IMAD.MOV.U32 R247, RZ, RZ, R130 ;  /* 0x000000fffff77224 */ /* 0x008fe200078e0082 */
[----:B----4-:R-:W-:-:S02]  /*6ea20*/  MOV R245, R131 ;  /* 0x0000008300f57202 */ /* 0x010fc40000000f00 */
[C---:B------:R-:W-:Y:S06]  /*6ea30*/  HMMA.1688.F32.TF32 R128, R140.reuse, R72, R148 ;  /* 0x000000488c80723c */ /* 0x040fec0000081094 */
[----:B------:R-:W-:Y:S01]  /*6ea40*/  HMMA.1688.F32.TF32 R132, R140, R76, R152 ;  /* 0x0000004c8c84723c */ /* 0x000fe20000081098 */
[----:B------:R1:W-:Y:S04]  /*6ea50*/  STL [R1+0x5724], R245 ;  /* 0x005724f501007387 */ /* 0x0003e80000100800 */
[----:B------:R2:W-:Y:S04]  /*6ea60*/  STL [R1+0x5720], R247 ;  /* 0x005720f701007387 */ /* 0x0005e80000100800 */
[----:B------:R3:W-:Y:S04]  /*6ea70*/  STL [R1+0x571c], R244 ;  /* 0x00571cf401007387 */ /* 0x0007e80000100800 */
[----:B------:R4:W-:Y:S04]  /*6ea80*/  STL [R1+0x5718], R246 ;  /* 0x005718f601007387 */ /* 0x0009e80000100800 */
[----:B------:R4:W-:Y:S04]  /*6ea90*/  STL.64 [R1+0x140], R156 ;  /* 0x0001409c01007387 */ /* 0x0009e80000100a00 */
[----:B------:R4:W-:Y:S04]  /*6eaa0*/  STL.64 [R1+0x148], R158 ;  /* 0x0001489e01007387 */ /* 0x0009e80000100a00 */
[----:B------:R4:W-:Y:S04]  /*6eab0*/  STL.64 [R1+0x130], R132 ;  /* 0x0001308401007387 */ /* 0x0009e80000100a00 */
[----:B------:R4:W-:Y:S01]  /*6eac0*/  STL.64 [R1+0x138], R134 ;  /* 0x0001388601007387 */ /* 0x0009e20000100a00 */
[----:B-1----:R-:W-:-:S03]  /*6ead0*/  IMAD.MOV.U32 R245, RZ, RZ, R128 ;  /* 0x000000fffff57224 */ /* 0x002fc600078e0080 */
[----:B------:R-:W4:Y:S01]  /*6eae0*/  LDL.LU R148, [R1+0x860] ;  /* 0x0008600001947983 */ /* 0x000f220000300800 */
[----:B--2---:R-:W-:-:S03]  /*6eaf0*/  MOV R247, R129 ;  /* 0x0000008100f77202 */ /* 0x004fc60000000f00 */
[----:B------:R-:W2:Y:S01]  /*6eb00*/  LDL.LU R149, [R1+0x864] ;  /* 0x0008640001957983 */ /* 0x000ea20000300800 */
[----:B---3--:R-:W-:-:S03]  /*6eb10*/  IMAD.MOV.U32 R244, RZ, RZ, R130 ;  /* 0x000000fffff47224 */ /* 0x008fc600078e0082 */
[----:B------:R-:W2:Y:S01]  /*6eb20*/  LDL.LU R150, [R1+0x868] ;  /* 0x0008680001967983 */ /* 0x000ea20000300800 */
[----:B----4-:R-:W-:-:S03]  /*6eb30*/  MOV R246, R131 ;  /* 0x0000008300f67202 */ /* 0x010fc60000000f00 */
        /* <DEDUP_REMOVED lines=34> */
[----:B------:R1:W-:Y:S04]  /*6ed60*/  STL [R1+0x5730], R244 ;  /* 0x005730f401007387 */ /* 0x0003e80000100800 */
[----:B------:R1:W-:Y:S04]  /*6ed70*/  STL [R1+0x572c], R245 ;  /* 0x00572cf501007387 */ /* 0x0003e80000100800 */
[----:B------:R1:W-:Y:S04]  /*6ed80*/  STL [R1+0x5728], R247 ;  /* 0x005728f701007387 */ /* 0x0003e80000100800 */
[----:B-1----:R-:W2:Y:S04]  /*6ed90*/  LDL.LU R244, [R1+0x8f0] ;  /* 0x0008f00001f47983 */ /* 0x002ea80000300800 */
[----:B------:R-:W2:Y:S04]  /*6eda0*/  LDL.LU R245, [R1+0x8f4] ;  /* 0x0008f40001f57983 */ /* 0x000ea80000300800 */
[----:B------:R-:W2:Y:S04]  /*6edb0*/  LDL.LU R246, [R1+0x8f8] ;  /* 0x0008f80001f67983 */ /* 0x000ea80000300800 */
[----:B------:R-:W2:Y:S01]  /*6edc0*/  LDL.LU R247, [R1+0x8fc] ;  /* 0x0008fc0001f77983 */ /* 0x000ea20000300800 */
[C---:B---3--:R-:W-:Y:S06]  /*6edd0*/  HMMA.1688.F32.TF32 R128, R140.reuse, R64, R128 ;  /* 0x000000408c80723c */ /* 0x048fec0000081080 */
[C---:B----4-:R-:W-:Y:S06]  /*6ede0*/  HMMA.1688.F32.TF32 R132, R140.reuse, R60, R132 ;  /* 0x0000003c8c84723c */ /* 0x050fec0000081084 */
[----:B--2---:R-:W-:-:S15]  /*6edf0*/  HMMA.1688.F32.TF32 R244, R140, R68, R244 ;  /* 0x000000448cf4723c */ /* 0x004fde00000810f4 */
[----:B------:R-:W-:-:S08]  /*6ee00*/  NOP ;  /* 0x0000000000007918 */ /* 0x000fd00000000000 */
[----:B------:R1:W-:Y:S04]  /*6ee10*/  STL.64 [R1+0x110], R244 ;  /* 0x000110f401007387 */ /* 0x0003e80000100a00 */
[----:B------:R2:W-:Y:S01]  /*6ee20*/  STL.64 [R1+0x118], R246 ;  /* 0x000118f601007387 */ /* 0x0005e20000100a00 */
[----:B-1----:R-:W-:Y:S01]  /*6ee30*/  MOV R244, R129 ;  /* 0x0000008100f47202 */ /* 0x002fe20000000f00 */
[----:B------:R-:W-:Y:S02]  /*6ee40*/  IMAD.MOV.U32 R245, RZ, RZ, R130 ;  /* 0x000000fffff57224 */ /* 0x000fe400078e0082 */
[----:B--2---:R-:W-:Y:S01]  /*6ee50*/  IMAD.MOV.U32 R246, RZ, RZ, R128 ;  /* 0x000000fffff67224 */ /* 0x004fe200078e0080 */
[----:B------:R-:W-:Y:S02]  /*6ee60*/  MOV R247, R131 ;  /* 0x0000008300f77202 */ /* 0x000fe40000000f00 */
[C---:B------:R-:W-:Y:S02]  /*6ee70*/  HMMA.1688.F32.TF32 R128, R140.reuse, R56, R172 ;  /* 0x000000388c80723c */ /* 0x040fe400000810ac */
[----:B------:R-:W-:Y:S04]  /*6ee80*/  STL [R1+0x5744], R246 ;  /* 0x005744f601007387 */ /* 0x000fe80000100800 */
[----:B------:R-:W-:Y:S04]  /*6ee90*/  STL [R1+0x5740], R244 ;  /* 0x005740f401007387 */ /* 0x000fe80000100800 */
[----:B------:R1:W-:Y:S04]  /*6eea0*/  STL [R1+0x573c], R245 ;  /* 0x00573cf501007387 */ /* 0x0003e80000100800 */
[----:B------:R2:W-:Y:S04]  /*6eeb0*/  STL [R1+0x5738], R247 ;  /* 0x005738f701007387 */ /* 0x0005e80000100800 */
[----:B------:R-:W-:Y:S04]  /*6eec0*/  STL.64 [R1+0xf0], R132 ;  /* 0x0000f08401007387 */ /* 0x000fe80000100a00 */
[----:B------:R-:W-:Y:S02]  /*6eed0*/  STL.64 [R1+0xf8], R134 ;  /* 0x0000f88601007387 */ /* 0x000fe40000100a00 */
[----:B-1----:R-:W-:Y:S01]  /*6eee0*/  IMAD.MOV.U32 R245, RZ, RZ, R128 ;  /* 0x000000fffff57224 */ /* 0x002fe200078e0080 */
[----:B--2---:R-:W-:Y:S01]  /*6eef0*/  MOV R247, R129 ;  /* 0x0000008100f77202 */ /* 0x004fe20000000f00 */
[----:B------:R1:W-:Y:S02]  /*6ef00*/  STL.64 [R1+0xe8], R130 ;  /* 0x0000e88201007387 */ /* 0x0003e40000100a00 */
[----:B-1----:R-:W-:Y:S02]  /*6ef10*/  HMMA.1688.F32.TF32 R128, R140, R52, R168 ;  /* 0x000000348c80723c */ /* 0x002fe400000810a8 */
[----:B------:R-:W-:Y:S04]  /*6ef20*/  STL [R1+0x574c], R245 ;  /* 0x00574cf501007387 */ /* 0x000fe80000100800 */
[----:B------:R-:W-:-:S15]  /*6ef30*/  STL [R1+0x5748], R247 ;  /* 0x005748f701007387 */ /* 0x000fde0000100800 */
[----:B------:R-:W-:-:S02]  /*6ef40*/  NOP ;  /* 0x0000000000007918 */ /* 0x000fc40000000000 */
[----:B------:R1:W-:Y:S01]  /*6ef50*/  STL.64 [R1+0xd0], R128 ;  /* 0x0000d08001007387 */ /* 0x0003e20000100a00 */
[----:B------:R-:W-:Y:S01]  /*6ef60*/  IMAD.MOV.U32 R246, RZ, RZ, R130 ;  /* 0x000000fffff67224 */ /* 0x000fe200078e0082 */
[----:B------:R-:W-:Y:S02]  /*6ef70*/  MOV R244, R131 ;  /* 0x0000008300f47202 */ /* 0x000fe40000000f00 */
[C---:B-1----:R-:W-:Y:S06]  /*6ef80*/  HMMA.1688.F32.TF32 R128, R140.reuse, R48, R164 ;  /* 0x000000308c80723c */ /* 0x042fec00000810a4 */
[C---:B------:R-:W-:Y:S06]  /*6ef90*/  HMMA.1688.F32.TF32 R160, R140.reuse, R44, R160 ;  /* 0x0000002c8ca0723c */ /* 0x040fec00000810a0 */
[----:B------:R-:W-:Y:S11]  /*6efa0*/  HMMA.1688.F32.TF32 R132, R140, R40, R156 ;  /* 0x000000288c84723c */ /* 0x000ff6000008109c */
[----:B------:R1:W-:Y:S01]  /*6efb0*/  STL.64 [R1+0xc0], R128 ;  /* 0x0000c08001007387 */ /* 0x0003e20000100a00 */
[----:B------:R-:W-:Y:S01]  /*6efc0*/  IMAD.MOV.U32 R245, RZ, RZ, R130 ;  /* 0x000000fffff57224 */ /* 0x000fe200078e0082 */
[----:B------:R-:W-:-:S02]  /*6efd0*/  MOV R247, R131 ;  /* 0x0000008300f77202 */ /* 0x000fc40000000f00 */
[C---:B-1----:R-:W-:Y:S03]  /*6efe0*/  HMMA.1688.F32.TF32 R128, R140.reuse, R36, R152 ;  /* 0x000000248c80723c */ /* 0x042fe60000081098 */
[----:B------:R-:W-:Y:S04]  /*6eff0*/  STL.64 [R1+0x5758], R246 ;  /* 0x005758f601007387 */ /* 0x000fe80000100a00 */
[----:B------:R-:W-:Y:S04]  /*6f000*/  STL.64 [R1+0x5750], R244 ;  /* 0x005750f401007387 */ /* 0x000fe80000100a00 */
[----:B------:R-:W-:Y:S04]  /*6f010*/  STL.64 [R1+0xb0], R160 ;  /* 0x0000b0a001007387 */ /* 0x000fe80000100a00 */
[----:B------:R-:W-:Y:S08]  /*6f020*/  STL.64 [R1+0xb8], R162 ;  /* 0x0000b8a201007387 */ /* 0x000ff00000100a00 */
[----:B------:R-:W-:Y:S04]  /*6f030*/  STL.64 [R1+0x56f0], R130 ;  /* 0x0056f08201007387 */ /* 0x000fe80000100a00 */
[----:B------:R-:W-:Y:S04]  /*6f040*/  STL.64 [R1+0xa0], R132 ;  /* 0x0000a08401007387 */ /* 0x000fe80000100a00 */
[----:B------:R1:W-:Y:S04]  /*6f050*/  STL.64 [R1+0xa8], R134 ;  /* 0x0000a88601007387 */ /* 0x0003e80000100a00 */
[----:B------:R2:W-:Y:S01]  /*6f060*/  STL.64 [R1+0x56e8], R128 ;  /* 0x0056e88001007387 */ /* 0x0005e20000100a00 */
[----:B-1----:R-:W-:Y:S07]  /*6f070*/  HMMA.1688.F32.TF32 R132, R140, R32, R148 ;  /* 0x000000208c84723c */ /* 0x002fee0000081094 */
[----:B------:R-:W-:-:S02]  /*6f080*/  IMAD.MOV.U32 R148, RZ, RZ, R137 ;  /* 0x000000ffff947224 */ /* 0x000fc400078e0089 */
[----:B------:R-:W3:Y:S01]  /*6f090*/  LDL.LU R137, [R1+0x5ad0] ;  /* 0x005ad00001897983 */ /* 0x000ee20000300800 */
[----:B------:R-:W-:Y:S01]  /*6f0a0*/  MOV R149, R242 ;  /* 0x000000f200957202 */ /* 0x000fe20000000f00 */
[----:B------:R-:W-:Y:S01]  /*6f0b0*/  IMAD.MOV.U32 R150, RZ, RZ, R241 ;  /* 0x000000ffff967224 */ /* 0x000fe200078e00f1 */
[----:B------:R-:W-:Y:S01]  /*6f0c0*/  MOV R151, R240 ;  /* 0x000000f000977202 */ /* 0x000fe20000000f00 */
[----:B------:R-:W4:Y:S01]  /*6f0d0*/  LDL.LU R242, [R1+0x5acc] ;  /* 0x005acc0001f27983 */ /* 0x000f220000300800 */
[----:B------:R-:W-:Y:S01]  /*6f0e0*/  IMAD.MOV.U32 R244, RZ, RZ, R138 ;  /* 0x000000fffff47224 */ /* 0x000fe200078e008a */
[----:B------:R-:W-:Y:S02]  /*6f0f0*/  MOV R245, R139 ;  /* 0x0000008b00f57202 */ /* 0x000fe40000000f00 */
[----:B------:R-:W4:Y:S01]  /*6f100*/  LDL.LU R241, [R1+0x5ac8] ;  /* 0x005ac80001f17983 */ /* 0x000f220000300800 */
[----:B------:R-:W-:-:S03]  /*6f110*/  IMAD.MOV.U32 R246, RZ, RZ, R144 ;  /* 0x000000fffff67224 */ /* 0x000fc600078e0090 */
[----:B------:R-:W4:Y:S01]  /*6f120*/  LDL.LU R240, [R1+0x5ac4] ;  /* 0x005ac40001f07983 */ /* 0x000f220000300800 */
[----:B------:R-:W-:-:S03]  /*6f130*/  MOV R247, R145 ;  /* 0x0000009100f77202 */ /* 0x000fc60000000f00 */
[----:B------:R-:W4:Y:S04]  /*6f140*/  LDL.LU R138, [R1+0x5ac0] ;  /* 0x005ac000018a7983 */ /* 0x000f280000300800 */
[----:B------:R-:W4:Y:S04]  /*6f150*/  LDL.LU R139, [R1+0x5abc] ;  /* 0x005abc00018b7983 */ /* 0x000f280000300800 */
[----:B------:R-:W4:Y:S01]  /*6f160*/  LDL.LU R144, [R1+0x5ab8] ;  /* 0x005ab80001907983 */ /* 0x000f220000300800 */
[----:B--2---:R-:W-:-:S03]  /*6f170*/  MOV R129, R136 ;  /* 0x0000008800817202 */ /* 0x004fc60000000f00 */
[----:B------:R-:W2:Y:S01]  /*6f180*/  LDL.LU R145, [R1+0x5ab4] ;  /* 0x005ab40001917983 */ /* 0x000ea20000300800 */
[----:B---3--:R-:W-:-:S03]  /*6f190*/  IMAD.MOV.U32 R128, RZ, RZ, R137 ;  /* 0x000000ffff807224 */ /* 0x008fc600078e0089 */
[----:B------:R-:W3:Y:S04]  /*6f1a0*/  LDL.LU R137, [R1+0x5ab0] ;  /* 0x005ab00001897983 */ /* 0x000ee80000300800 */
[----:B------:R-:W3:Y:S01]  /*6f1b0*/  LDL.LU R136, [R1+0x5aac] ;  /* 0x005aac0001887983 */ /* 0x000ee20000300800 */
[----:B------:R-:W-:Y:S01]  /*6f1c0*/  IMAD.MOV.U32 R130, RZ, RZ, R147 ;  /* 0x000000ffff827224 */ /* 0x000fe200078e0093 */
[----:B------:R-:W-:Y:S02]  /*6f1d0*/  MOV R131, R146 ;  /* 0x0000009200837202 */ /* 0x000fe40000000f00 */
[----:B------:R-:W3:Y:S04]  /*6f1e0*/  LDL.LU R147, [R1+0x5aa8] ;  /* 0x005aa80001937983 */ /* 0x000ee80000300800 */
[----:B------:R-:W3:Y:S04]  /*6f1f0*/  LDL.LU R146, [R1+0x5aa4] ;  /* 0x005aa40001927983 */ /* 0x000ee80000300800 */
[----:B------:R4:W-:Y:S04]  /*6f200*/  STL.64 [R1+0x5700], R134 ;  /* 0x0057008601007387 */ /* 0x0009e80000100a00 */
[----:B------:R2:W-:Y:S01]  /*6f210*/  STL.64 [R1+0x56f8], R132 ;  /* 0x0056f88401007387 */ /* 0x0005e20000100a00 */
[----:B----4-:R-:W-:Y:S01]  /*6f220*/  IMAD.MOV.U32 R134, RZ, RZ, R139 ;  /* 0x000000ffff867224 */ /* 0x010fe200078e008b */
[----:B------:R-:W-:Y:S01]  /*6f230*/  MOV R135, R138 ;  /* 0x0000008a00877202 */ /* 0x000fe20000000f00 */
[----:B--2---:R-:W-:Y:S01]  /*6f240*/  IMAD.MOV.U32 R132, RZ, RZ, R145 ;  /* 0x000000ffff847224 */ /* 0x004fe200078e0091 */
[----:B------:R-:W-:Y:S01]  /*6f250*/  MOV R133, R144 ;  /* 0x0000009000857202 */ /* 0x000fe20000000f00 */
[----:B------:R-:W2:Y:S04]  /*6f260*/  LDL.LU R145, [R1+0x5aa0] ;  /* 0x005aa00001917983 */ /* 0x000ea80000300800 */
[----:B------:R-:W4:Y:S04]  /*6f270*/  LDL.LU R144, [R1+0x5a9c] ;  /* 0x005a9c0001907983 */ /* 0x000f280000300800 */
[----:B------:R-:W2:Y:S04]  /*6f280*/  LDL.LU R139, [R1+0x5a98] ;  /* 0x005a9800018b7983 */ /* 0x000ea80000300800 */
[----:B------:R-:W4:Y:S01]  /*6f290*/  LDL.LU R138, [R1+0x5a94] ;  /* 0x005a9400018a7983 */ /* 0x000f220000300800 */
[----:B---3--:R-:W-:Y:S01]  /*6f2a0*/  MOV R153, R137 ;  /* 0x0000008900997202 */ /* 0x008fe20000000f00 */
[----:B------:R-:W-:-:S02]  /*6f2b0*/  IMAD.MOV.U32 R152, RZ, RZ, R136 ;  /* 0x000000ffff987224 */ /* 0x000fc400078e0088 */
[----:B------:R-:W3:Y:S04]  /*6f2c0*/  LDL.LU R136, [R1+0x5a90] ;  /* 0x005a900001887983 */ /* 0x000ee80000300800 */
[----:B------:R-:W3:Y:S04]  /*6f2d0*/  LDL.LU R137, [R1+0x5a8c] ;  /* 0x005a8c0001897983 */ /* 0x000ee80000300800 */
[----:B------:R-:W3:Y:S04]  /*6f2e0*/  LDL.LU R154, [R1+0x808] ;  /* 0x00080800019a7983 */ /* 0x000ee80000300800 */
[----:B------:R-:W3:Y:S01]  /*6f2f0*/  LDL.LU R155, [R1+0x80c] ;  /* 0x00080c00019b7983 */ /* 0x000ee20000300800 */
[----:B--2---:R-:W-:-:S03]  /*6f300*/  IMAD.MOV.U32 R160, RZ, RZ, R139 ;  /* 0x000000ffffa07224 */ /* 0x004fc600078e008b */
[----:B------:R-:W2:Y:S01]  /*6f310*/  LDL.LU R139, [R1+0x5a88] ;  /* 0x005a8800018b7983 */ /* 0x000ea20000300800 */
[----:B----4-:R-:W-:-:S03]  /*6f320*/  MOV R161, R138 ;  /* 0x0000008a00a17202 */ /* 0x010fc60000000f00 */
[----:B------:R-:W4:Y:S01]  /*6f330*/  LDL.LU R138, [R1+0x5a84] ;  /* 0x005a8400018a7983 */ /* 0x000f220000300800 */
[----:B---3--:R-:W-:-:S03]  /*6f340*/  IMAD.MOV.U32 R162, RZ, RZ, R136 ;  /* 0x000000ffffa27224 */ /* 0x008fc600078e0088 */
[----:B------:R-:W3:Y:S01]  /*6f350*/  LDL.LU R136, [R1+0x5a80] ;  /* 0x005a800001887983 */ /* 0x000ee20000300800 */
[----:B------:R-:W-:-:S03]  /*6f360*/  MOV R163, R137 ;  /* 0x0000008900a37202 */ /* 0x000fc60000000f00 */
        /* <DEDUP_REMOVED lines=9> */
[----:B--2---:R-:W-:Y:S01]  /*6f400*/  MOV R171, R139 ;  /* 0x0000008b00ab7202 */ /* 0x004fe20000000f00 */
[----:B----4-:R-:W-:Y:S02]  /*6f410*/  IMAD.MOV.U32 R170, RZ, RZ, R138 ;  /* 0x000000ffffaa7224 */ /* 0x010fe400078e008a */
[----:B---3--:R-:W-:Y:S02]  /*6f420*/  IMAD.MOV.U32 R168, RZ, RZ, R136 ;  /* 0x000000ffffa87224 */ /* 0x008fe400078e0088 */
[----:B------:R-:W2:Y:S01]  /*6f430*/  LDL.LU R136, [R1+0x5a78] ;  /* 0x005a780001887983 */ /* 0x000ea20000300800 */
[----:B------:R-:W-:-:S03]  /*6f440*/  MOV R169, R137 ;  /* 0x0000008900a97202 */ /* 0x000fc60000000f00 */
        /* <DEDUP_REMOVED lines=11> */
[C---:B--2---:R-:W-:Y:S06]  /*6f500*/  HMMA.1688.F32.TF32 R136, R140.reuse, R28, R136 ;  /* 0x0000001c8c88723c */ /* 0x044fec0000081088 */
[----:B----4-:R-:W-:-:S15]  /*6f510*/  HMMA.1688.F32.TF32 R140, R140, R248, R144 ;  /* 0x000000f88c8c723c */ /* 0x010fde0000081090 */
[----:B------:R-:W-:-:S02]  /*6f520*/  NOP ;  /* 0x0000000000007918 */ /* 0x000fc40000000000 */
[----:B------:R-:W-:Y:S04]  /*6f530*/  STL [R1+0x56d4], R136 ;  /* 0x0056d48801007387 */ /* 0x000fe80000100800 */
[----:B------:R1:W-:Y:S04]  /*6f540*/  STL [R1+0x56d0], R137 ;  /* 0x0056d08901007387 */ /* 0x0003e80000100800 */
[----:B------:R2:W-:Y:S04]  /*6f550*/  STL [R1+0x56cc], R138 ;  /* 0x0056cc8a01007387 */ /* 0x0005e80000100800 */
[----:B------:R4:W-:Y:S01]  /*6f560*/  STL [R1+0x56c8], R139 ;  /* 0x0056c88b01007387 */ /* 0x0009e20000100800 */
[----:B-1----:R-:W-:-:S03]  /*6f570*/  IMAD.MOV.U32 R137, RZ, RZ, R240 ;  /* 0x000000ffff897224 */ /* 0x002fc600078e00f0 */
[----:B------:R-:W3:Y:S01]  /*6f580*/  LDL.LU R136, [R1+0x7c0] ;  /* 0x0007c00001887983 */ /* 0x000ee20000300800 */
[----:B--2---:R-:W-:-:S03]  /*6f590*/  MOV R138, R241 ;  /* 0x000000f1008a7202 */ /* 0x004fc60000000f00 */
[----:B------:R-:W2:Y:S01]  /*6f5a0*/  LDL.LU R240, [R1+0x5a58] ;  /* 0x005a580001f07983 */ /* 0x000ea20000300800 */
[----:B----4-:R-:W-:-:S03]  /*6f5b0*/  IMAD.MOV.U32 R139, RZ, RZ, R242 ;  /* 0x000000ffff8b7224 */ /* 0x010fc600078e00f2 */
[----:B------:R-:W4:Y:S04]  /*6f5c0*/  LDL.LU R241, [R1+0x5a54] ;  /* 0x005a540001f17983 */ /* 0x000f280000300800 */
[----:B------:R-:W4:Y:S04]  /*6f5d0*/  LDL.LU R242, [R1+0x5a50] ;  /* 0x005a500001f27983 */ /* 0x000f280000300800 */
[----:B------:R-:W4:Y:S04]  /*6f5e0*/  LDL.LU R144, [R1+0x7d0] ;  /* 0x0007d00001907983 */ /* 0x000f280000300800 */
[----:B------:R-:W4:Y:S04]  /*6f5f0*/  LDL.LU R145, [R1+0x7d4] ;  /* 0x0007d40001917983 */ /* 0x000f280000300800 */
[----:B------:R-:W4:Y:S04]  /*6f600*/  LDL.LU R146, [R1+0x7d8] ;  /* 0x0007d80001927983 */ /* 0x000f280000300800 */
[----:B------:R-:W4:Y:S04]  /*6f610*/  LDL.LU R147, [R1+0x7dc] ;  /* 0x0007dc0001937983 */ /* 0x000f280000300800 */
[----:B------:R1:W-:Y:S04]  /*6f620*/  STL [R1+0x569c], R140 ;  /* 0x00569c8c01007387 */ /* 0x0003e80000100800 */
[----:B------:R-:W-:Y:S04]  /*6f630*/  STL [R1+0x5698], R141 ;  /* 0x0056988d01007387 */ /* 0x000fe80000100800 */
[----:B------:R-:W-:Y:S04]  /*6f640*/  STL [R1+0x5694], R142 ;  /* 0x0056948e01007387 */ /* 0x000fe80000100800 */
[----:B------:R-:W-:Y:S04]  /*6f650*/  STL [R1+0x5690], R143 ;  /* 0x0056908f01007387 */ /* 0x000fe80000100800 */
[----:B-1----:R-:W4:Y:S01]  /*6f660*/  LDL.LU R140, [R1+0x7e0] ;  /* 0x0007e000018c7983 */ /* 0x002f220000300800 */
[C---:B---3--:R-:W-:Y:S06]  /*6f670*/  HMMA.1688.F32.TF32 R172, R180.reuse, R124, R172 ;  /* 0x0000007cb4ac723c */ /* 0x048fec00000810ac */
[C---:B------:R-:W-:Y:S06]  /*6f680*/  HMMA.1688.F32.TF32 R168, R180.reuse, R120, R168 ;  /* 0x00000078b4a8723c */ /* 0x040fec00000810a8 */
[C---:B------:R-:W-:Y:S06]  /*6f690*/  HMMA.1688.F32.TF32 R164, R180.reuse, R116, R164 ;  /* 0x00000074b4a4723c */ /* 0x040fec00000810a4 */
[C---:B------:R-:W-:Y:S06]  /*6f6a0*/  HMMA.1688.F32.TF32 R160, R180.reuse, R112, R160 ;  /* 0x00000070b4a0723c */ /* 0x040fec00000810a0 */
[C---:B------:R-:W-:Y:S01]  /*6f6b0*/  HMMA.1688.F32.TF32 R156, R180.reuse, R108, R156 ;  /* 0x0000006cb49c723c */ /* 0x040fe2000008109c */
[----:B------:R-:W-:Y:S05]  /*6f6c0*/  STL.64 [R1+0x2b0], R172 ;  /* 0x0002b0ac01007387 */ /* 0x000fea0000100a00 */
[C---:B------:R-:W-:Y:S01]  /*6f6d0*/  HMMA.1688.F32.TF32 R152, R180.reuse, R104, R152 ;  /* 0x00000068b498723c */ /* 0x040fe20000081098 */
[----:B------:R1:W-:Y:S05]  /*6f6e0*/  STL.64 [R1+0x2b8], R174 ;  /* 0x0002b8ae01007387 */ /* 0x0003ea0000100a00 */
[C---:B------:R-:W-:Y:S01]  /*6f6f0*/  HMMA.1688.F32.TF32 R132, R180.reuse, R100, R132 ;  /* 0x00000064b484723c */ /* 0x040fe20000081084 */
        /* <DEDUP_REMOVED lines=22> */
[----:B------:R1:W-:Y:S04]  /*6f860*/  STL.64 [R1+0x250], R132 ;  /* 0x0002508401007387 */ /* 0x0003e80000100a00 */
[----:B------:R1:W-:Y:S04]  /*6f870*/  STL.64 [R1+0x258], R134 ;  /* 0x0002588601007387 */ /* 0x0003e80000100a00 */
[----:B-1----:R-:W3:Y:S04]  /*6f880*/  LDL.LU R132, [R1+0x780] ;  /* 0x0007800001847983 */ /* 0x002ee80000300800 */
[----:B------:R-:W3:Y:S04]  /*6f890*/  LDL.LU R133, [R1+0x784] ;  /* 0x0007840001857983 */ /* 0x000ee80000300800 */
[----:B------:R-:W3:Y:S04]  /*6f8a0*/  LDL.LU R134, [R1+0x788] ;  /* 0x0007880001867983 */ /* 0x000ee80000300800 */
[----:B------:R-:W3:Y:S01]  /*6f8b0*/  LDL.LU R135, [R1+0x78c] ;  /* 0x00078c0001877983 */ /* 0x000ee20000300800 */
[----:B--2---:R-:W-:Y:S01]  /*6f8c0*/  MOV R143, R240 ;  /* 0x000000f0008f7202 */ /* 0x004fe20000000f00 */
[----:B------:R-:W-:Y:S02]  /*6f8d0*/  HMMA.1688.F32.TF32 R136, R180, R16, R136 ;  /* 0x00000010b488723c */ /* 0x000fe40000081088 */
[----:B------:R-:W-:Y:S01]  /*6f8e0*/  LDS R240, [R243+UR12+0x43080] ;  /* 0x0430800cf3f07984 */ /* 0x000fe20008000800 */
[----:B----4-:R-:W-:-:S03]  /*6f8f0*/  IMAD.MOV.U32 R142, RZ, RZ, R241 ;  /* 0x000000ffff8e7224 */ /* 0x010fc600078e00f1 */
[----:B------:R-:W-:Y:S01]  /*6f900*/  LDS R241, [R252+UR12+0x43080] ;  /* 0x0430800cfcf17984 */ /* 0x000fe20008000800 */
[----:B------:R-:W-:Y:S01]  /*6f910*/  MOV R141, R242 ;  /* 0x000000f2008d7202 */ /* 0x000fe20000000f00 */
[C---:B------:R-:W-:Y:S02]  /*6f920*/  HMMA.1688.F32.TF32 R176, R180.reuse, R28, R176 ;  /* 0x0000001cb4b0723c */ /* 0x040fe400000810b0 */
[----:B------:R-:W-:Y:S04]  /*6f930*/  LDS R242, [R243+UR12+0x43480] ;  /* 0x0434800cf3f27984 */ /* 0x000fe80008000800 */
[----:B------:R-:W1:Y:S01]  /*6f940*/  LDS R243, [R252+UR12+0x43480] ;  /* 0x0434800cfcf37984 */ /* 0x000e620008000800 */
[----:B------:R-:W-:-:S15]  /*6f950*/  HMMA.1688.F32.TF32 R140, R180, R96, R140 ;  /* 0x00000060b48c723c */ /* 0x000fde000008108c */
[----:B------:R-:W-:-:S08]  /*6f960*/  NOP ;  /* 0x0000000000007918 */ /* 0x000fd00000000000 */
[----:B------:R-:W-:Y:S04]  /*6f970*/  STL.64 [R1+0x240], R140 ;  /* 0x0002408c01007387 */ /* 0x000fe80000100a00 */
[----:B------:R2:W-:Y:S02]  /*6f980*/  STL.64 [R1+0x248], R142 ;  /* 0x0002488e01007387 */ /* 0x0005e40000100a00 */
[----:B--2---:R-:W-:Y:S02]  /*6f990*/  HMMA.1688.F32.TF32 R140, R180, R92, R144 ;  /* 0x0000005cb48c723c */ /* 0x004fe40000081090 */
[----:B------:R-:W-:-:S15]  /*6f9a0*/  STL.64 [R1+0x220], R136 ;  /* 0x0002208801007387 */ /* 0x000fde0000100a00 */
[----:B------:R-:W-:-:S06]  /*6f9b0*/  NOP ;  /* 0x0000000000007918 */ /* 0x000fcc0000000000 */
[----:B------:R2:W-:Y:S04]  /*6f9c0*/  STL.64 [R1+0x230], R140 ;  /* 0x0002308c01007387 */ /* 0x0005e80000100a00 */
[----:B------:R-:W-:Y:S04]  /*6f9d0*/  STL.64 [R1+0x238], R142 ;  /* 0x0002388e01007387 */ /* 0x000fe80000100a00 */
[----:B------:R4:W-:Y:S01]  /*6f9e0*/  STL [R1+0x228], R138 ;  /* 0x0002288a01007387 */ /* 0x0009e20000100800 */
[----:B--2---:R-:W-:Y:S02]  /*6f9f0*/  IMAD.MOV.U32 R140, RZ, RZ, R139 ;  /* 0x000000ffff8c7224 */ /* 0x004fe400078e008b */
[----:B----4-:R-:W-:Y:S03]  /*6fa00*/  HMMA.1688.F32.TF32 R136, R180, R12, R128 ;  /* 0x0000000cb488723c */ /* 0x010fe60000081080 */
[----:B------:R-:W-:Y:S04]  /*6fa10*/  STL [R1+0x56a0], R140 ;  /* 0x0056a08c01007387 */ /* 0x000fe80000100800 */
[----:B------:R-:W2:-:S15]  /*6fa20*/  LDL.LU R128, [R1+0x770] ;  /* 0x0007700001807983 */ /* 0x000e9e0000300800 */
[----:B------:R-:W-:-:S01]  /*6fa30*/  NOP ;  /* 0x0000000000007918 */ /* 0x000fc20000000000 */
[----:B------:R-:W-:Y:S04]  /*6fa40*/  STL.64 [R1+0x210], R136 ;  /* 0x0002108801007387 */ /* 0x000fe80000100a00 */
[----:B------:R4:W-:Y:S04]  /*6fa50*/  STL.64 [R1+0x218], R138 ;  /* 0x0002188a01007387 */ /* 0x0009e80000100a00 */
[----:B------:R-:W2:Y:S04]  /*6fa60*/  LDL.LU R129, [R1+0x774] ;  /* 0x0007740001817983 */ /* 0x000ea80000300800 */
[----:B------:R-:W2:Y:S01]  /*6fa70*/  LDL.LU R130, [R1+0x778] ;  /* 0x0007780001827983 */ /* 0x000ea20000300800 */
[----:B----4-:R-:W-:Y:S03]  /*6fa80*/  HMMA.1688.F32.TF32 R136, R180, R8, R244 ;  /* 0x00000008b488723c */ /* 0x010fe600000810f4 */
[----:B------:R-:W2:-:S15]  /*6fa90*/  LDL.LU R131, [R1+0x77c] ;  /* 0x00077c0001837983 */ /* 0x000e9e0000300800 */
[----:B------:R-:W-:-:S05]  /*6faa0*/  NOP ;  /* 0x0000000000007918 */ /* 0x000fca0000000000 */
[----:B------:R-:W-:Y:S01]  /*6fab0*/  STL.64 [R1+0x200], R136 ;  /* 0x0002008801007387 */ /* 0x000fe20000100a00 */
[----:B------:R-:W-:-:S03]  /*6fac0*/  MOV R140, R139 ;  /* 0x0000008b008c7202 */ /* 0x000fc60000000f00 */
[----:B------:R4:W-:Y:S02]  /*6fad0*/  STL [R1+0x208], R138 ;  /* 0x0002088a01007387 */ /* 0x0009e40000100800 */
[----:B----4-:R-:W-:Y:S02]  /*6fae0*/  HMMA.1688.F32.TF32 R136, R180, R4, R148 ;  /* 0x00000004b488723c */ /* 0x010fe40000081094 */
[----:B------:R-:W-:Y:S04]  /*6faf0*/  STL [R1+0x56a4], R140 ;  /* 0x0056a48c01007387 */ /* 0x000fe80000100800 */
[----:B------:R-:W4:-:S15]  /*6fb00*/  LDL.LU R148, [R1+0x760] ;  /* 0x0007600001947983 */ /* 0x000f1e0000300800 */
[----:B------:R-:W-:-:S02]  /*6fb10*/  NOP ;  /* 0x0000000000007918 */ /* 0x000fc40000000000 */
[----:B------:R1:W-:Y:S04]  /*6fb20*/  STL.64 [R1+0x1f0], R136 ;  /* 0x0001f08801007387 */ /* 0x0003e80000100a00 */
[----:B------:R1:W-:Y:S04]  /*6fb30*/  STL.64 [R1+0x1f8], R138 ;  /* 0x0001f88a01007387 */ /* 0x0003e80000100a00 */
[----:B------:R-:W4:Y:S04]  /*6fb40*/  LDL.LU R149, [R1+0x764] ;  /* 0x0007640001957983 */ /* 0x000f280000300800 */
[----:B------:R-:W4:Y:S04]  /*6fb50*/  LDL.LU R150, [R1+0x768] ;  /* 0x0007680001967983 */ /* 0x000f280000300800 */
[----:B------:R-:W4:Y:S01]  /*6fb60*/  LDL.LU R151, [R1+0x76c] ;  /* 0x00076c0001977983 */ /* 0x000f220000300800 */
        /* <DEDUP_REMOVED lines=9> */
[----:B-1----:R-:W3:Y:S01]  /*6fc00*/  LDL.LU R136, [R1+0x720] ;  /* 0x0007200001887983 */ /* 0x002ee20000300800 */
[----:B------:R-:W-:-:S03]  /*6fc10*/  IMAD.MOV.U32 R141, RZ, RZ, R132 ;  /* 0x000000ffff8d7224 */ /* 0x000fc600078e0084 */
[----:B------:R-:W3:Y:S01]  /*6fc20*/  LDL.LU R137, [R1+0x724] ;  /* 0x0007240001897983 */ /* 0x000ee20000300800 */
[----:B------:R-:W-:-:S03]  /*6fc30*/  IMAD.MOV.U32 R143, RZ, RZ, R134 ;  /* 0x000000ffff8f7224 */ /* 0x000fc600078e0086 */
[----:B------:R-:W3:Y:S01]  /*6fc40*/  LDL.LU R138, [R1+0x728] ;  /* 0x00072800018a7983 */ /* 0x000ee20000300800 */
[----:B------:R-:W-:-:S03]  /*6fc50*/  MOV R142, R133 ;  /* 0x00000085008e7202 */ /* 0x000fc60000000f00 */
[----:B------:R-:W3:Y:S04]  /*6fc60*/  LDL.LU R139, [R1+0x72c] ;  /* 0x00072c00018b7983 */ /* 0x000ee80000300800 */
[----:B------:R1:W-:Y:S04]  /*6fc70*/  STL [R1+0x1ec], R135 ;  /* 0x0001ec8701007387 */ /* 0x0003e80000100800 */
[----:B------:R-:W3:Y:S04]  /*6fc80*/  LDL.LU R132, [R1+0x700] ;  /* 0x0007000001847983 */ /* 0x000ee80000300800 */
[----:B------:R-:W3:Y:S04]  /*6fc90*/  LDL.LU R133, [R1+0x704] ;  /* 0x0007040001857983 */ /* 0x000ee80000300800 */
[----:B------:R-:W3:Y:S04]  /*6fca0*/  LDL.LU R134, [R1+0x708] ;  /* 0x0007080001867983 */ /* 0x000ee80000300800 */
[----:B-1----:R-:W3:Y:S04]  /*6fcb0*/  LDL.LU R135, [R1+0x70c] ;  /* 0x00070c0001877983 */ /* 0x002ee80000300800 */
[----:B------:R-:W-:Y:S04]  /*6fcc0*/  STL [R1+0x56b0], R143 ;  /* 0x0056b08f01007387 */ /* 0x000fe80000100800 */
[----:B------:R-:W-:Y:S04]  /*6fcd0*/  STL [R1+0x56ac], R142 ;  /* 0x0056ac8e01007387 */ /* 0x000fe80000100800 */
[----:B------:R-:W-:Y:S01]  /*6fce0*/  STL [R1+0x56a8], R141 ;  /* 0x0056a88d01007387 */ /* 0x000fe20000100800 */
[----:B--2---:R-:W-:-:S15]  /*6fcf0*/  HMMA.1688.F32.TF32 R128, R180, R84, R128 ;  /* 0x00000054b480723c */ /* 0x004fde0000081080 */
[----:B------:R-:W-:-:S08]  /*6fd00*/  NOP ;  /* 0x0000000000007918 */ /* 0x000fd00000000000 */
[----:B------:R1:W-:Y:S01]  /*6fd10*/  STL.64 [R1+0x1d0], R128 ;  /* 0x0001d08001007387 */ /* 0x0003e20000100a00 */
[----:B------:R-:W-:-:S03]  /*6fd20*/  MOV R140, R131 ;  /* 0x00000083008c7202 */ /* 0x000fc60000000f00 */
[----:B------:R2:W-:Y:S04]  /*6fd30*/  STL [R1+0x1d8], R130 ;  /* 0x0001d88201007387 */ /* 0x0005e80000100800 */
[----:B-1----:R-:W3:Y:S04]  /*6fd40*/  LDL.LU R128, [R1+0x6f0] ;  /* 0x0006f00001807983 */ /* 0x002ee80000300800 */
[----:B------:R-:W3:Y:S04]  /*6fd50*/  LDL.LU R129, [R1+0x6f4] ;  /* 0x0006f40001817983 */ /* 0x000ee80000300800 */
[----:B--2---:R-:W2:Y:S04]  /*6fd60*/  LDL.LU R130, [R1+0x6f8] ;  /* 0x0006f80001827983 */ /* 0x004ea80000300800 */
[----:B------:R-:W2:Y:S01]  /*6fd70*/  LDL.LU R131, [R1+0x6fc] ;  /* 0x0006fc0001837983 */ /* 0x000ea20000300800 */
[----:B----4-:R-:W-:Y:S03]  /*6fd80*/  HMMA.1688.F32.TF32 R148, R180, R24, R148 ;  /* 0x00000018b494723c */ /* 0x010fe60000081094 */
[----:B------:R-:W-:-:S15]  /*6fd90*/  STL [R1+0x56b4], R140 ;  /* 0x0056b48c01007387 */ /* 0x000fde0000100800 */
[----:B------:R-:W-:-:S06]  /*6fda0*/  NOP ;  /* 0x0000000000007918 */ /* 0x000fcc0000000000 */
[----:B------:R-:W-:Y:S01]  /*6fdb0*/  IMAD.MOV.U32 R141, RZ, RZ, R151 ;  /* 0x000000ffff8d7224 */ /* 0x000fe200078e0097 */
[----:B------:R-:W-:Y:S01]  /*6fdc0*/  MOV R142, R150 ;  /* 0x00000096008e7202 */ /* 0x000fe20000000f00 */
[----:B------:R-:W-:Y:S01]  /*6fdd0*/  IMAD.MOV.U32 R143, RZ, RZ, R149 ;  /* 0x000000ffff8f7224 */ /* 0x000fe200078e0095 */
[----:B------:R1:W-:Y:S04]  /*6fde0*/  STL [R1+0x1c0], R148 ;  /* 0x0001c09401007387 */ /* 0x0003e80000100800 */
[----:B------:R-:W4:Y:S04]  /*6fdf0*/  LDL.LU.64 R150, [R1+0x59e8] ;  /* 0x0059e80001967983 */ /* 0x000f280000300a00 */
[----:B-1----:R-:W4:Y:S04]  /*6fe00*/  LDL.LU.64 R148, [R1+0x59e0] ;  /* 0x0059e00001947983 */ /* 0x002f280000300a00 */
[----:B------:R1:W-:Y:S04]  /*6fe10*/  STL [R1+0x56c0], R141 ;  /* 0x0056c08d01007387 */ /* 0x0003e80000100800 */
[----:B------:R1:W-:Y:S04]  /*6fe20*/  STL [R1+0x56bc], R142 ;  /* 0x0056bc8e01007387 */ /* 0x0003e80000100800 */
[----:B------:R1:W-:Y:S04]  /*6fe30*/  STL [R1+0x56b8], R143 ;  /* 0x0056b88f01007387 */ /* 0x0003e80000100800 */
[----:B------:R-:W3:Y:S04]  /*6fe40*/  LDL.LU R140, [R1+0x750] ;  /* 0x00075000018c7983 */ /* 0x000ee80000300800 */
[----:B-1----:R-:W3:Y:S04]  /*6fe50*/  LDL.LU R141, [R1+0x754] ;  /* 0x00075400018d7983 */ /* 0x002ee80000300800 */
[----:B------:R-:W3:Y:S04]  /*6fe60*/  LDL.LU R142, [R1+0x758] ;  /* 0x00075800018e7983 */ /* 0x000ee80000300800 */
[----:B------:R-:W3:Y:S02]  /*6fe70*/  LDL.LU R143, [R1+0x75c] ;  /* 0x00075c00018f7983 */ /* 0x000ee40000300800 */
[----:B---3--:R-:W-:-:S15]  /*6fe80*/  HMMA.1688.F32.TF32 R140, R180, R20, R140 ;  /* 0x00000014b48c723c */ /* 0x008fde000008108c */
[----:B------:R-:W-:-:S08]  /*6fe90*/  NOP ;  /* 0x0000000000007918 */ /* 0x000fd00000000000 */
[----:B------:R1:W-:Y:S04]  /*6fea0*/  STL.64 [R1+0x1b0], R140 ;  /* 0x0001b08c01007387 */ /* 0x0003e80000100a00 */
[----:B------:R-:W-:Y:S01]  /*6feb0*/  STL [R1+0x1b8], R142 ;  /* 0x0001b88e01007387 */ /* 0x000fe20000100800 */
[----:B-1----:R-:W-:-:S05]  /*6fec0*/  MOV R140, R143 ;  /* 0x0000008f008c7202 */ /* 0x002fca0000000f00 */
[----:B------:R1:W-:Y:S04]  /*6fed0*/  STL [R1+0x56c4], R140 ;  /* 0x0056c48c01007387 */ /* 0x0003e80000100800 */
[----:B-1----:R-:W3:Y:S04]  /*6fee0*/  LDL.LU R140, [R1+0x740] ;  /* 0x00074000018c7983 */ /* 0x002ee80000300800 */
[----:B------:R-:W3:Y:S04]  /*6fef0*/  LDL.LU R141, [R1+0x744] ;  /* 0x00074400018d7983 */ /* 0x000ee80000300800 */
[----:B------:R-:W3:Y:S04]  /*6ff00*/  LDL.LU R142, [R1+0x748] ;  /* 0x00074800018e7983 */ /* 0x000ee80000300800 */
[----:B------:R-:W3:Y:S02]  /*6ff10*/  LDL.LU R143, [R1+0x74c] ;  /* 0x00074c00018f7983 */ /* 0x000ee40000300800 */
[----:B---3--:R-:W-:-:S15]  /*6ff20*/  HMMA.1688.F32.TF32 R140, R180, R80, R140 ;  /* 0x00000050b48c723c */ /* 0x008fde000008108c */
[----:B------:R-:W-:-:S08]  /*6ff30*/  NOP ;  /* 0x0000000000007918 */ /* 0x000fd00000000000 */
[----:B------:R-:W-:Y:S04]  /*6ff40*/  STL.64 [R1+0x1a0], R140 ;  /* 0x0001a08c01007387 */ /* 0x000fe80000100a00 */
[----:B------:R1:W-:Y:S02]  /*6ff50*/  STL.64 [R1+0x1a8], R142 ;  /* 0x0001a88e01007387 */ /* 0x0003e40000100a00 */
[C---:B-1----:R-:W-:Y:S06]  /*6ff60*/  HMMA.1688.F32.TF32 R140, R180.reuse, R76, R144 ;  /* 0x0000004cb48c723c */ /* 0x042fec0000081090 */
[C---:B------:R-:W-:Y:S06]  /*6ff70*/  HMMA.1688.F32.TF32 R144, R180.reuse, R72, R136 ;  /* 0x00000048b490723c */ /* 0x040fec0000081088 */
[C---:B------:R-:W-:Y:S11]  /*6ff80*/  HMMA.1688.F32.TF32 R136, R180.reuse, R68, R244 ;  /* 0x00000044b488723c */ /* 0x040ff600000810f4 */
[----:B------:R-:W-:Y:S04]  /*6ff90*/  STL.64 [R1+0x190], R140 ;  /* 0x0001908c01007387 */ /* 0x000fe80000100a00 */
[----:B------:R-:W-:Y:S04]  /*6ffa0*/  STL.64 [R1+0x198], R142 ;  /* 0x0001988e01007387 */ /* 0x000fe80000100a00 */
[----:B------:R-:W-:Y:S04]  /*6ffb0*/  STL.64 [R1+0x180], R144 ;  /* 0x0001809001007387 */ /* 0x000fe80000100a00 */
[----:B------:R2:W-:Y:S04]  /*6ffc0*/  STL.64 [R1+0x188], R146 ;  /* 0x0001889201007387 */ /* 0x0005e80000100a00 */
[----:B------:R-:W3:Y:S04]  /*6ffd0*/  LDL.LU R244, [R1+0x630] ;  /* 0x0006300001f47983 */ /* 0x000ee80000300800 */
[----:B------:R-:W3:Y:S04]  /*6ffe0*/  LDL.LU R245, [R1+0x634] ;  /* 0x0006340001f57983 */ /* 0x000ee80000300800 */
[----:B------:R-:W3:Y:S04]  /*6fff0*/  LDL.LU R246, [R1+0x638] ;  /* 0x0006380001f67983 */ /* 0x000ee80000300800 */
[----:B------:R-:W3:Y:S01]  /*70000*/  LDL.LU R247, [R1+0x63c] ;  /* 0x00063c0001f77983 */ /* 0x000ee20000300800 */
[C---:B------:R-:W-:Y:S06]  /*70010*/  HMMA.1688.F32.TF32 R132, R180.reuse, R64, R132 ;  /* 0x00000040b484723c */ /* 0x040fec0000081084 */
[C---:B--2---:R-:W-:Y:S06]  /*70020*/  HMMA.1688.F32.TF32 R144, R180.reuse, R60, R128 ;  /* 0x0000003cb490723c */ /* 0x044fec0000081080 */
[C---:B----4-:R-:W-:Y:S06]  /*70030*/  HMMA.1688.F32.TF32 R148, R180.reuse, R56, R148 ;  /* 0x00000038b494723c */ /* 0x050fec0000081094 */
[C---:B------:R-:W-:Y:S06]  /*70040*/  HMMA.1688.F32.TF32 R152, R180.reuse, R52, R152 ;  /* 0x00000034b498723c */ /* 0x040fec0000081098 */
[C---:B------:R-:W-:Y:S06]  /*70050*/  HMMA.1688.F32.TF32 R156, R180.reuse, R48, R156 ;  /* 0x00000030b49c723c */ /* 0x040fec000008109c */
[----:B------:R-:W-:Y:S01]  /*70060*/  HMMA.1688.F32.TF32 R160, R180, R44, R160 ;  /* 0x0000002cb4a0723c */ /* 0x000fe200000810a0 */
[----:B------:R-:W-:Y:S01]  /*70070*/  IMAD.MOV.U32 R142, RZ, RZ, R138 ;  /* 0x000000ffff8e7224 */ /* 0x000fe200078e008a */
[----:B------:R-:W-:-:S04]  /*70080*/  MOV R143, R139 ;  /* 0x0000008b008f7202 */ /* 0x000fc80000000f00 */
[----:B------:R-:W-:Y:S01]  /*70090*/  HMMA.1688.F32.TF32 R164, R180, R40, R164 ;  /* 0x00000028b4a4723c */ /* 0x000fe200000810a4 */
[----:B------:R-:W-:Y:S01]  /*700a0*/  IMAD.MOV.U32 R140, RZ, RZ, R136 ;  /* 0x000000ffff8c7224 */ /* 0x000fe200078e0088 */
[----:B------:R-:W-:-:S04]  /*700b0*/  MOV R141, R137 ;  /* 0x00000089008d7202 */ /* 0x000fc80000000f00 */
[----:B------:R-:W-:Y:S01]  /*700c0*/  HMMA.1688.F32.TF32 R168, R180, R36, R168 ;  /* 0x00000024b4a8723c */ /* 0x000fe200000810a8 */
[----:B------:R-:W-:Y:S01]  /*700d0*/  IMAD.MOV.U32 R138, RZ, RZ, R134 ;  /* 0x000000ffff8a7224 */ /* 0x000fe200078e0086 */
[----:B------:R-:W-:Y:S01]  /*700e0*/  MOV R139, R135 ;  /* 0x00000087008b7202 */ /* 0x000fe20000000f00 */
[----:B------:R-:W-:-:S03]  /*700f0*/  IMAD.MOV.U32 R136, RZ, RZ, R132 ;  /* 0x000000ffff887224 */ /* 0x000fc600078e0084 */
[C---:B------:R-:W-:Y:S01]  /*70100*/  HMMA.1688.F32.TF32 R172, R180.reuse, R32, R172 ;  /* 0x00000020b4ac723c */ /* 0x040fe200000810ac */
[----:B------:R-:W-:Y:S01]  /*70110*/  MOV R137, R133 ;  /* 0x0000008500897202 */ /* 0x000fe20000000f00 */
[----:B------:R-:W-:Y:S04]  /*70120*/  STL.64 [R1+0x5768], R142 ;  /* 0x0057688e01007387 */ /* 0x000fe80000100a00 */
        /* <DEDUP_REMOVED lines=21> */
[----:B---3--:R-:W-:Y:S03]  /*70280*/  HMMA.1688.F32.TF32 R180, R180, R248, R244 ;  /* 0x000000f8b4b4723c */ /* 0x008fe600000810f4 */
[----:B------:R-:W2:Y:S04]  /*70290*/  LDL.LU R244, [R1+0x620] ;  /* 0x0006200001f47983 */ /* 0x000ea80000300800 */
[----:B------:R-:W2:Y:S04]  /*702a0*/  LDL.LU R245, [R1+0x624] ;  /* 0x0006240001f57983 */ /* 0x000ea80000300800 */
[----:B------:R-:W2:Y:S04]  /*702b0*/  LDL.LU R246, [R1+0x628] ;  /* 0x0006280001f67983 */ /* 0x000ea80000300800 */
[----:B------:R-:W2:Y:S01]  /*702c0*/  LDL.LU R247, [R1+0x62c] ;  /* 0x00062c0001f77983 */ /* 0x000ea20000300800 */
[C---:B------:R-:W-:Y:S06]  /*702d0*/  HMMA.1688.F32.TF32 R184, R240.reuse, R124, R184 ;  /* 0x0000007cf0b8723c */ /* 0x040fec00000810b8 */
[C---:B------:R-:W-:Y:S06]  /*702e0*/  HMMA.1688.F32.TF32 R188, R240.reuse, R120, R188 ;  /* 0x00000078f0bc723c */ /* 0x040fec00000810bc */
[C---:B------:R-:W-:Y:S06]  /*702f0*/  HMMA.1688.F32.TF32 R192, R240.reuse, R116, R192 ;  /* 0x00000074f0c0723c */ /* 0x040fec00000810c0 */
        /* <DEDUP_REMOVED lines=50> */
[----:B------:R-:W-:-:S03]  /*70620*/  IMAD.MOV.U32 R17, RZ, RZ, R128 ;  /* 0x000000ffff117224 */ /* 0x000fc600078e0080 */
[----:B------:R-:W-:Y:S04]  /*70630*/  STL [R1+0x557c], R13 ;  /* 0x00557c0d01007387 */ /* 0x000fe80000100800 */
[----:B------:R-:W-:Y:S04]  /*70640*/  STL [R1+0x5578], R16 ;  /* 0x0055781001007387 */ /* 0x000fe80000100800 */
[----:B------:R-:W-:Y:S04]  /*70650*/  STL [R1+0x5574], R17 ;  /* 0x0055741101007387 */ /* 0x000fe80000100800 */
[----:B------:R-:W2:Y:S04]  /*70660*/  LDL.LU R244, [R1+0x600] ;  /* 0x0006000001f47983 */ /* 0x000ea80000300800 */
[----:B------:R-:W2:Y:S04]  /*70670*/  LDL.LU R245, [R1+0x604] ;  /* 0x0006040001f57983 */ /* 0x000ea80000300800 */
[----:B------:R-:W2:Y:S04]  /*70680*/  LDL.LU R246, [R1+0x608] ;  /* 0x0006080001f67983 */ /* 0x000ea80000300800 */
[----:B------:R-:W2:Y:S01]  /*70690*/  LDL.LU R247, [R1+0x60c] ;  /* 0x00060c0001f77983 */ /* 0x000ea20000300800 */
[----:B------:R-:W-:-:S02]  /*706a0*/  MOV R12, R131 ;  /* 0x00000083000c7202 */ /* 0x000fc40000000f00 */
[----:B------:R-:W-:Y:S01]  /*706b0*/  HMMA.1688.F32.TF32 R128, R240, R84, R236 ;  /* 0x00000054f080723c */ /* 0x000fe200000810ec */
[----:B------:R-:W-:Y:S01]  /*706c0*/  STL.64 [R1+0x57d8], R6 ;  /* 0x0057d80601007387 */ /* 0x000fe20000100a00 */
[----:B-1----:R-:W-:-:S03]  /*706d0*/  IMAD.MOV.U32 R139, RZ, RZ, R0 ;  /* 0x000000ffff8b7224 */ /* 0x002fc600078e0000 */
[----:B------:R-:W-:Y:S04]  /*706e0*/  LDS R236, [R2+UR12+0x43800] ;  /* 0x0438000c02ec7984 */ /* 0x000fe80008000800 */
[----:B------:R-:W-:-:S15]  /*706f0*/  LDS R238, [R2+UR12+0x43c00] ;  /* 0x043c000c02ee7984 */ /* 0x000fde0008000800 */
[----:B------:R-:W-:Y:S01]  /*70700*/  IMAD.MOV.U32 R5, RZ, RZ, R130 ;  /* 0x000000ffff057224 */ /* 0x000fe200078e0082 */
[----:B------:R-:W-:Y:S01]  /*70710*/  MOV R4, R131 ;  /* 0x0000008300047202 */ /* 0x000fe20000000f00 */
[----:B------:R-:W-:Y:S01]  /*70720*/  IMAD.MOV.U32 R9, RZ, RZ, R128 ;  /* 0x000000ffff097224 */ /* 0x000fe200078e0080 */
[----:B------:R-:W-:Y:S02]  /*70730*/  MOV R8, R129 ;  /* 0x0000008100087202 */ /* 0x000fe40000000f00 */
[----:B------:R-:W-:Y:S01]  /*70740*/  LOP3.LUT R131, R2, 0x20, RZ, 0x3c, !PT ;  /* 0x0000002002837812 */ /* 0x000fe200078e3cff */
[----:B------:R-:W-:Y:S04]  /*70750*/  STL.64 [R1+0x57d0], R4 ;  /* 0x0057d00401007387 */ /* 0x000fe80000100a00 */
[----:B------:R-:W-:Y:S04]  /*70760*/  STL.64 [R1+0x57c8], R10 ;  /* 0x0057c80a01007387 */ /* 0x000fe80000100a00 */
[----:B------:R-:W-:Y:S04]  /*70770*/  STL.64 [R1+0x57c0], R8 ;  /* 0x0057c00801007387 */ /* 0x000fe80000100a00 */
[----:B------:R-:W4:Y:S04]  /*70780*/  LDL.LU R128, [R1+0x5c0] ;  /* 0x0005c00001807983 */ /* 0x000f280000300800 */
[----:B------:R-:W4:Y:S04]  /*70790*/  LDL.LU R129, [R1+0x5c4] ;  /* 0x0005c40001817983 */ /* 0x000f280000300800 */
[----:B------:R-:W-:Y:S04]  /*707a0*/  LDS R237, [R131+UR12+0x43800] ;  /* 0x0438000c83ed7984 */ /* 0x000fe80008000800 */
[----:B------:R1:W4:Y:S04]  /*707b0*/  LDS R239, [R131+UR12+0x43c00] ;  /* 0x043c000c83ef7984 */ /* 0x0003280008000800 */
        /* <DEDUP_REMOVED lines=26> */
[C---:B--2---:R-:W-:Y:S01]  /*70960*/  HMMA.1688.F32.TF32 R4, R240.reuse, R20, R244 ;  /* 0x00000014f004723c */ /* 0x044fe200000810f4 */
[----:B------:R-:W2:Y:S04]  /*70970*/  LDL.LU R244, [R1+0x590] ;  /* 0x0005900001f47983 */ /* 0x000ea80000300800 */
[----:B------:R-:W2:Y:S04]  /*70980*/  LDL.LU R245, [R1+0x594] ;  /* 0x0005940001f57983 */ /* 0x000ea80000300800 */
[----:B------:R-:W2:Y:S04]  /*70990*/  LDL.LU R246, [R1+0x598] ;  /* 0x0005980001f67983 */ /* 0x000ea80000300800 */
[----:B------:R-:W2:Y:S11]  /*709a0*/  LDL.LU R247, [R1+0x59c] ;  /* 0x00059c0001f77983 */ /* 0x000eb60000300800 */
[----:B------:R-:W-:Y:S01]  /*709b0*/  MOV R233, R4 ;  /* 0x0000000400e97202 */ /* 0x000fe20000000f00 */
[----:B------:R-:W-:Y:S01]  /*709c0*/  IMAD.MOV.U32 R234, RZ, RZ, R5 ;  /* 0x000000ffffea7224 */ /* 0x000fe200078e0005 */
[----:B------:R-:W-:Y:S01]  /*709d0*/  MOV R235, R6 ;  /* 0x0000000600eb7202 */ /* 0x000fe20000000f00 */
[----:B------:R-:W-:Y:S01]  /*709e0*/  IMAD.MOV.U32 R228, RZ, RZ, R7 ;  /* 0x000000ffffe47224 */ /* 0x000fe200078e0007 */
[----:B------:R-:W-:Y:S04]  /*709f0*/  STL.64 [R1+0x57e8], R230 ;  /* 0x0057e8e601007387 */ /* 0x000fe80000100a00 */
[----:B------:R-:W-:Y:S01]  /*70a00*/  STL.64 [R1+0x57e0], R228 ;  /* 0x0057e0e401007387 */ /* 0x000fe20000100a00 */
[C---:B----4-:R-:W-:Y:S06]  /*70a10*/  HMMA.1688.F32.TF32 R4, R240.reuse, R80, R148 ;  /* 0x00000050f004723c */ /* 0x050fec0000081094 */
[----:B------:R-:W-:-:S15]  /*70a20*/  HMMA.1688.F32.TF32 R144, R240, R76, R144 ;  /* 0x0000004cf090723c */ /* 0x000fde0000081090 */
[----:B------:R-:W-:-:S03]  /*70a30*/  NOP ;  /* 0x0000000000007918 */ /* 0x000fc60000000000 */
[----:B------:R-:W-:Y:S01]  /*70a40*/  MOV R13, R4 ;  /* 0x00000004000d7202 */ /* 0x000fe20000000f00 */
[----:B------:R-:W-:Y:S01]  /*70a50*/  IMAD.MOV.U32 R16, RZ, RZ, R5 ;  /* 0x000000ffff107224 */ /* 0x000fe200078e0005 */
[----:B------:R-:W-:Y:S01]  /*70a60*/  MOV R17, R6 ;  /* 0x0000000600117202 */ /* 0x000fe20000000f00 */
[----:B------:R-:W-:Y:S01]  /*70a70*/  IMAD.MOV.U32 R232, RZ, RZ, R7 ;  /* 0x000000ffffe87224 */ /* 0x000fe200078e0007 */
[C---:B------:R-:W-:Y:S06]  /*70a80*/  HMMA.1688.F32.TF32 R8, R240.reuse, R72, R136 ;  /* 0x00000048f008723c */ /* 0x040fec0000081088 */
[----:B------:R-:W-:Y:S01]  /*70a90*/  HMMA.1688.F32.TF32 R4, R240, R68, R128 ;  /* 0x00000044f004723c */ /* 0x000fe20000081080 */
[----:B------:R-:W-:Y:S04]  /*70aa0*/  STL.64 [R1+0x5e0], R144 ;  /* 0x0005e09001007387 */ /* 0x000fe80000100a00 */
[----:B------:R-:W-:-:S12]  /*70ab0*/  STL.64 [R1+0x5e8], R146 ;  /* 0x0005e89201007387 */ /* 0x000fd80000100a00 */
[----:B------:R-:W-:Y:S04]  /*70ac0*/  STL.64 [R1+0x5d0], R8 ;  /* 0x0005d00801007387 */ /* 0x000fe80000100a00 */
[----:B------:R-:W-:Y:S04]  /*70ad0*/  STL.64 [R1+0x5d8], R10 ;  /* 0x0005d80a01007387 */ /* 0x000fe80000100a00 */
[----:B------:R1:W-:Y:S04]  /*70ae0*/  STL.64 [R1+0x5c0], R4 ;  /* 0x0005c00401007387 */ /* 0x0003e80000100a00 */
[----:B------:R-:W4:Y:S04]  /*70af0*/  LDL.LU R128, [R1+0x580] ;  /* 0x0005800001807983 */ /* 0x000f280000300800 */
[----:B------:R-:W4:Y:S04]  /*70b00*/  LDL.LU R129, [R1+0x584] ;  /* 0x0005840001817983 */ /* 0x000f280000300800 */
[----:B------:R-:W4:Y:S04]  /*70b10*/  LDL.LU R130, [R1+0x588] ;  /* 0x0005880001827983 */ /* 0x000f280000300800 */
[----:B------:R-:W4:Y:S01]  /*70b20*/  LDL.LU R131, [R1+0x58c] ;  /* 0x00058c0001837983 */ /* 0x000f220000300800 */
[----:B------:R-:W-:Y:S01]  /*70b30*/  MOV R124, R6 ;  /* 0x00000006007c7202 */ /* 0x000fe20000000f00 */
[----:B------:R-:W-:-:S02]  /*70b40*/  IMAD.MOV.U32 R121, RZ, RZ, R7 ;  /* 0x000000ffff797224 */ /* 0x000fc400078e0007 */
[----:B-1----:R-:W-:-:S15]  /*70b50*/  HMMA.1688.F32.TF32 R4, R240, R64, R140 ;  /* 0x00000040f004723c */ /* 0x002fde000008108c */
[----:B------:R-:W-:-:S09]  /*70b60*/  NOP ;  /* 0x0000000000007918 */ /* 0x000fd20000000000 */
[----:B------:R-:W-:Y:S01]  /*70b70*/  MOV R112, R4 ;  /* 0x0000000400707202 */ /* 0x000fe20000000f00 */
[----:B------:R-:W-:Y:S01]  /*70b80*/  IMAD.MOV.U32 R109, RZ, RZ, R5 ;  /* 0x000000ffff6d7224 */ /* 0x000fe200078e0005 */
[----:B------:R-:W-:Y:S01]  /*70b90*/  MOV R108, R6 ;  /* 0x00000006006c7202 */ /* 0x000fe20000000f00 */
[----:B------:R-:W-:Y:S02]  /*70ba0*/  IMAD.MOV.U32 R105, RZ, RZ, R7 ;  /* 0x000000ffff697224 */ /* 0x000fe400078e0007 */
[C---:B---3--:R-:W-:Y:S01]  /*70bb0*/  HMMA.1688.F32.TF32 R4, R240.reuse, R60, R132 ;  /* 0x0000003cf004723c */ /* 0x048fe20000081084 */
[----:B------:R-:W-:Y:S04]  /*70bc0*/  STL [R1+0x5508], R121 ;  /* 0x0055087901007387 */ /* 0x000fe80000100800 */
[----:B------:R1:W-:Y:S04]  /*70bd0*/  STL [R1+0x5504], R124 ;  /* 0x0055047c01007387 */ /* 0x0003e80000100800 */
[----:B------:R-:W-:Y:S04]  /*70be0*/  STL [R1+0x550c], R105 ;  /* 0x00550c6901007387 */ /* 0x000fe80000100800 */
[----:B------:R3:W-:Y:S04]  /*70bf0*/  STL [R1+0x5500], R108 ;  /* 0x0055006c01007387 */ /* 0x0007e80000100800 */
[----:B------:R3:W-:Y:S07]  /*70c00*/  STL [R1+0x54fc], R109 ;  /* 0x0054fc6d01007387 */ /* 0x0007ee0000100800 */
        /* <DEDUP_REMOVED lines=45> */
[----:B------:R-:W-:Y:S01]  /*70ee0*/  IMAD.MOV.U32 R117, RZ, RZ, R5 ;  /* 0x000000ffff757224 */ /* 0x000fe200078e0005 */
[----:B------:R-:W-:-:S02]  /*70ef0*/  MOV R120, R4 ;  /* 0x0000000400787202 */ /* 0x000fc40000000f00 */
        /* <DEDUP_REMOVED lines=13> */
[----:B---3--:R-:W-:-:S15]  /*70fd0*/  HMMA.1688.F32.TF32 R4, R240, R44, R144 ;  /* 0x0000002cf004723c */ /* 0x008fde0000081090 */
[----:B------:R-:W-:-:S09]  /*70fe0*/  NOP ;  /* 0x0000000000007918 */ /* 0x000fd20000000000 */
[----:B-1----:R-:W-:Y:S01]  /*70ff0*/  MOV R124, R4 ;  /* 0x00000004007c7202 */ /* 0x002fe20000000f00 */
[----:B------:R-:W-:Y:S01]  /*71000*/  IMAD.MOV.U32 R108, RZ, RZ, R5 ;  /* 0x000000ffff6c7224 */ /* 0x000fe200078e0005 */
[----:B------:R-:W-:Y:S01]  /*71010*/  MOV R109, R6 ;  /* 0x00000006006d7202 */ /* 0x000fe20000000f00 */
        /* <DEDUP_REMOVED lines=22> */
[----:B------:R-:W-:Y:S01]  /*71180*/  HMMA.1688.F32.TF32 R4, R240, R36, R140 ;  /* 0x00000024f004723c */ /* 0x000fe2000008108c */
[----:B------:R-:W4:Y:S04]  /*71190*/  LDL.LU R140, [R1+0x4d0] ;  /* 0x0004d000018c7983 */ /* 0x000f280000300800 */
[----:B------:R-:W4:Y:S04]  /*711a0*/  LDL.LU R141, [R1+0x4d4] ;  /* 0x0004d400018d7983 */ /* 0x000f280000300800 */
[----:B------:R-:W4:Y:S04]  /*711b0*/  LDL.LU R142, [R1+0x4d8] ;  /* 0x0004d800018e7983 */ /* 0x000f280000300800 */
[----:B------:R-:W4:Y:S11]  /*711c0*/  LDL.LU R143, [R1+0x4dc] ;  /* 0x0004dc00018f7983 */ /* 0x000f360000300800 */
[----:B------:R-:W-:Y:S01]  /*711d0*/  MOV R101, R4 ;  /* 0x0000000400657202 */ /* 0x000fe20000000f00 */
[----:B------:R-:W-:Y:S01]  /*711e0*/  IMAD.MOV.U32 R104, RZ, RZ, R5 ;  /* 0x000000ffff687224 */ /* 0x000fe200078e0005 */
[----:B------:R-:W-:Y:S01]  /*711f0*/  MOV R89, R6 ;  /* 0x0000000600597202 */ /* 0x000fe20000000f00 */
[----:B------:R-:W-:-:S02]  /*71200*/  IMAD.MOV.U32 R92, RZ, RZ, R7 ;  /* 0x000000ffff5c7224 */ /* 0x000fc400078e0007 */
[----:B------:R-:W-:Y:S01]  /*71210*/  HMMA.1688.F32.TF32 R4, R240, R32, R132 ;  /* 0x00000020f004723c */ /* 0x000fe20000081084 */
[----:B------:R-:W4:Y:S04]  /*71220*/  LDL.LU R132, [R1+0x4c0] ;  /* 0x0004c00001847983 */ /* 0x000f280000300800 */
[----:B------:R-:W4:Y:S02]  /*71230*/  LDL.LU R133, [R1+0x4c4] ;  /* 0x0004c40001857983 */ /* 0x000f240000300800 */
[----:B------:R-:W-:Y:S02]  /*71240*/  MOV R135, R114 ;  /* 0x0000007200877202 */ /* 0x000fe40000000f00 */
[----:B------:R-:W4:Y:S04]  /*71250*/  LDL.LU R134, [R1+0x4c8] ;  /* 0x0004c80001867983 */ /* 0x000f280000300800 */
[----:B------:R-:W4:Y:S11]  /*71260*/  LDL.LU R114, [R1+0x59dc] ;  /* 0x0059dc0001727983 */ /* 0x000f360000300800 */
[----:B------:R-:W-:Y:S01]  /*71270*/  MOV R80, R4 ;  /* 0x0000000400507202 */ /* 0x000fe20000000f00 */
[----:B------:R-:W-:Y:S01]  /*71280*/  IMAD.MOV.U32 R77, RZ, RZ, R5 ;  /* 0x000000ffff4d7224 */ /* 0x000fe200078e0005 */
[----:B------:R-:W-:Y:S01]  /*71290*/  MOV R76, R6 ;  /* 0x00000006004c7202 */ /* 0x000fe20000000f00 */
[----:B------:R-:W-:-:S02]  /*712a0*/  IMAD.MOV.U32 R73, RZ, RZ, R7 ;  /* 0x000000ffff497224 */ /* 0x000fc400078e0007 */
[----:B------:R-:W-:Y:S07]  /*712b0*/  HMMA.1688.F32.TF32 R4, R240, R28, R128 ;  /* 0x0000001cf004723c */ /* 0x000fee0000081080 */
[----:B------:R-:W-:Y:S01]  /*712c0*/  IMAD.MOV.U32 R128, RZ, RZ, R115 ;  /* 0x000000ffff807224 */ /* 0x000fe200078e0073 */
[----:B------:R-:W-:Y:S01]  /*712d0*/  MOV R129, R118 ;  /* 0x0000007600817202 */ /* 0x000fe20000000f00 */
[----:B------:R-:W4:Y:S01]  /*712e0*/  LDL.LU R115, [R1+0x59d8] ;  /* 0x0059d80001737983 */ /* 0x000f220000300800 */
[----:B------:R-:W-:Y:S01]  /*712f0*/  IMAD.MOV.U32 R130, RZ, RZ, R126 ;  /* 0x000000ffff827224 */ /* 0x000fe200078e007e */
[----:B------:R-:W-:-:S02]  /*71300*/  MOV R131, R127 ;  /* 0x0000007f00837202 */ /* 0x000fc40000000f00 */
[----:B------:R-:W4:Y:S04]  /*71310*/  LDL.LU R118, [R1+0x59d4] ;  /* 0x0059d40001767983 */ /* 0x000f280000300800 */
[----:B------:R-:W3:Y:S04]  /*71320*/  LDL.LU R126, [R1+0x59d0] ;  /* 0x0059d000017e7983 */ /* 0x000ee80000300800 */
[----:B------:R-:W3:Y:S03]  /*71330*/  LDL.LU R127, [R1+0x59cc] ;  /* 0x0059cc00017f7983 */ /* 0x000ee60000300800 */
[----:B------:R-:W-:Y:S01]  /*71340*/  MOV R117, R4 ;  /* 0x0000000400757202 */ /* 0x000fe20000000f00 */
[----:B------:R-:W-:Y:S01]  /*71350*/  IMAD.MOV.U32 R120, RZ, RZ, R5 ;  /* 0x000000ffff787224 */ /* 0x000fe200078e0005 */
[----:B------:R-:W-:Y:S01]  /*71360*/  MOV R97, R6 ;  /* 0x0000000600617202 */ /* 0x000fe20000000f00 */
[----:B------:R-:W-:-:S02]  /*71370*/  IMAD.MOV.U32 R100, RZ, RZ, R7 ;  /* 0x000000ffff647224 */ /* 0x000fc400078e0007 */
[----:B--2---:R-:W-:Y:S01]  /*71380*/  HMMA.1688.F32.TF32 R4, R240, R248, R244 ;  /* 0x000000f8f004723c */ /* 0x004fe200000810f4 */
        /* <DEDUP_REMOVED lines=8> */
[----:B------:R-:W4:Y:S01]  /*71410*/  LDL.LU R119, [R1+0x59c8] ;  /* 0x0059c80001777983 */ /* 0x000f220000300800 */
[----:B------:R-:W-:-:S03]  /*71420*/  IMAD.MOV.U32 R246, RZ, RZ, R123 ;  /* 0x000000fffff67224 */ /* 0x000fc600078e007b */
        /* <DEDUP_REMOVED lines=31> */
[----:B------:R-:W-:Y:S01]  /*71620*/  LDS R241, [R252+UR12+0x43800] ;  /* 0x0438000cfcf17984 */ /* 0x000fe20008000800 */
[----:B------:R-:W-:-:S03]  /*71630*/  LOP3.LUT R125, R2, 0x40, RZ, 0x3c, !PT ;  /* 0x00000040027d7812 */ /* 0x000fc600078e3cff */
[----:B------:R-:W-:Y:S04]  /*71640*/  LDS R243, [R252+UR12+0x43c00] ;  /* 0x043c000cfcf37984 */ /* 0x000fe80008000800 */
[----:B------:R-:W-:Y:S04]  /*71650*/  LDS R240, [R125+UR12+0x43800] ;  /* 0x0438000c7df07984 */ /* 0x000fe80008000800 */
[----:B------:R-:W1:Y:S01]  /*71660*/  LDS R242, [R125+UR12+0x43c00] ;  /* 0x043c000c7df27984 */ /* 0x000e620008000800 */
[----:B---3--:R-:W-:-:S15]  /*71670*/  HMMA.1688.F32.TF32 R4, R236, R126, R148 ;  /* 0x0000007eec04723c */ /* 0x008fde0000081094 */
[----:B------:R-:W-:-:S09]  /*71680*/  NOP ;  /* 0x0000000000007918 */ /* 0x000fd20000000000 */
[----:B------:R-:W-:Y:S01]  /*71690*/  IMAD.MOV.U32 R72, RZ, RZ, R4 ;  /* 0x000000ffff487224 */ /* 0x000fe200078e0004 */
[----:B------:R-:W-:Y:S01]  /*716a0*/  MOV R69, R5 ;  /* 0x0000000500457202 */ /* 0x000fe20000000f00 */
[----:B------:R-:W-:Y:S01]  /*716b0*/  IMAD.MOV.U32 R68, RZ, RZ, R6 ;  /* 0x000000ffff447224 */ /* 0x000fe200078e0006 */
[----:B------:R-:W-:Y:S02]  /*716c0*/  MOV R65, R7 ;  /* 0x0000000700417202 */ /* 0x000fe40000000f00 */
[----:B--2---:R-:W-:-:S15]  /*716d0*/  HMMA.1688.F32.TF32 R4, R236, R122, R144 ;  /* 0x0000007aec04723c */ /* 0x004fde0000081090 */
[----:B------:R-:W-:-:S09]  /*716e0*/  NOP ;  /* 0x0000000000007918 */ /* 0x000fd20000000000 */
[----:B------:R-:W-:Y:S01]  /*716f0*/  IMAD.MOV.U32 R64, RZ, RZ, R4 ;  /* 0x000000ffff407224 */ /* 0x000fe200078e0004 */
[----:B------:R-:W-:Y:S01]  /*71700*/  MOV R61, R5 ;  /* 0x00000005003d7202 */ /* 0x000fe20000000f00 */
[----:B------:R-:W-:Y:S01]  /*71710*/  IMAD.MOV.U32 R60, RZ, RZ, R6 ;  /* 0x000000ffff3c7224 */ /* 0x000fe200078e0006 */
[----:B------:R-:W-:Y:S02]  /*71720*/  MOV R57, R7 ;  /* 0x0000000700397202 */ /* 0x000fe40000000f00 */
[----:B----4-:R-:W-:-:S15]  /*71730*/  HMMA.1688.F32.TF32 R4, R236, R118, R136 ;  /* 0x00000076ec04723c */ /* 0x010fde0000081088 */
[----:B------:R-:W-:-:S09]  /*71740*/  NOP ;  /* 0x0000000000007918 */ /* 0x000fd20000000000 */
[----:B-1----:R-:W-:Y:S01]  /*71750*/  IMAD.MOV.U32 R81, RZ, RZ, R4 ;  /* 0x000000ffff517224 */ /* 0x002fe200078e0004 */
        /* <DEDUP_REMOVED lines=9> */
[----:B------:R-:W-:Y:S01]  /*717f0*/  HMMA.1688.F32.TF32 R4, R236, R110, R132 ;  /* 0x0000006eec04723c */ /* 0x000fe20000081084 */
[----:B------:R-:W-:Y:S01]  /*71800*/  IMAD.MOV.U32 R148, RZ, RZ, R55 ;  /* 0x000000ffff947224 */ /* 0x000fe200078e0037 */
[----:B------:R-:W-:-:S05]  /*71810*/  MOV R149, R54 ;  /* 0x0000003600957202 */ /* 0x000fca0000000f00 */
[----:B------:R-:W-:Y:S01]  /*71820*/  IMAD.MOV.U32 R132, RZ, RZ, R63 ;  /* 0x000000ffff847224 */ /* 0x000fe200078e003f */
[----:B------:R-:W-:Y:S01]  /*71830*/  MOV R133, R62 ;  /* 0x0000003e00857202 */ /* 0x000fe20000000f00 */
[----:B------:R-:W-:Y:S01]  /*71840*/  IMAD.MOV.U32 R134, RZ, RZ, R74 ;  /* 0x000000ffff867224 */ /* 0x000fe200078e004a */
[----:B------:R-:W-:Y:S01]  /*71850*/  MOV R135, R75 ;  /* 0x0000004b00877202 */ /* 0x000fe20000000f00 */
[----:B------:R-:W-:-:S13]  /*71860*/  IMAD.MOV.U32 R150, RZ, RZ, R27 ;  /* 0x000000ffff967224 */ /* 0x000fda00078e001b */
[----:B------:R-:W-:Y:S01]  /*71870*/  IMAD.MOV.U32 R25, RZ, RZ, R4 ;  /* 0x000000ffff197224 */ /* 0x000fe200078e0004 */
[----:B------:R-:W-:Y:S01]  /*71880*/  MOV R24, R5 ;  /* 0x0000000500187202 */ /* 0x000fe20000000f00 */
[----:B------:R-:W-:Y:S01]  /*71890*/  IMAD.MOV.U32 R21, RZ, RZ, R6 ;  /* 0x000000ffff157224 */ /* 0x000fe200078e0006 */
[----:B------:R-:W-:Y:S02]  /*718a0*/  MOV R20, R7 ;  /* 0x0000000700147202 */ /* 0x000fe40000000f00 */
[----:B------:R-:W-:Y:S07]  /*718b0*/  HMMA.1688.F32.TF32 R4, R236, R106, R128 ;  /* 0x0000006aec04723c */ /* 0x000fee0000081080 */
[----:B------:R-:W-:Y:S01]  /*718c0*/  IMAD.MOV.U32 R128, RZ, RZ, R39 ;  /* 0x000000ffff807224 */ /* 0x000fe200078e0027 */
[----:B------:R-:W-:Y:S01]  /*718d0*/  MOV R129, R38 ;  /* 0x0000002600817202 */ /* 0x000fe20000000f00 */
[----:B------:R-:W2:Y:S01]  /*718e0*/  LDL.LU R39, [R1+0x59bc] ;  /* 0x0059bc0001277983 */ /* 0x000ea20000300800 */
[----:B------:R-:W-:Y:S01]  /*718f0*/  IMAD.MOV.U32 R130, RZ, RZ, R51 ;  /* 0x000000ffff827224 */ /* 0x000fe200078e0033 */
[----:B------:R-:W-:-:S02]  /*71900*/  MOV R131, R50 ;  /* 0x0000003200837202 */ /* 0x000fc40000000f00 */
[----:B------:R-:W3:Y:S04]  /*71910*/  LDL.LU R38, [R1+0x59b8] ;  /* 0x0059b80001267983 */ /* 0x000ee80000300800 */
[----:B------:R-:W4:Y:S04]  /*71920*/  LDL.LU R51, [R1+0x59b4] ;  /* 0x0059b40001337983 */ /* 0x000f280000300800 */
[----:B------:R-:W4:Y:S04]  /*71930*/  LDL.LU R50, [R1+0x59b0] ;  /* 0x0059b00001327983 */ /* 0x000f280000300800 */
[----:B------:R-:W4:Y:S04]  /*71940*/  LDL.LU R63, [R1+0x59ac] ;  /* 0x0059ac00013f7983 */ /* 0x000f280000300800 */
[----:B------:R-:W4:Y:S04]  /*71950*/  LDL.LU R62, [R1+0x59a8] ;  /* 0x0059a800013e7983 */ /* 0x000f280000300800 */
        /* <DEDUP_REMOVED lines=27> */
[----:B--2---:R-:W-:Y:S01]  /*71b10*/  MOV R181, R39 ;  /* 0x0000002700b57202 */ /* 0x004fe20000000f00 */
[----:B---3--:R-:W-:-:S02]  /*71b20*/  IMAD.MOV.U32 R180, RZ, RZ, R38 ;  /* 0x000000ffffb47224 */ /* 0x008fc400078e0026 */
[----:B------:R-:W2:Y:S04]  /*71b30*/  LDL.LU R38, [R1+0x593c] ;  /* 0x00593c0001267983 */ /* 0x000ea80000300800 */
[----:B------:R-:W3:Y:S04]  /*71b40*/  LDL.LU R39, [R1+0x5938] ;  /* 0x0059380001277983 */ /* 0x000ee80000300800 */
[----:B------:R-:W3:Y:S01]  /*71b50*/  LDL.LU R58, [R1+0x5934] ;  /* 0x00593400013a7983 */ /* 0x000ee20000300800 */
[----:B----4-:R-:W-:Y:S01]  /*71b60*/  IMAD.MOV.U32 R186, RZ, RZ, R50 ;  /* 0x000000ffffba7224 */ /* 0x010fe200078e0032 */
[----:B------:R-:W-:-:S02]  /*71b70*/  MOV R185, R63 ;  /* 0x0000003f00b97202 */ /* 0x000fc40000000f00 */
[----:B------:R-:W4:Y:S01]  /*71b80*/  LDL.LU R59, [R1+0x5930] ;  /* 0x00593000013b7983 */ /* 0x000f220000300800 */
[----:B------:R-:W-:-:S03]  /*71b90*/  IMAD.MOV.U32 R184, RZ, RZ, R62 ;  /* 0x000000ffffb87224 */ /* 0x000fc600078e003e */
[----:B------:R-:W4:Y:S01]  /*71ba0*/  LDL.LU R62, [R1+0x592c] ;  /* 0x00592c00013e7983 */ /* 0x000f220000300800 */
[----:B------:R-:W-:-:S03]  /*71bb0*/  MOV R187, R51 ;  /* 0x0000003300bb7202 */ /* 0x000fc60000000f00 */
[----:B------:R-:W4:Y:S04]  /*71bc0*/  LDL.LU R63, [R1+0x5928] ;  /* 0x00592800013f7983 */ /* 0x000f280000300800 */
        /* <DEDUP_REMOVED lines=10> */
[----:B------:R-:W-:Y:S01]  /*71c70*/  MOV R199, R250 ;  /* 0x000000fa00c77202 */ /* 0x000fe20000000f00 */
[----:B------:R-:W-:Y:S01]  /*71c80*/  IMAD.MOV.U32 R198, RZ, RZ, R251 ;  /* 0x000000ffffc67224 */ /* 0x000fe200078e00fb */
[----:B------:R-:W-:Y:S01]  /*71c90*/  MOV R197, R70 ;  /* 0x0000004600c57202 */ /* 0x000fe20000000f00 */
[----:B------:R-:W-:-:S02]  /*71ca0*/  IMAD.MOV.U32 R196, RZ, RZ, R71 ;  /* 0x000000ffffc47224 */ /* 0x000fc400078e0047 */
[----:B------:R-:W4:Y:S04]  /*71cb0*/  LDL.LU R71, [R1+0x590c] ;  /* 0x00590c0001477983 */ /* 0x000f280000300800 */
[----:B------:R-:W4:Y:S04]  /*71cc0*/  LDL.LU R70, [R1+0x5908] ;  /* 0x0059080001467983 */ /* 0x000f280000300800 */
[----:B------:R-:W4:Y:S01]  /*71cd0*/  LDL.LU R251, [R1+0x5904] ;  /* 0x0059040001fb7983 */ /* 0x000f220000300800 */
[----:B------:R-:W-:-:S03]  /*71ce0*/  MOV R201, R47 ;  /* 0x0000002f00c97202 */ /* 0x000fc60000000f00 */
[----:B------:R-:W4:Y:S01]  /*71cf0*/  LDL.LU R250, [R1+0x5900] ;  /* 0x0059000001fa7983 */ /* 0x000f220000300800 */
[----:B------:R-:W-:-:S03]  /*71d00*/  IMAD.MOV.U32 R200, RZ, RZ, R46 ;  /* 0x000000ffffc87224 */ /* 0x000fc600078e002e */
[----:B------:R-:W4:Y:S04]  /*71d10*/  LDL.LU R46, [R1+0x58fc] ;  /* 0x0058fc00012e7983 */ /* 0x000f280000300800 */
[----:B------:R-:W4:Y:S01]  /*71d20*/  LDL.LU R47, [R1+0x58f8] ;  /* 0x0058f800012f7983 */ /* 0x000f220000300800 */
[----:B------:R-:W-:Y:S01]  /*71d30*/  IMAD.MOV.U32 R202, RZ, RZ, R35 ;  /* 0x000000ffffca7224 */ /* 0x000fe200078e0023 */
[----:B------:R-:W-:Y:S02]  /*71d40*/  MOV R203, R34 ;  /* 0x0000002200cb7202 */ /* 0x000fe40000000f00 */
[----:B------:R-:W4:Y:S01]  /*71d50*/  LDL.LU R35, [R1+0x58f4] ;  /* 0x0058f40001237983 */ /* 0x000f220000300800 */
[----:B------:R-:W-:Y:S01]  /*71d60*/  IMAD.MOV.U32 R33, RZ, RZ, R4 ;  /* 0x000000ffff217224 */ /* 0x000fe200078e0004 */
[----:B------:R-:W-:-:S02]  /*71d70*/  MOV R205, R30 ;  /* 0x0000001e00cd7202 */ /* 0x000fc40000000f00 */
[----:B------:R-:W4:Y:S01]  /*71d80*/  LDL.LU R34, [R1+0x58f0] ;  /* 0x0058f00001227983 */ /* 0x000f220000300800 */
[----:B------:R-:W-:Y:S01]  /*71d90*/  IMAD.MOV.U32 R204, RZ, RZ, R31 ;  /* 0x000000ffffcc7224 */ /* 0x000fe200078e001f */
[----:B------:R-:W-:Y:S02]  /*71da0*/  MOV R32, R5 ;  /* 0x0000000500207202 */ /* 0x000fe40000000f00 */
[----:B------:R-:W4:Y:S01]  /*71db0*/  LDL.LU R31, [R1+0x58ec] ;  /* 0x0058ec00011f7983 */ /* 0x000f220000300800 */
[----:B------:R-:W-:Y:S01]  /*71dc0*/  IMAD.MOV.U32 R29, RZ, RZ, R6 ;  /* 0x000000ffff1d7224 */ /* 0x000fe200078e0006 */
[----:B------:R-:W-:Y:S01]  /*71dd0*/  MOV R28, R7 ;  /* 0x00000007001c7202 */ /* 0x000fe20000000f00 */
[----:B------:R-:W-:Y:S01]  /*71de0*/  IMAD.MOV.U32 R206, RZ, RZ, R43 ;  /* 0x000000ffffce7224 */ /* 0x000fe200078e002b */
[----:B------:R-:W4:Y:S01]  /*71df0*/  LDL.LU R30, [R1+0x58e8] ;  /* 0x0058e800011e7983 */ /* 0x000f220000300800 */
[----:B------:R-:W-:Y:S01]  /*71e00*/  HMMA.1688.F32.TF32 R4, R236, R102, R244 ;  /* 0x00000066ec04723c */ /* 0x000fe200000810f4 */
[----:B------:R-:W-:-:S02]  /*71e10*/  MOV R207, R42 ;  /* 0x0000002a00cf7202 */ /* 0x000fc40000000f00 */
[----:B------:R-:W4:Y:S04]  /*71e20*/  LDL.LU R43, [R1+0x58e4] ;  /* 0x0058e400012b7983 */ /* 0x000f280000300800 */
[----:B------:R-:W4:Y:S01]  /*71e30*/  LDL.LU R42, [R1+0x58e0] ;  /* 0x0058e000012a7983 */ /* 0x000f220000300800 */
[----:B------:R-:W-:Y:S01]  /*71e40*/  MOV R247, R66 ;  /* 0x0000004200f77202 */ /* 0x000fe20000000f00 */
[----:B------:R-:W-:Y:S01]  /*71e50*/  IMAD.MOV.U32 R246, RZ, RZ, R67 ;  /* 0x000000fffff67224 */ /* 0x000fe200078e0043 */
[----:B--2---:R-:W-:Y:S01]  /*71e60*/  MOV R245, R38 ;  /* 0x0000002600f57202 */ /* 0x004fe20000000f00 */
[----:B---3--:R-:W-:Y:S02]  /*71e70*/  IMAD.MOV.U32 R244, RZ, RZ, R39 ;  /* 0x000000fffff47224 */ /* 0x008fe400078e0027 */
        /* <DEDUP_REMOVED lines=21> */
[----:B------:R-:W-:-:S02]  /*71fd0*/  IMAD.MOV.U32 R216, RZ, RZ, R47 ;  /* 0x000000ffffd87224 */ /* 0x000fc400078e002f */
        /* <DEDUP_REMOVED lines=8> */
[----:B------:R-:W-:-:S03]  /*72060*/  IMAD.MOV.U32 R220, RZ, RZ, R30 ;  /* 0x000000ffffdc7224 */ /* 0x000fc600078e001e */
[----:B------:R-:W4:Y:S01]  /*72070*/  LDL.LU R30, [R1+0x589c] ;  /* 0x00589c00011e7983 */ /* 0x000f220000300800 */
[----:B------:R-:W-:-:S03]  /*72080*/  MOV R223, R35 ;  /* 0x0000002300df7202 */ /* 0x000fc60000000f00 */
[----:B------:R-:W4:Y:S04]  /*72090*/  LDL.LU R31, [R1+0x5898] ;  /* 0x00589800011f7983 */ /* 0x000f280000300800 */
[----:B------:R-:W4:Y:S01]  /*720a0*/  LDL.LU R34, [R1+0x5894] ;  /* 0x0058940001227983 */ /* 0x000f220000300800 */
[----:B------:R-:W-:-:S03]  /*720b0*/  IMAD.MOV.U32 R226, RZ, RZ, R42 ;  /* 0x000000ffffe27224 */ /* 0x000fc600078e002a */
[----:B------:R-:W4:Y:S01]  /*720c0*/  LDL.LU R35, [R1+0x5890] ;  /* 0x0058900001237983 */ /* 0x000f220000300800 */
        /* <DEDUP_REMOVED lines=21> */
[----:B--2---:R-:W-:Y:S01]  /*72220*/  MOV R225, R39 ;  /* 0x0000002700e17202 */ /* 0x004fe20000000f00 */
[----:B---3--:R-:W-:Y:S02]  /*72230*/  IMAD.MOV.U32 R224, RZ, RZ, R38 ;  /* 0x000000ffffe07224 */ /* 0x008fe400078e0026 */
[----:B------:R-:W2:Y:S04]  /*72240*/  LDL.LU R38, [R1+0x588c] ;  /* 0x00588c0001267983 */ /* 0x000ea80000300800 */
[----:B------:R-:W2:Y:S04]  /*72250*/  LDL.LU R39, [R1+0x5888] ;  /* 0x0058880001277983 */ /* 0x000ea80000300800 */
[----:B------:R-:W3:Y:S04]  /*72260*/  LDL.LU R42, [R1+0x5884] ;  /* 0x00588400012a7983 */ /* 0x000ee80000300800 */
[----:B------:R-:W3:Y:S01]  /*72270*/  LDL.LU R43, [R1+0x5880] ;  /* 0x00588000012b7983 */ /* 0x000ee20000300800 */
[----:B----4-:R-:W-:Y:S01]  /*72280*/  MOV R9, R63 ;  /* 0x0000003f00097202 */ /* 0x010fe20000000f00 */
        /* <DEDUP_REMOVED lines=40> */
[----:B------:R-:W4:Y:S04]  /*72510*/  LDL.LU R98, [R1+0x5808] ;  /* 0x0058080001627983 */ /* 0x000f280000300800 */
[----:B------:R-:W4:Y:S04]  /*72520*/  LDL.LU R99, [R1+0x5804] ;  /* 0x0058040001637983 */ /* 0x000f280000300800 */
[----:B------:R-:W3:Y:S04]  /*72530*/  LDL.LU R15, [R1+0x5800] ;  /* 0x00580000010f7983 */ /* 0x000ee80000300800 */
[----:B------:R-:W2:Y:S04]  /*72540*/  LDL.LU R94, [R1+0x57fc] ;  /* 0x0057fc00015e7983 */ /* 0x000ea80000300800 */
[----:B------:R-:W2:Y:S04]  /*72550*/  LDL.LU R95, [R1+0x57f8] ;  /* 0x0057f800015f7983 */ /* 0x000ea80000300800 */
[----:B------:R-:W3:Y:S04]  /*72560*/  LDL.LU R18, [R1+0x57f4] ;  /* 0x0057f40001127983 */ /* 0x000ee80000300800 */
[----:B------:R-:W3:Y:S01]  /*72570*/  LDL.LU R19, [R1+0x57f0] ;  /* 0x0057f00001137983 */ /* 0x000ee20000300800 */
[C---:B----4-:R-:W-:Y:S06]  /*72580*/  HMMA.1688.F32.TF32 R228, R236.reuse, R98, R228 ;  /* 0x00000062ece4723c */ /* 0x050fec00000810e4 */
[C---:B--2---:R-:W-:Y:S06]  /*72590*/  HMMA.1688.F32.TF32 R4, R236.reuse, R94, R4 ;  /* 0x0000005eec04723c */ /* 0x044fec0000081004 */
[----:B---3--:R-:W-:-:S12]  /*725a0*/  HMMA.1688.F32.TF32 R8, R236, R18, R8 ;  /* 0x00000012ec08723c */ /* 0x008fd80000081008 */
[----:B------:R-:W-:Y:S01]  /*725b0*/  IMAD.MOV.U32 R45, RZ, RZ, R230 ;  /* 0x000000ffff2d7224 */ /* 0x000fe200078e00e6 */
[----:B------:R-:W-:Y:S01]  /*725c0*/  MOV R44, R231 ;  /* 0x000000e7002c7202 */ /* 0x000fe20000000f00 */
[----:B------:R-:W-:Y:S01]  /*725d0*/  IMAD.MOV.U32 R49, RZ, RZ, R228 ;  /* 0x000000ffff317224 */ /* 0x000fe200078e00e4 */
[----:B------:R-:W-:Y:S01]  /*725e0*/  MOV R48, R229 ;  /* 0x000000e500307202 */ /* 0x000fe20000000f00 */
[----:B------:R-:W2:Y:S04]  /*725f0*/  LDL.LU.64 R230, [R1+0x57e8] ;  /* 0x0057e80001e67983 */ /* 0x000ea80000300a00 */
[----:B------:R-:W3:Y:S04]  /*72600*/  LDL.LU.64 R228, [R1+0x57e0] ;  /* 0x0057e00001e47983 */ /* 0x000ee80000300a00 */
[----:B------:R-:W-:Y:S04]  /*72610*/  STL.64 [R1+0x490], R4 ;  /* 0x0004900401007387 */ /* 0x000fe80000100a00 */
[----:B------:R1:W-:Y:S04]  /*72620*/  STL.64 [R1+0x498], R6 ;  /* 0x0004980601007387 */ /* 0x0003e80000100a00 */
[----:B-1----:R-:W4:Y:S04]  /*72630*/  LDL.LU.64 R6, [R1+0x57d8] ;  /* 0x0057d80001067983 */ /* 0x002f280000300a00 */
[----:B------:R-:W2:Y:S04]  /*72640*/  LDL.LU.64 R4, [R1+0x57d0] ;  /* 0x0057d00001047983 */ /* 0x000ea80000300a00 */
[----:B------:R-:W-:Y:S04]  /*72650*/  STL.64 [R1+0x480], R8 ;  /* 0x0004800801007387 */ /* 0x000fe80000100a00 */
[----:B------:R1:W-:Y:S04]  /*72660*/  STL.64 [R1+0x488], R10 ;  /* 0x0004880a01007387 */ /* 0x0003e80000100a00 */
[----:B-1----:R-:W3:Y:S01]  /*72670*/  LDL.LU.64 R10, [R1+0x57c8] ;  /* 0x0057c800010a7983 */ /* 0x002ee20000300a00 */
[C---:B------:R-:W-:Y:S03]  /*72680*/  HMMA.1688.F32.TF32 R224, R236.reuse, R14, R224 ;  /* 0x0000000eece0723c */ /* 0x040fe600000810e0 */
[----:B------:R-:W2:Y:S03]  /*72690*/  LDL.LU.64 R8, [R1+0x57c0] ;  /* 0x0057c00001087983 */ /* 0x000ea60000300a00 */
[C---:B------:R-:W-:Y:S06]  /*726a0*/  HMMA.1688.F32.TF32 R212, R236.reuse, R90, R212 ;  /* 0x0000005aecd4723c */ /* 0x040fec00000810d4 */
[C---:B------:R-:W-:Y:S06]  /*726b0*/  HMMA.1688.F32.TF32 R136, R236.reuse, R86, R136 ;  /* 0x00000056ec88723c */ /* 0x040fec0000081088 */
[C---:B------:R-:W-:Y:S05]  /*726c0*/  HMMA.1688.F32.TF32 R140, R236.reuse, R26, R140 ;  /* 0x0000001aec8c723c */ /* 0x040fea000008108c */
[----:B------:R-:W-:Y:S01]  /*726d0*/  STL.64 [R1+0x470], R224 ;  /* 0x000470e001007387 */ /* 0x000fe20000100a00 */
[C---:B------:R-:W-:Y:S03]  /*726e0*/  HMMA.1688.F32.TF32 R244, R236.reuse, R22, R244 ;  /* 0x00000016ecf4723c */ /* 0x040fe600000810f4 */
[----:B------:R1:W-:Y:S04]  /*726f0*/  STL.64 [R1+0x478], R226 ;  /* 0x000478e201007387 */ /* 0x0003e80000100a00 */
[----:B-1----:R-:W2:Y:S04]  /*72700*/  LDL.LU.64 R226, [R1+0x57b8] ;  /* 0x0057b80001e27983 */ /* 0x002ea80000300a00 */
[----:B------:R-:W2:Y:S01]  /*72710*/  LDL.LU.64 R224, [R1+0x57b0] ;  /* 0x0057b00001e07983 */ /* 0x000ea20000300a00 */
[C---:B----4-:R-:W-:Y:S06]  /*72720*/  HMMA.1688.F32.TF32 R216, R236.reuse, R6, R216 ;  /* 0x00000006ecd8723c */ /* 0x050fec00000810d8 */
[----:B---3--:R-:W-:-:S15]  /*72730*/  HMMA.1688.F32.TF32 R220, R236, R10, R220 ;  /* 0x0000000aecdc723c */ /* 0x008fde00000810dc */
[----:B------:R-:W-:-:S08]  /*72740*/  NOP ;  /* 0x0000000000007918 */ /* 0x000fd00000000000 */
        /* <DEDUP_REMOVED lines=23> */
[----:B------:R-:W4:Y:S01]  /*728c0*/  LDL.LU.64 R244, [R1+0x5750] ;  /* 0x0057500001f47983 */ /* 0x000f220000300a00 */
        /* <DEDUP_REMOVED lines=21> */
[----:B------:R-:W-:Y:S03]  /*72a20*/  HMMA.1688.F32.TF32 R152, R236, R250, R152 ;  /* 0x000000faec98723c */ /* 0x000fe60000081098 */
[----:B------:R-:W-:Y:S03]  /*72a30*/  STL.64 [R1+0x3d8], R198 ;  /* 0x0003d8c601007387 */ /* 0x000fe60000100a00 */
[C---:B------:R-:W-:Y:S01]  /*72a40*/  HMMA.1688.F32.TF32 R148, R240.reuse, R126, R148 ;  /* 0x0000007ef094723c */ /* 0x040fe20000081094 */
[----:B------:R-:W-:Y:S04]  /*72a50*/  STL.64 [R1+0x3c0], R192 ;  /* 0x0003c0c001007387 */ /* 0x000fe80000100a00 */
[----:B------:R-:W-:Y:S01]  /*72a60*/  STL.64 [R1+0x3c8], R194 ;  /* 0x0003c8c201007387 */ /* 0x000fe20000100a00 */
[C---:B------:R-:W-:Y:S03]  /*72a70*/  HMMA.1688.F32.TF32 R144, R240.reuse, R122, R144 ;  /* 0x0000007af090723c */ /* 0x040fe60000081090 */
[----:B------:R-:W-:Y:S03]  /*72a80*/  STL.64 [R1+0x3b0], R188 ;  /* 0x0003b0bc01007387 */ /* 0x000fe60000100a00 */
[C---:B------:R-:W-:Y:S01]  /*72a90*/  HMMA.1688.F32.TF32 R132, R240.reuse, R118, R132 ;  /* 0x00000076f084723c */ /* 0x040fe20000081084 */
[----:B------:R-:W-:Y:S04]  /*72aa0*/  STL.64 [R1+0x3b8], R190 ;  /* 0x0003b8be01007387 */ /* 0x000fe80000100a00 */
[----:B------:R-:W-:Y:S01]  /*72ab0*/  STL.64 [R1+0x3a0], R184 ;  /* 0x0003a0b801007387 */ /* 0x000fe20000100a00 */
[----:B------:R-:W-:Y:S03]  /*72ac0*/  HMMA.1688.F32.TF32 R128, R240, R114, R128 ;  /* 0x00000072f080723c */ /* 0x000fe60000081080 */
        /* <DEDUP_REMOVED lines=19> */
[----:B------:R2:W-:Y:S04]  /*72c00*/  STL.64 [R1+0x80], R144 ;  /* 0x0000809001007387 */ /* 0x0005e80000100a00 */
[----:B------:R2:W-:Y:S04]  /*72c10*/  STL.64 [R1+0x88], R146 ;  /* 0x0000889201007387 */ /* 0x0005e80000100a00 */
[----:B-1----:R-:W2:Y:S04]  /*72c20*/  LDL.LU R152, [R1+0xc0] ;  /* 0x0000c00001987983 */ /* 0x002ea80000300800 */
[----:B------:R1:W-:Y:S04]  /*72c30*/  STL.64 [R1+0x70], R132 ;  /* 0x0000708401007387 */ /* 0x0003e80000100a00 */
[----:B------:R1:W-:Y:S04]  /*72c40*/  STL.64 [R1+0x78], R134 ;  /* 0x0000788601007387 */ /* 0x0003e80000100a00 */
[----:B------:R1:W-:Y:S04]  /*72c50*/  STL.64 [R1+0x60], R128 ;  /* 0x0000608001007387 */ /* 0x0003e80000100a00 */
[----:B------:R1:W-:Y:S04]  /*72c60*/  STL.64 [R1+0x68], R130 ;  /* 0x0000688201007387 */ /* 0x0003e80000100a00 */
[----:B------:R-:W2:Y:S01]  /*72c70*/  LDL.LU R153, [R1+0xc4] ;  /* 0x0000c40001997983 */ /* 0x000ea20000300800 */
[----:B---3--:R-:W-:Y:S01]  /*72c80*/  MOV R155, R247 ;  /* 0x000000f7009b7202 */ /* 0x008fe20000000f00 */
[----:B----4-:R-:W-:-:S02]  /*72c90*/  IMAD.MOV.U32 R154, RZ, RZ, R245 ;  /* 0x000000ffff9a7224 */ /* 0x010fc400078e00f5 */
[----:B------:R-:W3:Y:S04]  /*72ca0*/  LDL.LU R245, [R1+0x574c] ;  /* 0x00574c0001f57983 */ /* 0x000ee80000300800 */
[----:B------:R-:W4:Y:S01]  /*72cb0*/  LDL.LU R247, [R1+0x5748] ;  /* 0x0057480001f77983 */ /* 0x000f220000300800 */
[----:B------:R-:W-:Y:S01]  /*72cc0*/  IMAD.MOV.U32 R158, RZ, RZ, R246 ;  /* 0x000000ffff9e7224 */ /* 0x000fe200078e00f6 */
[----:B------:R-:W-:Y:S02]  /*72cd0*/  MOV R159, R244 ;  /* 0x000000f4009f7202 */ /* 0x000fe40000000f00 */
[----:B------:R-:W2:Y:S04]  /*72ce0*/  LDL.LU R156, [R1+0xd0] ;  /* 0x0000d000019c7983 */ /* 0x000ea80000300800 */
[----:B------:R-:W2:Y:S04]  /*72cf0*/  LDL.LU R157, [R1+0xd4] ;  /* 0x0000d400019d7983 */ /* 0x000ea80000300800 */
[----:B------:R-:W2:Y:S04]  /*72d00*/  LDL.LU R246, [R1+0x5744] ;  /* 0x0057440001f67983 */ /* 0x000ea80000300800 */
[----:B------:R-:W2:Y:S01]  /*72d10*/  LDL.LU R244, [R1+0x5740] ;  /* 0x0057400001f47983 */ /* 0x000ea20000300800 */
[----:B---3--:R-:W-:-:S03]  /*72d20*/  IMAD.MOV.U32 R160, RZ, RZ, R245 ;  /* 0x000000ffffa07224 */ /* 0x008fc600078e00f5 */
[----:B------:R-:W3:Y:S01]  /*72d30*/  LDL.LU R245, [R1+0x573c] ;  /* 0x00573c0001f57983 */ /* 0x000ee20000300800 */
[----:B----4-:R-:W-:-:S03]  /*72d40*/  MOV R161, R247 ;  /* 0x000000f700a17202 */ /* 0x010fc60000000f00 */
[----:B------:R-:W4:Y:S04]  /*72d50*/  LDL.LU R247, [R1+0x5738] ;  /* 0x0057380001f77983 */ /* 0x000f280000300800 */
[----:B------:R-:W4:Y:S04]  /*72d60*/  LDL.LU R162, [R1+0xe8] ;  /* 0x0000e80001a27983 */ /* 0x000f280000300800 */
[----:B------:R-:W4:Y:S01]  /*72d70*/  LDL.LU R163, [R1+0xec] ;  /* 0x0000ec0001a37983 */ /* 0x000f220000300800 */
[----:B--2---:R-:W-:-:S03]  /*72d80*/  IMAD.MOV.U32 R168, RZ, RZ, R246 ;  /* 0x000000ffffa87224 */ /* 0x004fc600078e00f6 */
[----:B------:R-:W2:Y:S01]  /*72d90*/  LDL.LU R246, [R1+0x5734] ;  /* 0x0057340001f67983 */ /* 0x000ea20000300800 */
[----:B------:R-:W-:-:S03]  /*72da0*/  MOV R169, R244 ;  /* 0x000000f400a97202 */ /* 0x000fc60000000f00 */
[----:B------:R-:W2:Y:S01]  /*72db0*/  LDL.LU R244, [R1+0x5730] ;  /* 0x0057300001f47983 */ /* 0x000ea20000300800 */
[----:B---3--:R-:W-:-:S03]  /*72dc0*/  IMAD.MOV.U32 R170, RZ, RZ, R245 ;  /* 0x000000ffffaa7224 */ /* 0x008fc600078e00f5 */
[----:B------:R-:W3:Y:S01]  /*72dd0*/  LDL.LU R245, [R1+0x572c] ;  /* 0x00572c0001f57983 */ /* 0x000ee20000300800 */
[----:B----4-:R-:W-:-:S03]  /*72de0*/  MOV R171, R247 ;  /* 0x000000f700ab7202 */ /* 0x010fc60000000f00 */
[----:B------:R-:W4:Y:S04]  /*72df0*/  LDL.LU R247, [R1+0x5728] ;  /* 0x0057280001f77983 */ /* 0x000f280000300800 */
[----:B------:R-:W4:Y:S04]  /*72e00*/  LDL.LU R172, [R1+0x110] ;  /* 0x0001100001ac7983 */ /* 0x000f280000300800 */
[----:B------:R-:W4:Y:S04]  /*72e10*/  LDL.LU R173, [R1+0x114] ;  /* 0x0001140001ad7983 */ /* 0x000f280000300800 */
[----:B------:R-:W4:Y:S01]  /*72e20*/  LDL.LU R174, [R1+0x118] ;  /* 0x0001180001ae7983 */ /* 0x000f220000300800 */
[----:B--2---:R-:W-:Y:S01]  /*72e30*/  MOV R179, R246 ;  /* 0x000000f600b37202 */ /* 0x004fe20000000f00 */
[----:B------:R-:W-:-:S02]  /*72e40*/  IMAD.MOV.U32 R178, RZ, RZ, R244 ;  /* 0x000000ffffb27224 */ /* 0x000fc400078e00f4 */
[----:B------:R-:W2:Y:S01]  /*72e50*/  LDL.LU R175, [R1+0x11c] ;  /* 0x00011c0001af7983 */ /* 0x000ea20000300800 */
[----:B---3--:R-:W-:-:S03]  /*72e60*/  IMAD.MOV.U32 R176, RZ, RZ, R245 ;  /* 0x000000ffffb07224 */ /* 0x008fc600078e00f5 */
[----:B------:R-:W3:Y:S01]  /*72e70*/  LDL.LU R245, [R1+0x5724] ;  /* 0x0057240001f57983 */ /* 0x000ee20000300800 */
[----:B----4-:R-:W-:-:S03]  /*72e80*/  MOV R177, R247 ;  /* 0x000000f700b17202 */ /* 0x010fc60000000f00 */
[----:B------:R-:W4:Y:S04]  /*72e90*/  LDL.LU R247, [R1+0x5720] ;  /* 0x0057200001f77983 */ /* 0x000f280000300800 */
[----:B------:R-:W2:Y:S04]  /*72ea0*/  LDL.LU R244, [R1+0x571c] ;  /* 0x00571c0001f47983 */ /* 0x000ea80000300800 */
[----:B------:R-:W2:Y:S04]  /*72eb0*/  LDL.LU R246, [R1+0x5718] ;  /* 0x0057180001f67983 */ /* 0x000ea80000300800 */
[----:B------:R-:W2:Y:S04]  /*72ec0*/  LDL.LU R184, [R1+0x140] ;  /* 0x0001400001b87983 */ /* 0x000ea80000300800 */
[----:B------:R-:W2:Y:S04]  /*72ed0*/  LDL.LU R185, [R1+0x144] ;  /* 0x0001440001b97983 */ /* 0x000ea80000300800 */
[----:B------:R-:W2:Y:S04]  /*72ee0*/  LDL.LU R186, [R1+0x148] ;  /* 0x0001480001ba7983 */ /* 0x000ea80000300800 */
[----:B------:R-:W2:Y:S01]  /*72ef0*/  LDL.LU R187, [R1+0x14c] ;  /* 0x00014c0001bb7983 */ /* 0x000ea20000300800 */
[----:B---3--:R-:W-:Y:S01]  /*72f00*/  MOV R191, R245 ;  /* 0x000000f500bf7202 */ /* 0x008fe20000000f00 */
[----:B----4-:R-:W-:-:S02]  /*72f10*/  IMAD.MOV.U32 R190, RZ, RZ, R247 ;  /* 0x000000ffffbe7224 */ /* 0x010fc400078e00f7 */
[----:B--2---:R-:W-:Y:S02]  /*72f20*/  IMAD.MOV.U32 R188, RZ, RZ, R244 ;  /* 0x000000ffffbc7224 */ /* 0x004fe400078e00f4 */
[----:B------:R-:W2:Y:S01]  /*72f30*/  LDL.LU R244, [R1+0x5714] ;  /* 0x0057140001f47983 */ /* 0x000ea20000300800 */
[----:B------:R-:W-:-:S03]  /*72f40*/  MOV R189, R246 ;  /* 0x000000f600bd7202 */ /* 0x000fc60000000f00 */
[----:B------:R-:W3:Y:S04]  /*72f50*/  LDL.LU R246, [R1+0x5710] ;  /* 0x0057100001f67983 */ /* 0x000ee80000300800 */
[----:B------:R-:W4:Y:S04]  /*72f60*/  LDL.LU R247, [R1+0x570c] ;  /* 0x00570c0001f77983 */ /* 0x000f280000300800 */
[----:B------:R-:W4:Y:S04]  /*72f70*/  LDL.LU R245, [R1+0x5708] ;  /* 0x0057080001f57983 */ /* 0x000f280000300800 */
[----:B------:R-:W4:Y:S04]  /*72f80*/  LDL.LU R192, [R1+0x2c0] ;  /* 0x0002c00001c07983 */ /* 0x000f280000300800 */
[----:B------:R-:W4:Y:S04]  /*72f90*/  LDL.LU R193, [R1+0x2c4] ;  /* 0x0002c40001c17983 */ /* 0x000f280000300800 */
[----:B------:R-:W4:Y:S04]  /*72fa0*/  LDL.LU R194, [R1+0x2c8] ;  /* 0x0002c80001c27983 */ /* 0x000f280000300800 */
[----:B------:R-:W4:Y:S04]  /*72fb0*/  LDL.LU R195, [R1+0x2cc] ;  /* 0x0002cc0001c37983 */ /* 0x000f280000300800 */
[----:B------:R-:W4:Y:S04]  /*72fc0*/  LDL.LU R236, [R1] ;  /* 0x0000000001ec7983 */ /* 0x000f280000300800 */
[----:B------:R-:W4:Y:S04]  /*72fd0*/  LDL.LU R237, [R1+0x4] ;  /* 0x0000040001ed7983 */ /* 0x000f280000300800 */
[----:B------:R-:W4:Y:S04]  /*72fe0*/  LDL.LU R238, [R1+0x8] ;  /* 0x0000080001ee7983 */ /* 0x000f280000300800 */
[----:B------:R-:W4:Y:S01]  /*72ff0*/  LDL.LU R239, [R1+0xc] ;  /* 0x00000c0001ef7983 */ /* 0x000f220000300800 */
[----:B--2---:R-:W-:-:S03]  /*73000*/  MOV R203, R244 ;  /* 0x000000f400cb7202 */ /* 0x004fc60000000f00 */
[----:B------:R-:W2:Y:S01]  /*73010*/  LDL.LU R244, [R1+0x10] ;  /* 0x0000100001f47983 */ /* 0x000ea20000300800 */
[----:B---3--:R-:W-:Y:S01]  /*73020*/  MOV R201, R246 ;  /* 0x000000f600c97202 */ /* 0x008fe20000000f00 */
[----:B----4-:R-:W-:Y:S02]  /*73030*/  IMAD.MOV.U32 R200, RZ, RZ, R247 ;  /* 0x000000ffffc87224 */ /* 0x010fe400078e00f7 */
[----:B------:R-:W-:Y:S02]  /*73040*/  IMAD.MOV.U32 R202, RZ, RZ, R245 ;  /* 0x000000ffffca7224 */ /* 0x000fe400078e00f5 */
[----:B------:R-:W2:Y:S04]  /*73050*/  LDL.LU R245, [R1+0x14] ;  /* 0x0000140001f57983 */ /* 0x000ea80000300800 */
[----:B------:R-:W2:Y:S04]  /*73060*/  LDL.LU R246, [R1+0x18] ;  /* 0x0000180001f67983 */ /* 0x000ea80000300800 */
[----:B------:R-:W2:Y:S04]  /*73070*/  LDL.LU R247, [R1+0x1c] ;  /* 0x00001c0001f77983 */ /* 0x000ea80000300800 */
[----:B------:R-:W3:Y:S04]  /*73080*/  LDL.LU R144, [R1+0x40] ;  /* 0x0000400001907983 */ /* 0x000ee80000300800 */
[----:B------:R-:W3:Y:S04]  /*73090*/  LDL.LU R145, [R1+0x44] ;  /* 0x0000440001917983 */ /* 0x000ee80000300800 */
[----:B------:R-:W3:Y:S04]  /*730a0*/  LDL.LU R146, [R1+0x48] ;  /* 0x0000480001927983 */ /* 0x000ee80000300800 */
[----:B------:R-:W3:Y:S04]  /*730b0*/  LDL.LU R147, [R1+0x4c] ;  /* 0x00004c0001937983 */ /* 0x000ee80000300800 */
        /* <DEDUP_REMOVED lines=32> */
[C---:B--2---:R-:W-:Y:S06]  /*732c0*/  HMMA.1688.F32.TF32 R244, R240.reuse, R98, R244 ;  /* 0x00000062f0f4723c */ /* 0x044fec00000810f4 */
[C---:B---3--:R-:W-:Y:S06]  /*732d0*/  HMMA.1688.F32.TF32 R144, R240.reuse, R110, R144 ;  /* 0x0000006ef090723c */ /* 0x048fec0000081090 */
[C---:B----4-:R-:W-:Y:S06]  /*732e0*/  HMMA.1688.F32.TF32 R132, R240.reuse, R106, R132 ;  /* 0x0000006af084723c */ /* 0x050fec0000081084 */
[C---:B------:R-:W-:Y:S11]  /*732f0*/  HMMA.1688.F32.TF32 R128, R240.reuse, R102, R128 ;  /* 0x00000066f080723c */ /* 0x040ff60000081080 */
[----:B------:R1:W-:Y:S04]  /*73300*/  STL.64 [R1+0x50], R144 ;  /* 0x0000509001007387 */ /* 0x0003e80000100a00 */
[----:B------:R2:W-:Y:S04]  /*73310*/  STL.64 [R1+0x58], R146 ;  /* 0x0000589201007387 */ /* 0x0005e80000100a00 */
[----:B-1----:R-:W3:Y:S04]  /*73320*/  LDL.LU R144, [R1+0xa0] ;  /* 0x0000a00001907983 */ /* 0x002ee80000300800 */
[----:B------:R-:W3:Y:S04]  /*73330*/  LDL.LU R145, [R1+0xa4] ;  /* 0x0000a40001917983 */ /* 0x000ee80000300800 */
[----:B--2---:R-:W3:Y:S04]  /*73340*/  LDL.LU R146, [R1+0xa8] ;  /* 0x0000a80001927983 */ /* 0x004ee80000300800 */
[----:B------:R-:W3:Y:S04]  /*73350*/  LDL.LU R147, [R1+0xac] ;  /* 0x0000ac0001937983 */ /* 0x000ee80000300800 */
        /* <DEDUP_REMOVED lines=16> */
[----:B---3--:R-:W-:Y:S02]  /*73460*/  HMMA.1688.F32.TF32 R236, R240, R18, R244 ;  /* 0x00000012f0ec723c */ /* 0x008fe400000810f4 */
[----:B------:R-:W3:-:S15]  /*73470*/  LDL.LU R244, [R1+0x310] ;  /* 0x0003100001f47983 */ /* 0x000ede0000300800 */
[----:B------:R-:W-:-:S06]  /*73480*/  NOP ;  /* 0x0000000000007918 */ /* 0x000fcc0000000000 */
[----:B------:R-:W-:Y:S04]  /*73490*/  STL.64 [R1], R236 ;  /* 0x000000ec01007387 */ /* 0x000fe80000100a00 */
[----:B------:R-:W-:Y:S04]  /*734a0*/  STL.64 [R1+0x8], R238 ;  /* 0x000008ee01007387 */ /* 0x000fe80000100a00 */
[----:B------:R-:W3:Y:S04]  /*734b0*/  LDL.LU R245, [R1+0x314] ;  /* 0x0003140001f57983 */ /* 0x000ee80000300800 */
[----:B------:R-:W3:Y:S04]  /*734c0*/  LDL.LU R246, [R1+0x318] ;  /* 0x0003180001f67983 */ /* 0x000ee80000300800 */
[----:B------:R-:W3:Y:S01]  /*734d0*/  LDL.LU R247, [R1+0x31c] ;  /* 0x00031c0001f77983 */ /* 0x000ee20000300800 */
[C---:B------:R-:W-:Y:S03]  /*734e0*/  HMMA.1688.F32.TF32 R208, R240.reuse, R10, R208 ;  /* 0x0000000af0d0723c */ /* 0x040fe600000810d0 */
[----:B------:R-:W-:Y:S03]  /*734f0*/  LDS R236, [R2+UR12+0x43880] ;  /* 0x0438800c02ec7984 */ /* 0x000fe60008000800 */
[C---:B------:R-:W-:Y:S01]  /*73500*/  HMMA.1688.F32.TF32 R204, R240.reuse, R6, R204 ;  /* 0x00000006f0cc723c */ /* 0x040fe200000810cc */
[----:B------:R-:W-:Y:S05]  /*73510*/  LDS R238, [R2+UR12+0x43c80] ;  /* 0x043c800c02ee7984 */ /* 0x000fea0008000800 */
        /* <DEDUP_REMOVED lines=14> */
[----:B---3--:R-:W-:-:S15]  /*73600*/  HMMA.1688.F32.TF32 R244, R240, R14, R244 ;  /* 0x0000000ef0f4723c */ /* 0x008fde00000810f4 */
[----:B------:R-:W-:-:S08]  /*73610*/  NOP ;  /* 0x0000000000007918 */ /* 0x000fd00000000000 */
        /* <DEDUP_REMOVED lines=28> */
[----:B-1----:R-:W-:-:S03]  /*737e0*/  IMAD.MOV.U32 R244, RZ, RZ, R136 ;  /* 0x000000fffff47224 */ /* 0x002fc600078e0088 */
[----:B------:R-:W-:Y:S04]  /*737f0*/  STL.64 [R1+0x120], R156 ;  /* 0x0001209c01007387 */ /* 0x000fe80000100a00 */
[----:B------:R-:W-:Y:S04]  /*73800*/  STL.64 [R1+0x128], R158 ;  /* 0x0001289e01007387 */ /* 0x000fe80000100a00 */
[----:B------:R-:W-:Y:S01]  /*73810*/  STL.64 [R1+0x110], R152 ;  /* 0x0001109801007387 */ /* 0x000fe20000100a00 */
[----:B------:R-:W-:-:S03]  /*73820*/  MOV R245, R137 ;  /* 0x0000008900f57202 */ /* 0x000fc60000000f00 */
[----:B------:R-:W-:Y:S01]  /*73830*/  STL.64 [R1+0x118], R154 ;  /* 0x0001189a01007387 */ /* 0x000fe20000100a00 */
[----:B---3--:R-:W-:-:S03]  /*73840*/  IMAD.MOV.U32 R246, RZ, RZ, R138 ;  /* 0x000000fffff67224 */ /* 0x008fc600078e008a */
[----:B------:R-:W3:Y:S01]  /*73850*/  LDL.LU R136, [R1+0x56d4] ;  /* 0x0056d40001887983 */ /* 0x000ee20000300800 */
[----:B------:R-:W-:-:S03]  /*73860*/  MOV R247, R139 ;  /* 0x0000008b00f77202 */ /* 0x000fc60000000f00 */
[----:B------:R-:W-:Y:S04]  /*73870*/  STL.64 [R1+0x7c0], R148 ;  /* 0x0007c09401007387 */ /* 0x000fe80000100a00 */
[----:B------:R1:W-:Y:S04]  /*73880*/  STL.64 [R1+0x7c8], R150 ;  /* 0x0007c89601007387 */ /* 0x0003e80000100a00 */
[----:B------:R-:W3:Y:S04]  /*73890*/  LDL.LU R137, [R1+0x56d0] ;  /* 0x0056d00001897983 */ /* 0x000ee80000300800 */
[----:B------:R-:W3:Y:S01]  /*738a0*/  LDL.LU R138, [R1+0x56cc] ;  /* 0x0056cc00018a7983 */ /* 0x000ee20000300800 */
[C---:B-1----:R-:W-:Y:S03]  /*738b0*/  HMMA.1688.F32.TF32 R148, R240.reuse, R42, R144 ;  /* 0x0000002af094723c */ /* 0x042fe60000081090 */
[----:B------:R-:W3:Y:S03]  /*738c0*/  LDL.LU R139, [R1+0x56c8] ;  /* 0x0056c800018b7983 */ /* 0x000ee60000300800 */
[C---:B----4-:R-:W-:Y:S06]  /*738d0*/  HMMA.1688.F32.TF32 R144, R240.reuse, R38, R128 ;  /* 0x00000026f090723c */ /* 0x050fec0000081080 */
[----:B--2---:R-:W-:Y:S07]  /*738e0*/  HMMA.1688.F32.TF32 R128, R240, R34, R132 ;  /* 0x00000022f080723c */ /* 0x004fee0000081084 */
[----:B------:R-:W-:-:S04]  /*738f0*/  IMAD.MOV.U32 R132, RZ, RZ, R140 ;  /* 0x000000ffff847224 */ /* 0x000fc800078e008c */
[----:B------:R-:W-:Y:S04]  /*73900*/  STL.64 [R1+0x7b0], R148 ;  /* 0x0007b09401007387 */ /* 0x000fe80000100a00 */
[----:B------:R-:W-:Y:S04]  /*73910*/  STL.64 [R1+0x7b8], R150 ;  /* 0x0007b89601007387 */ /* 0x000fe80000100a00 */
[----:B------:R1:W-:Y:S04]  /*73920*/  STL.64 [R1+0x7a0], R144 ;  /* 0x0007a09001007387 */ /* 0x0003e80000100a00 */
[----:B------:R-:W-:Y:S04]  /*73930*/  STL.64 [R1+0x7a8], R146 ;  /* 0x0007a89201007387 */ /* 0x000fe80000100a00 */
[----:B------:R-:W2:Y:S04]  /*73940*/  LDL.LU R140, [R1+0x56c4] ;  /* 0x0056c400018c7983 */ /* 0x000ea80000300800 */
[----:B------:R-:W-:Y:S04]  /*73950*/  STL.64 [R1+0x790], R128 ;  /* 0x0007908001007387 */ /* 0x000fe80000100a00 */
[----:B------:R3:W-:Y:S01]  /*73960*/  STL.64 [R1+0x798], R130 ;  /* 0x0007988201007387 */ /* 0x0007e20000100a00 */
[----:B------:R-:W-:Y:S01]  /*73970*/  MOV R133, R141 ;  /* 0x0000008d00857202 */ /* 0x000fe20000000f00 */
[----:B------:R-:W-:Y:S01]  /*73980*/  IMAD.MOV.U32 R134, RZ, RZ, R142 ;  /* 0x000000ffff867224 */ /* 0x000fe200078e008e */
[----:B------:R-:W-:Y:S01]  /*73990*/  MOV R135, R143 ;  /* 0x0000008f00877202 */ /* 0x000fe20000000f00 */
[----:B------:R-:W4:Y:S04]  /*739a0*/  LDL.LU R141, [R1+0x56c0] ;  /* 0x0056c000018d7983 */ /* 0x000f280000300800 */
[----:B------:R-:W4:Y:S04]  /*739b0*/  LDL.LU R142, [R1+0x56bc] ;  /* 0x0056bc00018e7983 */ /* 0x000f280000300800 */
[----:B------:R-:W4:Y:S04]  /*739c0*/  LDL.LU R143, [R1+0x56b8] ;  /* 0x0056b800018f7983 */ /* 0x000f280000300800 */
[----:B-1----:R-:W4:Y:S01]  /*739d0*/  LDL.LU R144, [R1+0x1b0] ;  /* 0x0001b00001907983 */ /* 0x002f220000300800 */
[----:B---3--:R-:W-:-:S15]  /*739e0*/  HMMA.1688.F32.TF32 R128, R240, R30, R136 ;  /* 0x0000001ef080723c */ /* 0x008fde0000081088 */
[----:B------:R-:W-:-:S08]  /*739f0*/  NOP ;  /* 0x0000000000007918 */ /* 0x000fd00000000000 */
[----:B------:R-:W-:Y:S04]  /*73a00*/  STL.64 [R1+0x780], R128 ;  /* 0x0007808001007387 */ /* 0x000fe80000100a00 */
[----:B------:R-:W-:Y:S04]  /*73a10*/  STL.64 [R1+0x788], R130 ;  /* 0x0007888201007387 */ /* 0x000fe80000100a00 */
[----:B------:R-:W3:Y:S04]  /*73a20*/  LDL.LU R145, [R1+0x1b4] ;  /* 0x0001b40001917983 */ /* 0x000ee80000300800 */
[----:B------:R-:W3:Y:S01]  /*73a30*/  LDL.LU R146, [R1+0x1b8] ;  /* 0x0001b80001927983 */ /* 0x000ee20000300800 */
[----:B--2---:R-:W-:-:S03]  /*73a40*/  IMAD.MOV.U32 R147, RZ, RZ, R140 ;  /* 0x000000ffff937224 */ /* 0x004fc600078e008c */
[----:B------:R-:W2:Y:S04]  /*73a50*/  LDL.LU R140, [R1+0x56b4] ;  /* 0x0056b400018c7983 */ /* 0x000ea80000300800 */
[----:B------:R-:W3:Y:S01]  /*73a60*/  LDL.LU R148, [R1+0x1c0] ;  /* 0x0001c00001947983 */ /* 0x000ee20000300800 */
[----:B----4-:R-:W-:Y:S01]  /*73a70*/  MOV R151, R141 ;  /* 0x0000008d00977202 */ /* 0x010fe20000000f00 */
[----:B------:R-:W-:Y:S01]  /*73a80*/  IMAD.MOV.U32 R150, RZ, RZ, R142 ;  /* 0x000000ffff967224 */ /* 0x000fe200078e008e */
[----:B------:R-:W-:Y:S02]  /*73a90*/  MOV R149, R143 ;  /* 0x0000008f00957202 */ /* 0x000fe40000000f00 */
[----:B------:R-:W4:Y:S04]  /*73aa0*/  LDL.LU R143, [R1+0x56b0] ;  /* 0x0056b000018f7983 */ /* 0x000f280000300800 */
[----:B------:R-:W3:Y:S04]  /*73ab0*/  LDL.LU R142, [R1+0x56ac] ;  /* 0x0056ac00018e7983 */ /* 0x000ee80000300800 */
[----:B------:R-:W4:Y:S04]  /*73ac0*/  LDL.LU R141, [R1+0x56a8] ;  /* 0x0056a800018d7983 */ /* 0x000f280000300800 */
[----:B------:R-:W3:Y:S04]  /*73ad0*/  LDL.LU R152, [R1+0x1d0] ;  /* 0x0001d00001987983 */ /* 0x000ee80000300800 */
[----:B------:R-:W3:Y:S04]  /*73ae0*/  LDL.LU R153, [R1+0x1d4] ;  /* 0x0001d40001997983 */ /* 0x000ee80000300800 */
[----:B------:R-:W3:Y:S01]  /*73af0*/  LDL.LU R154, [R1+0x1d8] ;  /* 0x0001d800019a7983 */ /* 0x000ee20000300800 */
[----:B--2---:R-:W-:-:S03]  /*73b00*/  IMAD.MOV.U32 R155, RZ, RZ, R140 ;  /* 0x000000ffff9b7224 */ /* 0x004fc600078e008c */
[----:B------:R-:W2:Y:S04]  /*73b10*/  LDL.LU R140, [R1+0x56a4] ;  /* 0x0056a400018c7983 */ /* 0x000ea80000300800 */
[----:B------:R-:W3:Y:S04]  /*73b20*/  LDL.LU R160, [R1+0x1f0] ;  /* 0x0001f00001a07983 */ /* 0x000ee80000300800 */
[----:B------:R-:W3:Y:S04]  /*73b30*/  LDL.LU R161, [R1+0x1f4] ;  /* 0x0001f40001a17983 */ /* 0x000ee80000300800 */
[----:B------:R-:W3:Y:S04]  /*73b40*/  LDL.LU R162, [R1+0x1f8] ;  /* 0x0001f80001a27983 */ /* 0x000ee80000300800 */
[----:B------:R-:W3:Y:S04]  /*73b50*/  LDL.LU R163, [R1+0x1fc] ;  /* 0x0001fc0001a37983 */ /* 0x000ee80000300800 */
[----:B------:R-:W3:Y:S04]  /*73b60*/  LDL.LU R164, [R1+0x200] ;  /* 0x0002000001a47983 */ /* 0x000ee80000300800 */
[----:B------:R-:W3:Y:S04]  /*73b70*/  LDL.LU R165, [R1+0x204] ;  /* 0x0002040001a57983 */ /* 0x000ee80000300800 */
[----:B------:R-:W3:Y:S01]  /*73b80*/  LDL.LU R166, [R1+0x208] ;  /* 0x0002080001a67983 */ /* 0x000ee20000300800 */
[----:B--2---:R-:W-:-:S03]  /*73b90*/  MOV R167, R140 ;  /* 0x0000008c00a77202 */ /* 0x004fc60000000f00 */
        /* <DEDUP_REMOVED lines=41> */
[----:B----4-:R-:W-:-:S03]  /*73e30*/  MOV R156, R141 ;  /* 0x0000008d009c7202 */ /* 0x010fc60000000f00 */
[----:B------:R-:W4:Y:S01]  /*73e40*/  LDL.LU R172, [R1+0x220] ;  /* 0x0002200001ac7983 */ /* 0x000f220000300800 */
[----:B---3--:R-:W-:-:S03]  /*73e50*/  IMAD.MOV.U32 R157, RZ, RZ, R142 ;  /* 0x000000ffff9d7224 */ /* 0x008fc600078e008e */
[----:B------:R-:W4:Y:S01]  /*73e60*/  LDL.LU R173, [R1+0x224] ;  /* 0x0002240001ad7983 */ /* 0x000f220000300800 */
[----:B------:R-:W-:-:S03]  /*73e70*/  MOV R158, R143 ;  /* 0x0000008f009e7202 */ /* 0x000fc60000000f00 */
[----:B------:R-:W4:Y:S01]  /*73e80*/  LDL.LU R174, [R1+0x228] ;  /* 0x0002280001ae7983 */ /* 0x000f220000300800 */
[----:B--2---:R-:W-:-:S03]  /*73e90*/  IMAD.MOV.U32 R175, RZ, RZ, R140 ;  /* 0x000000ffffaf7224 */ /* 0x004fc600078e008c */
[----:B------:R-:W2:Y:S04]  /*73ea0*/  LDL.LU R140, [R1+0x569c] ;  /* 0x00569c00018c7983 */ /* 0x000ea80000300800 */
[----:B------:R-:W2:Y:S04]  /*73eb0*/  LDL.LU R141, [R1+0x5698] ;  /* 0x00569800018d7983 */ /* 0x000ea80000300800 */
[----:B------:R-:W2:Y:S04]  /*73ec0*/  LDL.LU R142, [R1+0x5694] ;  /* 0x00569400018e7983 */ /* 0x000ea80000300800 */
[----:B------:R-:W2:Y:S04]  /*73ed0*/  LDL.LU R143, [R1+0x5690] ;  /* 0x00569000018f7983 */ /* 0x000ea80000300800 */
[----:B------:R-:W3:Y:S01]  /*73ee0*/  LDL.LU R159, [R1+0x1ec] ;  /* 0x0001ec00019f7983 */ /* 0x000ee20000300800 */
[----:B------:R-:W-:-:S03]  /*73ef0*/  LOP3.LUT R239, R2, 0x20, RZ, 0x3c, !PT ;  /* 0x0000002002ef7812 */ /* 0x000fc600078e3cff */
[----:B------:R-:W3:Y:S04]  /*73f00*/  LDL.LU R136, [R1+0x180] ;  /* 0x0001800001887983 */ /* 0x000ee80000300800 */
[----:B------:R-:W-:Y:S04]  /*73f10*/  LDS R237, [R239+UR12+0x43880] ;  /* 0x0438800cefed7984 */ /* 0x000fe80008000800 */
[----:B------:R-:W1:Y:S04]  /*73f20*/  LDS R239, [R239+UR12+0x43c80] ;  /* 0x043c800cefef7984 */ /* 0x000e680008000800 */
[----:B------:R-:W3:Y:S04]  /*73f30*/  LDL.LU R137, [R1+0x184] ;  /* 0x0001840001897983 */ /* 0x000ee80000300800 */
[----:B------:R-:W3:Y:S04]  /*73f40*/  LDL.LU R138, [R1+0x188] ;  /* 0x00018800018a7983 */ /* 0x000ee80000300800 */
[----:B------:R-:W3:Y:S01]  /*73f50*/  LDL.LU R139, [R1+0x18c] ;  /* 0x00018c00018b7983 */ /* 0x000ee20000300800 */
        /* <DEDUP_REMOVED lines=9> */
[C---:B----4-:R-:W-:Y:S06]  /*73ff0*/  HMMA.1688.F32.TF32 R172, R236.reuse, R18, R172 ;  /* 0x00000012ecac723c */ /* 0x050fec00000810ac */
[C---:B------:R-:W-:Y:S06]  /*74000*/  HMMA.1688.F32.TF32 R168, R236.reuse, R14, R168 ;  /* 0x0000000eeca8723c */ /* 0x040fec00000810a8 */
[C---:B------:R-:W-:Y:S06]  /*74010*/  HMMA.1688.F32.TF32 R164, R236.reuse, R10, R164 ;  /* 0x0000000aeca4723c */ /* 0x040fec00000810a4 */
[C---:B------:R-:W-:Y:S06]  /*74020*/  HMMA.1688.F32.TF32 R160, R236.reuse, R6, R160 ;  /* 0x00000006eca0723c */ /* 0x040fec00000810a0 */
[C---:B------:R-:W-:Y:S06]  /*74030*/  HMMA.1688.F32.TF32 R152, R236.reuse, R86, R152 ;  /* 0x00000056ec98723c */ /* 0x040fec0000081098 */
[C---:B------:R-:W-:Y:S06]  /*74040*/  HMMA.1688.F32.TF32 R148, R236.reuse, R26, R148 ;  /* 0x0000001aec94723c */ /* 0x040fec0000081094 */
[----:B------:R-:W-:Y:S06]  /*74050*/  HMMA.1688.F32.TF32 R144, R236, R22, R144 ;  /* 0x00000016ec90723c */ /* 0x000fec0000081090 */
[----:B--2---:R-:W-:Y:S01]  /*74060*/  HMMA.1688.F32.TF32 R128, R240, R250, R140 ;  /* 0x000000faf080723c */ /* 0x004fe2000008108c */
[----:B------:R-:W2:-:S15]  /*74070*/  LDL.LU R240, [R1+0x1a0] ;  /* 0x0001a00001f07983 */ /* 0x000e9e0000300800 */
[----:B------:R-:W-:-:S07]  /*74080*/  NOP ;  /* 0x0000000000007918 */ /* 0x000fce0000000000 */
[----:B------:R-:W-:Y:S04]  /*74090*/  STL.64 [R1+0x150], R128 ;  /* 0x0001508001007387 */ /* 0x000fe80000100a00 */
[----:B------:R-:W-:Y:S04]  /*740a0*/  STL.64 [R1+0x158], R130 ;  /* 0x0001588201007387 */ /* 0x000fe80000100a00 */
[----:B------:R-:W2:Y:S04]  /*740b0*/  LDL.LU R241, [R1+0x1a4] ;  /* 0x0001a40001f17983 */ /* 0x000ea80000300800 */
[----:B------:R-:W2:Y:S04]  /*740c0*/  LDL.LU R242, [R1+0x1a8] ;  /* 0x0001a80001f27983 */ /* 0x000ea80000300800 */
[----:B------:R-:W2:Y:S04]  /*740d0*/  LDL.LU R243, [R1+0x1ac] ;  /* 0x0001ac0001f37983 */ /* 0x000ea80000300800 */
[----:B------:R-:W4:Y:S04]  /*740e0*/  LDL.LU R140, [R1+0x190] ;  /* 0x00019000018c7983 */ /* 0x000f280000300800 */
[----:B------:R-:W4:Y:S04]  /*740f0*/  LDL.LU R141, [R1+0x194] ;  /* 0x00019400018d7983 */ /* 0x000f280000300800 */
[----:B------:R-:W4:Y:S04]  /*74100*/  LDL.LU R142, [R1+0x198] ;  /* 0x00019800018e7983 */ /* 0x000f280000300800 */
[----:B------:R-:W4:Y:S04]  /*74110*/  LDL.LU R143, [R1+0x19c] ;  /* 0x00019c00018f7983 */ /* 0x000f280000300800 */
[----:B------:R-:W-:Y:S04]  /*74120*/  STL.64 [R1+0x2c0], R208 ;  /* 0x0002c0d001007387 */ /* 0x000fe80000100a00 */
[----:B------:R1:W-:Y:S01]  /*74130*/  STL.64 [R1+0x2c8], R210 ;  /* 0x0002c8d201007387 */ /* 0x0003e20000100a00 */
[C---:B---3--:R-:W-:Y:S03]  /*74140*/  HMMA.1688.F32.TF32 R156, R236.reuse, R90, R156 ;  /* 0x0000005aec9c723c */ /* 0x048fe6000008109c */
[----:B------:R-:W-:Y:S03]  /*74150*/  LDS R128, [R125+UR12+0x43880] ;  /* 0x0438800c7d807984 */ /* 0x000fe60008000800 */
[C---:B------:R-:W-:Y:S01]  /*74160*/  HMMA.1688.F32.TF32 R136, R236.reuse, R74, R136 ;  /* 0x0000004aec88723c */ /* 0x040fe20000081088 */
[----:B------:R-:W-:Y:S04]  /*74170*/  LDS R130, [R125+UR12+0x43c80] ;  /* 0x043c800c7d827984 */ /* 0x000fe80008000800 */
[----:B-1----:R-:W3:Y:S04]  /*74180*/  LDL.LU.64 R210, [R1+0x5688] ;  /* 0x0056880001d27983 */ /* 0x002ee80000300a00 */
[----:B------:R-:W3:Y:S04]  /*74190*/  LDL.LU.64 R208, [R1+0x5680] ;  /* 0x0056800001d07983 */ /* 0x000ee80000300a00 */
[----:B------:R-:W-:Y:S04]  /*741a0*/  STL.64 [R1+0x2b0], R204 ;  /* 0x0002b0cc01007387 */ /* 0x000fe80000100a00 */
[----:B------:R1:W-:Y:S01]  /*741b0*/  STL.64 [R1+0x2b8], R206 ;  /* 0x0002b8ce01007387 */ /* 0x0003e20000100a00 */
[C---:B------:R-:W-:Y:S03]  /*741c0*/  HMMA.1688.F32.TF32 R132, R236.reuse, R70, R132 ;  /* 0x00000046ec84723c */ /* 0x040fe60000081084 */
        /* <DEDUP_REMOVED lines=63> */
[----:B------:R-:W3:Y:S01]  /*745c0*/  LDL.LU.64 R144, [R1+0x5580] ;  /* 0x0055800001907983 */ /* 0x000ee20000300a00 */
[C---:B--2---:R-:W-:Y:S06]  /*745d0*/  HMMA.1688.F32.TF32 R240, R236.reuse, R82, R240 ;  /* 0x00000052ecf0723c */ /* 0x044fec00000810f0 */
[----:B----4-:R-:W-:-:S15]  /*745e0*/  HMMA.1688.F32.TF32 R140, R236, R78, R140 ;  /* 0x0000004eec8c723c */ /* 0x010fde000008108c */
[----:B------:R-:W-:-:S02]  /*745f0*/  NOP ;  /* 0x0000000000007918 */ /* 0x000fc40000000000 */
        /* <DEDUP_REMOVED lines=8> */
[----:B------:R3:W-:-:S15]  /*74680*/  STL.64 [R1+0x188], R134 ;  /* 0x0001888601007387 */ /* 0x0007de0000100a00 */
[----:B------:R-:W-:-:S01]  /*74690*/  NOP ;  /* 0x0000000000007918 */ /* 0x000fc20000000000 */
[----:B------:R-:W-:Y:S04]  /*746a0*/  STL.64 [R1+0x170], R140 ;  /* 0x0001708c01007387 */ /* 0x000fe80000100a00 */
[----:B------:R-:W-:Y:S01]  /*746b0*/  STL.64 [R1+0x178], R142 ;  /* 0x0001788e01007387 */ /* 0x000fe20000100a00 */
[C---:B---3--:R-:W-:Y:S06]  /*746c0*/  HMMA.1688.F32.TF32 R132, R236.reuse, R58, R148 ;  /* 0x0000003aec84723c */ /* 0x048fec0000081094 */
[----:B------:R-:W-:-:S15]  /*746d0*/  HMMA.1688.F32.TF32 R136, R236, R62, R144 ;  /* 0x0000003eec88723c */ /* 0x000fde0000081090 */
[----:B------:R-:W-:-:S08]  /*746e0*/  NOP ;  /* 0x0000000000007918 */ /* 0x000fd00000000000 */
[----:B------:R-:W-:Y:S04]  /*746f0*/  STL.64 [R1+0x160], R136 ;  /* 0x0001608801007387 */ /* 0x000fe80000100a00 */
[----:B------:R-:W-:Y:S04]  /*74700*/  STL.64 [R1+0x168], R138 ;  /* 0x0001688a01007387 */ /* 0x000fe80000100a00 */
[----:B------:R-:W-:Y:S04]  /*74710*/  STL.64 [R1+0x770], R132 ;  /* 0x0007708401007387 */ /* 0x000fe80000100a00 */
[----:B------:R1:W-:Y:S02]  /*74720*/  STL.64 [R1+0x778], R134 ;  /* 0x0007788601007387 */ /* 0x0003e40000100a00 */
[C---:B-1----:R-:W-:Y:S06]  /*74730*/  HMMA.1688.F32.TF32 R132, R236.reuse, R46, R160 ;  /* 0x0000002eec84723c */ /* 0x042fec00000810a0 */
[C---:B------:R-:W-:Y:S06]  /*74740*/  HMMA.1688.F32.TF32 R140, R236.reuse, R54, R152 ;  /* 0x00000036ec8c723c */ /* 0x040fec0000081098 */
[----:B------:R-:W-:-:S12]  /*74750*/  HMMA.1688.F32.TF32 R136, R236, R50, R156 ;  /* 0x00000032ec88723c */ /* 0x000fd8000008109c */
[----:B------:R-:W-:Y:S01]  /*74760*/  IMAD.MOV.U32 R163, RZ, RZ, R132 ;  /* 0x000000ffffa37224 */ /* 0x000fe200078e0084 */
[----:B------:R-:W-:Y:S01]  /*74770*/  MOV R162, R133 ;  /* 0x0000008500a27202 */ /* 0x000fe20000000f00 */
[----:B------:R-:W-:Y:S01]  /*74780*/  IMAD.MOV.U32 R161, RZ, RZ, R134 ;  /* 0x000000ffffa17224 */ /* 0x000fe200078e0086 */
[----:B------:R-:W-:Y:S02]  /*74790*/  MOV R160, R135 ;  /* 0x0000008700a07202 */ /* 0x000fe40000000f00 */
        /* <DEDUP_REMOVED lines=16> */
[----:B------:R-:W-:Y:S01]  /*748a0*/  HMMA.1688.F32.TF32 R132, R128, R126, R184 ;  /* 0x0000007e8084723c */ /* 0x000fe200000810b8 */
[----:B------:R-:W-:Y:S04]  /*748b0*/  STL.64 [R1+0x720], R140 ;  /* 0x0007208c01007387 */ /* 0x000fe80000100a00 */
[----:B------:R-:W-:Y:S04]  /*748c0*/  STL.64 [R1+0x728], R142 ;  /* 0x0007288e01007387 */ /* 0x000fe80000100a00 */
[----:B------:R-:W-:Y:S04]  /*748d0*/  STL.64 [R1+0x710], R136 ;  /* 0x0007108801007387 */ /* 0x000fe80000100a00 */
[----:B------:R1:W-:Y:S02]  /*748e0*/  STL.64 [R1+0x718], R138 ;  /* 0x0007188a01007387 */ /* 0x0003e40000100a00 */
[----:B-1----:R-:W-:Y:S09]  /*748f0*/  HMMA.1688.F32.TF32 R136, R236, R250, R180 ;  /* 0x000000faec88723c */ /* 0x002ff200000810b4 */
[----:B------:R-:W-:Y:S01]  /*74900*/  IMAD.MOV.U32 R171, RZ, RZ, R132 ;  /* 0x000000ffffab7224 */ /* 0x000fe200078e0084 */
[----:B------:R-:W-:Y:S01]  /*74910*/  MOV R170, R133 ;  /* 0x0000008500aa7202 */ /* 0x000fe20000000f00 */
[----:B------:R-:W-:Y:S01]  /*74920*/  IMAD.MOV.U32 R169, RZ, RZ, R134 ;  /* 0x000000ffffa97224 */ /* 0x000fe200078e0086 */
[----:B------:R-:W-:-:S02]  /*74930*/  MOV R168, R135 ;  /* 0x0000008700a87202 */ /* 0x000fc40000000f00 */
[C---:B------:R-:W-:Y:S06]  /*74940*/  HMMA.1688.F32.TF32 R132, R128.reuse, R114, R196 ;  /* 0x000000728084723c */ /* 0x040fec00000810c4 */
[----:B------:R-:W-:Y:S03]  /*74950*/  HMMA.1688.F32.TF32 R140, R128, R122, R188 ;  /* 0x0000007a808c723c */ /* 0x000fe600000810bc */
[----:B------:R-:W-:Y:S04]  /*74960*/  STL.64 [R1+0x6f0], R136 ;  /* 0x0006f08801007387 */ /* 0x000fe80000100a00 */
[----:B------:R1:W-:Y:S11]  /*74970*/  STL.64 [R1+0x6f8], R138 ;  /* 0x0006f88a01007387 */ /* 0x0003f60000100a00 */
[----:B------:R-:W-:Y:S01]  /*74980*/  IMAD.MOV.U32 R199, RZ, RZ, R132 ;  /* 0x000000ffffc77224 */ /* 0x000fe200078e0084 */
[----:B------:R-:W-:Y:S01]  /*74990*/  MOV R198, R133 ;  /* 0x0000008500c67202 */ /* 0x000fe20000000f00 */
[----:B------:R-:W-:Y:S01]  /*749a0*/  IMAD.MOV.U32 R197, RZ, RZ, R134 ;  /* 0x000000ffffc57224 */ /* 0x000fe200078e0086 */
[----:B------:R-:W-:-:S02]  /*749b0*/  MOV R196, R135 ;  /* 0x0000008700c47202 */ /* 0x000fc40000000f00 */
[C---:B------:R-:W-:Y:S06]  /*749c0*/  HMMA.1688.F32.TF32 R132, R128.reuse, R110, R200 ;  /* 0x0000006e8084723c */ /* 0x040fec00000810c8 */
[C---:B-1----:R-:W-:Y:S01]  /*749d0*/  HMMA.1688.F32.TF32 R136, R128.reuse, R118, R192 ;  /* 0x000000768088723c */ /* 0x042fe200000810c0 */
[----:B------:R-:W-:Y:S04]  /*749e0*/  STL.64 [R1+0x6d0], R140 ;  /* 0x0006d08c01007387 */ /* 0x000fe80000100a00 */
[----:B------:R1:W-:Y:S02]  /*749f0*/  STL.64 [R1+0x6d8], R142 ;  /* 0x0006d88e01007387 */ /* 0x0003e40000100a00 */
[----:B-1----:R-:W-:-:S15]  /*74a00*/  HMMA.1688.F32.TF32 R140, R128, R106, R204 ;  /* 0x0000006a808c723c */ /* 0x002fde00000810cc */
[----:B------:R-:W-:-:S01]  /*74a10*/  NOP ;  /* 0x0000000000007918 */ /* 0x000fc20000000000 */
[----:B------:R-:W-:Y:S04]  /*74a20*/  STL.64 [R1+0x6c0], R136 ;  /* 0x0006c08801007387 */ /* 0x000fe80000100a00 */
[----:B------:R1:W-:Y:S04]  /*74a30*/  STL.64 [R1+0x6c8], R138 ;  /* 0x0006c88a01007387 */ /* 0x0003e80000100a00 */
[----:B------:R-:W-:Y:S04]  /*74a40*/  STL.64 [R1+0x6a0], R132 ;  /* 0x0006a08401007387 */ /* 0x000fe80000100a00 */
[----:B------:R2:W-:Y:S01]  /*74a50*/  STL.64 [R1+0x6a8], R134 ;  /* 0x0006a88601007387 */ /* 0x0005e20000100a00 */
[C---:B-1----:R-:W-:Y:S06]  /*74a60*/  HMMA.1688.F32.TF32 R136, R128.reuse, R102, R208 ;  /* 0x000000668088723c */ /* 0x042fec00000810d0 */
[----:B--2---:R-:W-:Y:S01]  /*74a70*/  HMMA.1688.F32.TF32 R132, R128, R98, R212 ;  /* 0x000000628084723c */ /* 0x004fe200000810d4 */
[----:B------:R-:W-:Y:S04]  /*74a80*/  STL.64 [R1+0x690], R140 ;  /* 0x0006908c01007387 */ /* 0x000fe80000100a00 */
[----:B------:R1:W-:-:S12]  /*74a90*/  STL.64 [R1+0x698], R142 ;  /* 0x0006988e01007387 */ /* 0x0003d80000100a00 */
[----:B------:R-:W-:Y:S01]  /*74aa0*/  STL.64 [R1+0x680], R136 ;  /* 0x0006808801007387 */ /* 0x000fe20000100a00 */
[C---:B-1----:R-:W-:Y:S03]  /*74ab0*/  HMMA.1688.F32.TF32 R140, R128.reuse, R94, R216 ;  /* 0x0000005e808c723c */ /* 0x042fe600000810d8 */
[----:B------:R1:W-:Y:S03]  /*74ac0*/  STL.64 [R1+0x688], R138 ;  /* 0x0006888a01007387 */ /* 0x0003e60000100a00 */
[----:B------:R-:W-:Y:S01]  /*74ad0*/  IMAD.MOV.U32 R203, RZ, RZ, R132 ;  /* 0x000000ffffcb7224 */ /* 0x000fe200078e0084 */
[----:B------:R-:W-:Y:S01]  /*74ae0*/  MOV R202, R133 ;  /* 0x0000008500ca7202 */ /* 0x000fe20000000f00 */
[----:B------:R-:W-:Y:S01]  /*74af0*/  IMAD.MOV.U32 R201, RZ, RZ, R134 ;  /* 0x000000ffffc97224 */ /* 0x000fe200078e0086 */
[----:B------:R-:W-:Y:S01]  /*74b00*/  MOV R200, R135 ;  /* 0x0000008700c87202 */ /* 0x000fe20000000f00 */
[C---:B-1----:R-:W-:Y:S06]  /*74b10*/  HMMA.1688.F32.TF32 R136, R128.reuse, R18, R220 ;  /* 0x000000128088723c */ /* 0x042fec00000810dc */
[----:B------:R-:W-:Y:S07]  /*74b20*/  HMMA.1688.F32.TF32 R132, R128, R14, R224 ;  /* 0x0000000e8084723c */ /* 0x000fee00000810e0 */
[----:B------:R-:W-:Y:S01]  /*74b30*/  STL.64 [R1+0x660], R140 ;  /* 0x0006608c01007387 */ /* 0x000fe20000100a00 */
[----:B------:R-:W-:-:S03]  /*74b40*/  IMAD.MOV.U32 R144, RZ, RZ, R13 ;  /* 0x000000ffff907224 */ /* 0x000fc600078e000d */
[----:B------:R-:W-:Y:S01]  /*74b50*/  STL.64 [R1+0x668], R142 ;  /* 0x0006688e01007387 */ /* 0x000fe20000100a00 */
[----:B------:R-:W-:Y:S01]  /*74b60*/  MOV R145, R16 ;  /* 0x0000001000917202 */ /* 0x000fe20000000f00 */
[----:B------:R-:W-:Y:S01]  /*74b70*/  IMAD.MOV.U32 R146, RZ, RZ, R17 ;  /* 0x000000ffff927224 */ /* 0x000fe200078e0011 */
[----:B------:R-:W-:-:S03]  /*74b80*/  MOV R147, R232 ;  /* 0x000000e800937202 */ /* 0x000fc60000000f00 */
[----:B------:R-:W-:Y:S04]  /*74b90*/  STL.64 [R1+0x650], R136 ;  /* 0x0006508801007387 */ /* 0x000fe80000100a00 */
[----:B------:R1:W-:Y:S04]  /*74ba0*/  STL.64 [R1+0x658], R138 ;  /* 0x0006588a01007387 */ /* 0x0003e80000100a00 */
[----:B------:R-:W2:Y:S04]  /*74bb0*/  LDL.LU R13, [R1+0x557c] ;  /* 0x00557c00010d7983 */ /* 0x000ea80000300800 */
[----:B------:R-:W-:Y:S01]  /*74bc0*/  STL.64 [R1+0x640], R132 ;  /* 0x0006408401007387 */ /* 0x000fe20000100a00 */
[----:B------:R-:W-:-:S03]  /*74bd0*/  IMAD.MOV.U32 R148, RZ, RZ, R233 ;  /* 0x000000ffff947224 */ /* 0x000fc600078e00e9 */
[----:B------:R-:W-:Y:S01]  /*74be0*/  STL.64 [R1+0x648], R134 ;  /* 0x0006488601007387 */ /* 0x000fe20000100a00 */
[----:B------:R-:W-:-:S03]  /*74bf0*/  MOV R149, R234 ;  /* 0x000000ea00957202 */ /* 0x000fc60000000f00 */
[----:B------:R-:W3:Y:S01]  /*74c00*/  LDL.LU R16, [R1+0x5578] ;  /* 0x0055780001107983 */ /* 0x000ee20000300800 */
        /* <DEDUP_REMOVED lines=15> */
[----:B------:R-:W4:Y:S01]  /*74d00*/  LDL.LU R0, [R1+0x5550] ;  /* 0x0055500001007983 */ /* 0x000f220000300800 */
[----:B-1----:R-:W-:Y:S01]  /*74d10*/  MOV R139, R12 ;  /* 0x0000000c008b7202 */ /* 0x002fe20000000f00 */
[----:B------:R-:W-:Y:S01]  /*74d20*/  IMAD.MOV.U32 R246, RZ, RZ, R5 ;  /* 0x000000fffff67224 */ /* 0x000fe200078e0005 */
[----:B------:R-:W-:Y:S01]  /*74d30*/  MOV R247, R4 ;  /* 0x0000000400f77202 */ /* 0x000fe20000000f00 */
[----:B------:R-:W-:Y:S01]  /*74d40*/  IMAD.MOV.U32 R244, RZ, RZ, R9 ;  /* 0x000000fffff47224 */ /* 0x000fe200078e0009 */
[----:B------:R-:W-:Y:S01]  /*74d50*/  MOV R245, R8 ;  /* 0x0000000800f57202 */ /* 0x000fe20000000f00 */
[C---:B------:R-:W-:Y:S01]  /*74d60*/  HMMA.1688.F32.TF32 R144, R128.reuse, R82, R144 ;  /* 0x000000528090723c */ /* 0x040fe20000081090 */
        /* <DEDUP_REMOVED lines=16> */
[----:B------:R-:W-:Y:S01]  /*74e70*/  LOP3.LUT R175, R2, 0x20, RZ, 0x3c, !PT ;  /* 0x0000002002af7812 */ /* 0x000fe200078e3cff */
[----:B------:R-:W-:Y:S04]  /*74e80*/  LDS R132, [R2+UR12+0x44000] ;  /* 0x0440000c02847984 */ /* 0x000fe80008000800 */
[----:B------:R-:W-:Y:S01]  /*74e90*/  LDS R134, [R2+UR12+0x44400] ;  /* 0x0444000c02867984 */ /* 0x000fe20008000800 */
[----:B--2---:R-:W-:Y:S01]  /*74ea0*/  IMAD.MOV.U32 R138, RZ, RZ, R13 ;  /* 0x000000ffff8a7224 */ /* 0x004fe200078e000d */
[----:B---3--:R-:W-:Y:S01]  /*74eb0*/  MOV R137, R16 ;  /* 0x0000001000897202 */ /* 0x008fe20000000f00 */
[----:B----4-:R-:W-:Y:S01]  /*74ec0*/  IMAD.MOV.U32 R136, RZ, RZ, R17 ;  /* 0x000000ffff887224 */ /* 0x010fe200078e0011 */
[C---:B------:R-:W-:Y:S01]  /*74ed0*/  HMMA.1688.F32.TF32 R240, R128.reuse, R6, R232 ;  /* 0x0000000680f0723c */ /* 0x040fe200000810e8 */
[----:B------:R-:W-:Y:S04]  /*74ee0*/  LDS R133, [R175+UR12+0x44000] ;  /* 0x0440000caf857984 */ /* 0x000fe80008000800 */
[----:B------:R-:W-:Y:S01]  /*74ef0*/  LDS R135, [R175+UR12+0x44400] ;  /* 0x0444000caf877984 */ /* 0x000fe20008000800 */
[C---:B------:R-:W-:Y:S03]  /*74f00*/  HMMA.1688.F32.TF32 R236, R128.reuse, R10, R228 ;  /* 0x0000000a80ec723c */ /* 0x040fe600000810e4 */
[----:B------:R-:W1:Y:S04]  /*74f10*/  LDSM.16.M88.4 R12, [R0+UR17+0x100] ;  /* 0x00010011000c783b */ /* 0x000e680008000200 */
[----:B------:R-:W2:Y:S04]  /*74f20*/  LDSM.16.M88.4 R4, [R0+UR17+0x1100] ;  /* 0x001100110004783b */ /* 0x000ea80008000200 */
[----:B------:R-:W3:Y:S04]  /*74f30*/  LDSM.16.M88.4 R8, [R0+UR17+0x2100] ;  /* 0x002100110008783b */ /* 0x000ee80008000200 */
[----:B------:R-:W4:Y:S01]  /*74f40*/  LDSM.16.M88.4 R16, [R0+UR17+0x3100] ;  /* 0x003100110010783b */ /* 0x000f220008000200 */
[C---:B------:R-:W-:Y:S07]  /*74f50*/  HMMA.1688.F32.TF32 R136, R128.reuse, R90, R136 ;  /* 0x0000005a8088723c */ /* 0x040fee0000081088 */
        /* <DEDUP_REMOVED lines=16> */
[----:B------:R-:W2:Y:S04]  /*75060*/  LDL.LU R140, [R1+0x5e0] ;  /* 0x0005e000018c7983 */ /* 0x000ea80000300800 */
[----:B------:R1:W-:Y:S04]  /*75070*/  STL.64 [R1+0x630], R136 ;  /* 0x0006308801007387 */ /* 0x0003e80000100a00 */
[----:B------:R3:W-:Y:S04]  /*75080*/  STL.64 [R1+0x638], R138 ;  /* 0x0006388a01007387 */ /* 0x0007e80000100a00 */
[----:B------:R-:W2:Y:S04]  /*75090*/  LDL.LU R141, [R1+0x5e4] ;  /* 0x0005e400018d7983 */ /* 0x000ea80000300800 */
[----:B------:R-:W2:Y:S04]  /*750a0*/  LDL.LU R142, [R1+0x5e8] ;  /* 0x0005e800018e7983 */ /* 0x000ea80000300800 */
[----:B------:R-:W2:Y:S04]  /*750b0*/  LDL.LU R143, [R1+0x5ec] ;  /* 0x0005ec00018f7983 */ /* 0x000ea80000300800 */
[----:B-1----:R-:W4:Y:S04]  /*750c0*/  LDL.LU R136, [R1+0x5d0] ;  /* 0x0005d00001887983 */ /* 0x002f280000300800 */
[----:B------:R-:W4:Y:S04]  /*750d0*/  LDL.LU R137, [R1+0x5d4] ;  /* 0x0005d40001897983 */ /* 0x000f280000300800 */
[----:B---3--:R-:W4:Y:S04]  /*750e0*/  LDL.LU R138, [R1+0x5d8] ;  /* 0x0005d800018a7983 */ /* 0x008f280000300800 */
[----:B------:R-:W4:Y:S01]  /*750f0*/  LDL.LU R139, [R1+0x5dc] ;  /* 0x0005dc00018b7983 */ /* 0x000f220000300800 */
[C---:B------:R-:W-:Y:S06]  /*75100*/  HMMA.1688.F32.TF32 R244, R128.reuse, R86, R244 ;  /* 0x0000005680f4723c */ /* 0x040fec00000810f4 */
[C---:B------:R-:W-:Y:S06]  /*75110*/  HMMA.1688.F32.TF32 R152, R128.reuse, R26, R152 ;  /* 0x0000001a8098723c */ /* 0x040fec0000081098 */
[----:B------:R-:W-:Y:S01]  /*75120*/  HMMA.1688.F32.TF32 R148, R128, R22, R148 ;  /* 0x000000168094723c */ /* 0x000fe20000081094 */
[----:B------:R-:W-:Y:S01]  /*75130*/  IMAD.MOV.U32 R242, RZ, RZ, R147 ;  /* 0x000000fffff27224 */ /* 0x000fe200078e0093 */
[----:B------:R-:W-:Y:S01]  /*75140*/  MOV R241, R146 ;  /* 0x0000009200f17202 */ /* 0x000fe20000000f00 */
[----:B------:R-:W-:-:S08]  /*75150*/  IMAD.MOV.U32 R240, RZ, RZ, R145 ;  /* 0x000000fffff07224 */ /* 0x000fd000078e0091 */
[----:B------:R-:W-:Y:S04]  /*75160*/  STL [R1+0x54b0], R244 ;  /* 0x0054b0f401007387 */ /* 0x000fe80000100800 */
[----:B------:R-:W-:Y:S03]  /*75170*/  STL [R1+0x54ac], R245 ;  /* 0x0054acf501007387 */ /* 0x000fe60000100800 */
[----:B------:R-:W-:Y:S01]  /*75180*/  IMAD.MOV.U32 R243, RZ, RZ, R152 ;  /* 0x000000fffff37224 */ /* 0x000fe200078e0098 */
[----:B------:R-:W-:Y:S04]  /*75190*/  STL [R1+0x54a8], R246 ;  /* 0x0054a8f601007387 */ /* 0x000fe80000100800 */
[----:B------:R1:W-:Y:S01]  /*751a0*/  STL [R1+0x54a4], R247 ;  /* 0x0054a4f701007387 */ /* 0x0003e20000100800 */
[----:B------:R-:W-:Y:S01]  /*751b0*/  IMAD.MOV.U32 R239, RZ, RZ, R151 ;  /* 0x000000ffffef7224 */ /* 0x000fe200078e0097 */
[----:B------:R-:W-:Y:S01]  /*751c0*/  MOV R238, R150 ;  /* 0x0000009600ee7202 */ /* 0x000fe20000000f00 */
[----:B------:R-:W-:Y:S01]  /*751d0*/  IMAD.MOV.U32 R237, RZ, RZ, R149 ;  /* 0x000000ffffed7224 */ /* 0x000fe200078e0095 */
[----:B------:R3:W-:Y:S01]  /*751e0*/  STL [R1+0x614], R153 ;  /* 0x0006149901007387 */ /* 0x0007e20000100800 */
[----:B------:R-:W-:-:S03]  /*751f0*/  MOV R236, R148 ;  /* 0x0000009400ec7202 */ /* 0x000fc60000000f00 */
[----:B------:R-:W-:Y:S04]  /*75200*/  STL.64 [R1+0x618], R154 ;  /* 0x0006189a01007387 */ /* 0x000fe80000100a00 */
[----:B------:R4:W-:Y:S01]  /*75210*/  STL [R1+0x54b4], R243 ;  /* 0x0054b4f301007387 */ /* 0x0009e20000100800 */
[----:B-1----:R-:W-:-:S03]  /*75220*/  MOV R247, R144 ;  /* 0x0000009000f77202 */ /* 0x002fc60000000f00 */
[----:B------:R1:W-:Y:S04]  /*75230*/  STL [R1+0x54c4], R239 ;  /* 0x0054c4ef01007387 */ /* 0x0003e80000100800 */
[----:B------:R1:W-:Y:S04]  /*75240*/  STL [R1+0x54c0], R238 ;  /* 0x0054c0ee01007387 */ /* 0x0003e80000100800 */
[----:B------:R1:W-:Y:S04]  /*75250*/  STL [R1+0x54bc], R237 ;  /* 0x0054bced01007387 */ /* 0x0003e80000100800 */
[----:B------:R1:W-:Y:S04]  /*75260*/  STL [R1+0x54b8], R236 ;  /* 0x0054b8ec01007387 */ /* 0x0003e80000100800 */
[----:B------:R-:W-:Y:S04]  /*75270*/  STL [R1+0x54d4], R242 ;  /* 0x0054d4f201007387 */ /* 0x000fe80000100800 */
[----:B------:R-:W-:Y:S04]  /*75280*/  STL [R1+0x54d0], R241 ;  /* 0x0054d0f101007387 */ /* 0x000fe80000100800 */
[----:B------:R-:W-:Y:S04]  /*75290*/  STL [R1+0x54cc], R240 ;  /* 0x0054ccf001007387 */ /* 0x000fe80000100800 */
[----:B------:R-:W-:Y:S01]  /*752a0*/  STL [R1+0x54c8], R247 ;  /* 0x0054c8f701007387 */ /* 0x000fe20000100800 */
[----:B------:R-:W-:Y:S01]  /*752b0*/  MOV R152, R113 ;  /* 0x0000007100987202 */ /* 0x000fe20000000f00 */
[----:B---3--:R-:W-:Y:S01]  /*752c0*/  IMAD.MOV.U32 R153, RZ, RZ, R116 ;  /* 0x000000ffff997224 */ /* 0x008fe200078e0074 */
[C---:B--2---:R-:W-:Y:S06]  /*752d0*/  HMMA.1688.F32.TF32 R140, R128.reuse, R78, R140 ;  /* 0x0000004e808c723c */ /* 0x044fec000008108c */
[----:B----4-:R-:W-:-:S15]  /*752e0*/  HMMA.1688.F32.TF32 R136, R128, R74, R136 ;  /* 0x0000004a8088723c */ /* 0x010fde0000081088 */
[----:B------:R-:W-:-:S03]  /*752f0*/  NOP ;  /* 0x0000000000007918 */ /* 0x000fc60000000000 */
[----:B------:R-:W-:Y:S01]  /*75300*/  IMAD.MOV.U32 R246, RZ, RZ, R143 ;  /* 0x000000fffff67224 */ /* 0x000fe200078e008f */
[----:B------:R-:W-:Y:S01]  /*75310*/  MOV R245, R142 ;  /* 0x0000008e00f57202 */ /* 0x000fe20000000f00 */
[----:B------:R-:W-:Y:S01]  /*75320*/  IMAD.MOV.U32 R244, RZ, RZ, R141 ;  /* 0x000000fffff47224 */ /* 0x000fe200078e008d */
[----:B------:R-:W-:Y:S02]  /*75330*/  MOV R243, R140 ;  /* 0x0000008c00f37202 */ /* 0x000fe40000000f00 */
[----:B------:R-:W-:Y:S01]  /*75340*/  STL [R1+0x54e4], R246 ;  /* 0x0054e4f601007387 */ /* 0x000fe20000100800 */
[----:B------:R-:W-:-:S03]  /*75350*/  MOV R140, R81 ;  /* 0x00000051008c7202 */ /* 0x000fc60000000f00 */
[----:B------:R-:W-:Y:S01]  /*75360*/  STL [R1+0x54e0], R245 ;  /* 0x0054e0f501007387 */ /* 0x000fe20000100800 */
[----:B------:R-:W-:-:S03]  /*75370*/  IMAD.MOV.U32 R141, RZ, RZ, R84 ;  /* 0x000000ffff8d7224 */ /* 0x000fc600078e0054 */
[----:B------:R-:W-:Y:S01]  /*75380*/  STL [R1+0x54dc], R244 ;  /* 0x0054dcf401007387 */ /* 0x000fe20000100800 */
[----:B------:R-:W-:-:S03]  /*75390*/  MOV R142, R85 ;  /* 0x00000055008e7202 */ /* 0x000fc60000000f00 */
[----:B------:R-:W-:Y:S01]  /*753a0*/  STL [R1+0x54d8], R243 ;  /* 0x0054d8f301007387 */ /* 0x000fe20000100800 */
[----:B------:R-:W-:-:S03]  /*753b0*/  IMAD.MOV.U32 R143, RZ, RZ, R88 ;  /* 0x000000ffff8f7224 */ /* 0x000fc600078e0058 */
[----:B------:R-:W2:Y:S04]  /*753c0*/  LDL.LU R81, [R1+0x554c] ;  /* 0x00554c0001517983 */ /* 0x000ea80000300800 */
[----:B------:R-:W3:Y:S04]  /*753d0*/  LDL.LU R84, [R1+0x5548] ;  /* 0x0055480001547983 */ /* 0x000ee80000300800 */
[----:B------:R-:W4:Y:S04]  /*753e0*/  LDL.LU R85, [R1+0x5544] ;  /* 0x0055440001557983 */ /* 0x000f280000300800 */
[----:B------:R-:W2:Y:S04]  /*753f0*/  LDL.LU R88, [R1+0x5540] ;  /* 0x0055400001587983 */ /* 0x000ea80000300800 */
[----:B------:R-:W3:Y:S04]  /*75400*/  LDL.LU R113, [R1+0x553c] ;  /* 0x00553c0001717983 */ /* 0x000ee80000300800 */
        /* <DEDUP_REMOVED lines=14> */
[----:B-1----:R-:W-:-:S03]  /*754f0*/  MOV R239, R136 ;  /* 0x0000008800ef7202 */ /* 0x002fc60000000f00 */
[----:B------:R-:W2:Y:S01]  /*75500*/  LDL.LU R108, [R1+0x5500] ;  /* 0x00550000016c7983 */ /* 0x000ea20000300800 */
[----:B------:R-:W-:-:S03]  /*75510*/  IMAD.MOV.U32 R238, RZ, RZ, R137 ;  /* 0x000000ffffee7224 */ /* 0x000fc600078e0089 */
        /* <DEDUP_REMOVED lines=20> */
[----:B------:R-:W-:Y:S03]  /*75660*/  LDSM.16.M88.4 R72, [R0+UR17+0x11100] ;  /* 0x011100110048783b */ /* 0x000fe60008000200 */
[----:B------:R-:W-:Y:S01]  /*75670*/  HMMA.1688.F32.TF32 R248, R128, R250, R152 ;  /* 0x000000fa80f8723c */ /* 0x000fe20000081098 */
[----:B------:R-:W-:Y:S04]  /*75680*/  LDSM.16.M88.4 R76, [R0+UR17+0x12100] ;  /* 0x01210011004c783b */ /* 0x000fe80008000200 */
[----:B------:R-:W-:Y:S04]  /*75690*/  LDS R152, [R125+UR12+0x44000] ;  /* 0x0440000c7d987984 */ /* 0x000fe80008000800 */
[----:B------:R-:W-:Y:S04]  /*756a0*/  LDS R154, [R125+UR12+0x44400] ;  /* 0x0444000c7d9a7984 */ /* 0x000fe80008000800 */
[----:B------:R-:W-:Y:S04]  /*756b0*/  LDS R153, [R252+UR12+0x44000] ;  /* 0x0440000cfc997984 */ /* 0x000fe80008000800 */
[----:B------:R-:W-:Y:S01]  /*756c0*/  LDS R155, [R252+UR12+0x44400] ;  /* 0x0444000cfc9b7984 */ /* 0x000fe20008000800 */
[----:B----4-:R-:W-:Y:S01]  /*756d0*/  IMAD.MOV.U32 R122, RZ, RZ, R116 ;  /* 0x000000ffff7a7224 */ /* 0x010fe200078e0074 */
[----:B---3--:R-:W-:Y:S01]  /*756e0*/  MOV R123, R113 ;  /* 0x00000071007b7202 */ /* 0x008fe20000000f00 */
[----:B--2---:R-:W-:Y:S01]  /*756f0*/  IMAD.MOV.U32 R195, RZ, RZ, R97 ;  /* 0x000000ffffc37224 */ /* 0x004fe200078e0061 */
[----:B------:R-:W-:Y:S01]  /*75700*/  MOV R194, R100 ;  /* 0x0000006400c27202 */ /* 0x000fe20000000f00 */
[----:B------:R-:W-:Y:S01]  /*75710*/  IMAD.MOV.U32 R193, RZ, RZ, R101 ;  /* 0x000000ffffc17224 */ /* 0x000fe200078e0065 */
[----:B------:R-:W-:Y:S01]  /*75720*/  MOV R188, R88 ;  /* 0x0000005800bc7202 */ /* 0x000fe20000000f00 */
[----:B------:R-:W-:Y:S01]  /*75730*/  IMAD.MOV.U32 R189, RZ, RZ, R85 ;  /* 0x000000ffffbd7224 */ /* 0x000fe200078e0055 */
[----:B------:R-:W-:Y:S01]  /*75740*/  MOV R190, R84 ;  /* 0x0000005400be7202 */ /* 0x000fe20000000f00 */
[----:B------:R-:W-:Y:S01]  /*75750*/  IMAD.MOV.U32 R191, RZ, RZ, R81 ;  /* 0x000000ffffbf7224 */ /* 0x000fe200078e0051 */
[----:B------:R-:W-:Y:S01]  /*75760*/  MOV R192, R104 ;  /* 0x0000006800c07202 */ /* 0x000fe20000000f00 */
[----:B------:R-:W-:Y:S01]  /*75770*/  LDSM.16.M88.4 R80, [R0+UR17+0x13100] ;  /* 0x013100110050783b */ /* 0x000fe20008000200 */
[----:B------:R-:W-:-:S03]  /*75780*/  IMAD.MOV.U32 R119, RZ, RZ, R89 ;  /* 0x000000ffff777224 */ /* 0x000fc600078e0059 */
[----:B------:R-:W-:Y:S01]  /*75790*/  LDSM.16.M88.4 R84, [R0+UR17+0x14100] ;  /* 0x014100110054783b */ /* 0x000fe20008000200 */
[----:B------:R-:W-:-:S03]  /*757a0*/  MOV R118, R92 ;  /* 0x0000005c00767202 */ /* 0x000fc60000000f00 */
[----:B------:R-:W-:Y:S04]  /*757b0*/  LDSM.16.M88.4 R88, [R0+UR17+0x15100] ;  /* 0x015100110058783b */ /* 0x000fe80008000200 */
[----:B------:R-:W-:Y:S01]  /*757c0*/  LDSM.16.M88.4 R100, [R0+UR17+0x18100] ;  /* 0x018100110064783b */ /* 0x000fe20008000200 */
[----:B------:R-:W-:-:S03]  /*757d0*/  MOV R116, R96 ;  /* 0x0000006000747202 */ /* 0x000fc60000000f00 */
[----:B------:R-:W-:Y:S01]  /*757e0*/  LDSM.16.M88.4 R96, [R0+UR17+0x17100] ;  /* 0x017100110060783b */ /* 0x000fe20008000200 */
[----:B------:R-:W-:Y:S01]  /*757f0*/  IMAD.MOV.U32 R139, RZ, RZ, R121 ;  /* 0x000000ffff8b7224 */ /* 0x000fe200078e0079 */
[----:B------:R-:W-:Y:S02]  /*75800*/  MOV R121, R117 ;  /* 0x0000007500797202 */ /* 0x000fe40000000f00 */
[----:B------:R-:W-:Y:S01]  /*75810*/  MOV R138, R124 ;  /* 0x0000007c008a7202 */ /* 0x000fe20000000f00 */
[----:B------:R-:W-:Y:S01]  /*75820*/  IMAD.MOV.U32 R117, RZ, RZ, R93 ;  /* 0x000000ffff757224 */ /* 0x000fe200078e005d */
[----:B------:R-:W-:Y:S01]  /*75830*/  LDSM.16.M88.4 R124, [R0+UR17+0x1e100] ;  /* 0x01e10011007c783b */ /* 0x000fe20008000200 */
[----:B------:R-:W-:Y:S01]  /*75840*/  IMAD.MOV.U32 R115, RZ, RZ, R105 ;  /* 0x000000ffff737224 */ /* 0x000fe200078e0069 */
[----:B------:R-:W-:Y:S02]  /*75850*/  MOV R114, R108 ;  /* 0x0000006c00727202 */ /* 0x000fe40000000f00 */
[----:B------:R-:W-:Y:S02]  /*75860*/  LDSM.16.M88.4 R92, [R0+UR17+0x16100] ;  /* 0x01610011005c783b */ /* 0x000fe40008000200 */
[C---:B------:R-:W-:Y:S01]  /*75870*/  HMMA.1688.F32.TF32 R60, R128.reuse, R62, R116 ;  /* 0x0000003e803c723c */ /* 0x040fe20000081074 */
[----:B------:R-:W-:Y:S01]  /*75880*/  IMAD.MOV.U32 R113, RZ, RZ, R109 ;  /* 0x000000ffff717224 */ /* 0x000fe200078e006d */
[----:B------:R-:W-:Y:S04]  /*75890*/  LDSM.16.M88.4 R104, [R0+UR17+0x19100] ;  /* 0x019100110068783b */ /* 0x000fe80008000200 */
[----:B------:R-:W-:Y:S01]  /*758a0*/  LDSM.16.M88.4 R108, [R0+UR17+0x1a100] ;  /* 0x01a10011006c783b */ /* 0x000fe20008000200 */
[----:B------:R-:W-:Y:S03]  /*758b0*/  HMMA.1688.F32.TF32 R68, R128, R70, R136 ;  /* 0x000000468044723c */ /* 0x000fe60000081088 */
[----:B------:R-:W-:Y:S04]  /*758c0*/  LDSM.16.M88.4 R116, [R0+UR17+0x1c100] ;  /* 0x01c100110074783b */ /* 0x000fe80008000200 */
[----:B------:R-:W-:-:S02]  /*758d0*/  MOV R136, R56 ;  /* 0x0000003800887202 */ /* 0x000fc40000000f00 */
[----:B------:R-:W-:Y:S01]  /*758e0*/  HMMA.1688.F32.TF32 R56, R128, R58, R192 ;  /* 0x0000003a8038723c */ /* 0x000fe200000810c0 */
[----:B------:R-:W-:Y:S01]  /*758f0*/  IMAD.MOV.U32 R137, RZ, RZ, R53 ;  /* 0x000000ffff897224 */ /* 0x000fe200078e0035 */
[----:B------:R-:W-:-:S04]  /*75900*/  MOV R138, R52 ;  /* 0x00000034008a7202 */ /* 0x000fc80000000f00 */
[----:B------:R-:W-:Y:S01]  /*75910*/  HMMA.1688.F32.TF32 R52, R128, R54, R120 ;  /* 0x000000368034723c */ /* 0x000fe20000081078 */
[----:B------:R-:W-:Y:S01]  /*75920*/  IMAD.MOV.U32 R139, RZ, RZ, R3 ;  /* 0x000000ffff8b7224 */ /* 0x000fe200078e0003 */
[----:B------:R-:W-:-:S15]  /*75930*/  LDSM.16.M88.4 R120, [R0+UR17+0x1d100] ;  /* 0x01d100110078783b */ /* 0x000fde0008000200 */
[----:B------:R-:W-:Y:S01]  /*75940*/  STL.64 [R1+0x590], R56 ;  /* 0x0005903801007387 */ /* 0x000fe20000100a00 */
[----:B------:R-:W-:-:S03]  /*75950*/  MOV R3, R59 ;  /* 0x0000003b00037202 */ /* 0x000fc60000000f00 */
[----:B------:R-:W-:Y:S04]  /*75960*/  STL.64 [R1+0x5a0], R60 ;  /* 0x0005a03c01007387 */ /* 0x000fe80000100a00 */
[----:B------:R1:W-:Y:S04]  /*75970*/  STL.64 [R1+0x5a8], R62 ;  /* 0x0005a83e01007387 */ /* 0x0003e80000100a00 */
[----:B------:R2:W-:Y:S04]  /*75980*/  STL [R1+0x598], R58 ;  /* 0x0005983a01007387 */ /* 0x0005e80000100800 */
[----:B------:R-:W-:Y:S01]  /*75990*/  STL.64 [R1+0x580], R52 ;  /* 0x0005803401007387 */ /* 0x000fe20000100a00 */
[C---:B-1----:R-:W-:Y:S03]  /*759a0*/  HMMA.1688.F32.TF32 R60, R128.reuse, R50, R188 ;  /* 0x00000032803c723c */ /* 0x042fe600000810bc */
[----:B------:R1:W-:Y:S03]  /*759b0*/  STL.64 [R1+0x588], R54 ;  /* 0x0005883601007387 */ /* 0x0003e60000100a00 */
[C---:B--2---:R-:W-:Y:S06]  /*759c0*/  HMMA.1688.F32.TF32 R56, R128.reuse, R46, R184 ;  /* 0x0000002e8038723c */ /* 0x044fec00000810b8 */
[C---:B-1----:R-:W-:Y:S11]  /*759d0*/  HMMA.1688.F32.TF32 R52, R128.reuse, R42, R180 ;  /* 0x0000002a8034723c */ /* 0x042ff600000810b4 */
        /* <DEDUP_REMOVED lines=8> */
[----:B-1----:R-:W-:Y:S09]  /*75a60*/  HMMA.1688.F32.TF32 R52, R128, R30, R156 ;  /* 0x0000001e8034723c */ /* 0x002ff2000008109c */
[----:B------:R-:W-:Y:S04]  /*75a70*/  STL.64 [R1+0x540], R60 ;  /* 0x0005403c01007387 */ /* 0x000fe80000100a00 */
[----:B------:R-:W-:Y:S04]  /*75a80*/  STL.64 [R1+0x548], R62 ;  /* 0x0005483e01007387 */ /* 0x000fe80000100a00 */
[----:B------:R-:W-:Y:S04]  /*75a90*/  STL.64 [R1+0x530], R56 ;  /* 0x0005303801007387 */ /* 0x000fe80000100a00 */
[----:B------:R-:W-:Y:S04]  /*75aa0*/  STL.64 [R1+0x538], R58 ;  /* 0x0005383a01007387 */ /* 0x000fe80000100a00 */
[----:B------:R-:W-:Y:S04]  /*75ab0*/  STL [R1+0x5470], R248 ;  /* 0x005470f801007387 */ /* 0x000fe80000100800 */
[----:B------:R-:W-:Y:S04]  /*75ac0*/  STL.64 [R1+0x520], R52 ;  /* 0x0005203401007387 */ /* 0x000fe80000100a00 */
[----:B------:R1:W-:Y:S02]  /*75ad0*/  STL.64 [R1+0x528], R54 ;  /* 0x0005283601007387 */ /* 0x0003e40000100a00 */
[C---:B-1----:R-:W-:Y:S02]  /*75ae0*/  HMMA.1688.F32.TF32 R52, R132.reuse, R8, R140 ;  /* 0x000000088434723c */ /* 0x042fe4000008108c */
[----:B------:R1:W-:Y:S04]  /*75af0*/  STL [R1+0x546c], R249 ;  /* 0x00546cf901007387 */ /* 0x0003e80000100800 */
[----:B------:R2:W-:Y:S01]  /*75b00*/  STL [R1+0x5468], R250 ;  /* 0x005468fa01007387 */ /* 0x0005e20000100800 */
[C---:B------:R-:W-:Y:S03]  /*75b10*/  HMMA.1688.F32.TF32 R60, R132.reuse, R12, R148 ;  /* 0x0000000c843c723c */ /* 0x040fe60000081094 */
[----:B------:R3:W-:Y:S03]  /*75b20*/  STL [R1+0x5464], R251 ;  /* 0x005464fb01007387 */ /* 0x0007e60000100800 */
[----:B------:R-:W-:Y:S11]  /*75b30*/  HMMA.1688.F32.TF32 R56, R132, R4, R144 ;  /* 0x000000048438723c */ /* 0x000ff60000081090 */
[----:B------:R-:W-:Y:S01]  /*75b40*/  IMAD.MOV.U32 R248, RZ, RZ, R52 ;  /* 0x000000fffff87224 */ /* 0x000fe200078e0034 */
[----:B-1----:R-:W-:Y:S01]  /*75b50*/  MOV R249, R53 ;  /* 0x0000003500f97202 */ /* 0x002fe20000000f00 */
[----:B--2---:R-:W-:Y:S01]  /*75b60*/  IMAD.MOV.U32 R250, RZ, RZ, R54 ;  /* 0x000000fffffa7224 */ /* 0x004fe200078e0036 */
[----:B---3--:R-:W-:-:S02]  /*75b70*/  MOV R251, R55 ;  /* 0x0000003700fb7202 */ /* 0x008fc40000000f00 */
[----:B------:R-:W-:Y:S06]  /*75b80*/  HMMA.1688.F32.TF32 R52, R132, R16, R136 ;  /* 0x000000108434723c */ /* 0x000fec0000081088 */
[----:B------:R-:W-:Y:S01]  /*75b90*/  HMMA.1688.F32.TF32 R64, R128, R66, R112 ;  /* 0x000000428040723c */ /* 0x000fe20000081070 */
[----:B------:R-:W-:Y:S01]  /*75ba0*/  IMAD.MOV.U32 R150, RZ, RZ, R29 ;  /* 0x000000ffff967224 */ /* 0x000fe200078e001d */
[----:B------:R-:W-:Y:S01]  /*75bb0*/  MOV R151, R28 ;  /* 0x0000001c00977202 */ /* 0x000fe20000000f00 */
[----:B------:R-:W-:Y:S01]  /*75bc0*/  IMAD.MOV.U32 R148, RZ, RZ, R33 ;  /* 0x000000ffff947224 */ /* 0x000fe200078e0021 */
[----:B------:R-:W1:Y:S01]  /*75bd0*/  LDSM.16.M88.4 R28, [R0+UR17+0x6100] ;  /* 0x00610011001c783b */ /* 0x000e620008000200 */
[----:B------:R-:W-:Y:S01]  /*75be0*/  MOV R149, R32 ;  /* 0x0000002000957202 */ /* 0x000fe20000000f00 */
[----:B------:R-:W-:Y:S01]  /*75bf0*/  IMAD.MOV.U32 R142, RZ, RZ, R37 ;  /* 0x000000ffff8e7224 */ /* 0x000fe200078e0025 */
[----:B------:R-:W-:Y:S01]  /*75c00*/  MOV R143, R36 ;  /* 0x00000024008f7202 */ /* 0x000fe20000000f00 */
[----:B------:R-:W2:Y:S01]  /*75c10*/  LDSM.16.M88.4 R32, [R0+UR17+0x7100] ;  /* 0x007100110020783b */ /* 0x000ea20008000200 */
[----:B------:R-:W-:Y:S01]  /*75c20*/  IMAD.MOV.U32 R140, RZ, RZ, R41 ;  /* 0x000000ffff8c7224 */ /* 0x000fe200078e0029 */
[----:B------:R-:W-:-:S02]  /*75c30*/  MOV R141, R40 ;  /* 0x00000028008d7202 */ /* 0x000fc40000000f00 */
[----:B------:R-:W3:Y:S01]  /*75c40*/  LDSM.16.M88.4 R36, [R0+UR17+0x8100] ;  /* 0x008100110024783b */ /* 0x000ee20008000200 */
[----:B------:R-:W-:Y:S01]  /*75c50*/  IMAD.MOV.U32 R146, RZ, RZ, R45 ;  /* 0x000000ffff927224 */ /* 0x000fe200078e002d */
[----:B------:R-:W-:Y:S02]  /*75c60*/  MOV R147, R44 ;  /* 0x0000002c00937202 */ /* 0x000fe40000000f00 */
[----:B------:R-:W4:Y:S01]  /*75c70*/  LDSM.16.M88.4 R40, [R0+UR17+0x9100] ;  /* 0x009100110028783b */ /* 0x000f220008000200 */
[----:B------:R-:W-:Y:S01]  /*75c80*/  IMAD.MOV.U32 R144, RZ, RZ, R49 ;  /* 0x000000ffff907224 */ /* 0x000fe200078e0031 */
[----:B------:R-:W-:Y:S02]  /*75c90*/  MOV R145, R48 ;  /* 0x0000003000917202 */ /* 0x000fe40000000f00 */
[----:B------:R-:W4:Y:S01]  /*75ca0*/  LDSM.16.M88.4 R44, [R0+UR17+0xa100] ;  /* 0x00a10011002c783b */ /* 0x000f220008000200 */
[----:B------:R-:W-:Y:S01]  /*75cb0*/  IMAD.MOV.U32 R18, RZ, RZ, R52 ;  /* 0x000000ffff127224 */ /* 0x000fe200078e0034 */
[----:B------:R-:W-:Y:S01]  /*75cc0*/  MOV R19, R53 ;  /* 0x0000003500137202 */ /* 0x000fe20000000f00 */
[----:B------:R-:W-:Y:S01]  /*75cd0*/  IMAD.MOV.U32 R10, RZ, RZ, R54 ;  /* 0x000000ffff0a7224 */ /* 0x000fe200078e0036 */
[----:B------:R-:W-:Y:S01]  /*75ce0*/  STL.64 [R1+0x510], R60 ;  /* 0x0005103c01007387 */ /* 0x000fe20000100a00 */
[----:B------:R-:W-:-:S03]  /*75cf0*/  MOV R11, R55 ;  /* 0x00000037000b7202 */ /* 0x000fc60000000f00 */
[----:B------:R-:W4:Y:S04]  /*75d00*/  LDSM.16.M88.4 R48, [R0+UR17+0xb100] ;  /* 0x00b100110030783b */ /* 0x000f280008000200 */
[----:B------:R-:W-:Y:S04]  /*75d10*/  STL.64 [R1+0x518], R62 ;  /* 0x0005183e01007387 */ /* 0x000fe80000100a00 */
[----:B------:R-:W-:Y:S04]  /*75d20*/  STL.64 [R1+0x500], R56 ;  /* 0x0005003801007387 */ /* 0x000fe80000100a00 */
[----:B------:R-:W4:Y:S04]  /*75d30*/  LDSM.16.M88.4 R52, [R0+UR17+0xc100] ;  /* 0x00c100110034783b */ /* 0x000f280008000200 */
[----:B------:R-:W-:Y:S01]  /*75d40*/  STL.64 [R1+0x508], R58 ;  /* 0x0005083a01007387 */ /* 0x000fe20000100a00 */
[----:B------:R-:W-:-:S03]  /*75d50*/  MOV R246, R64 ;  /* 0x0000004000f67202 */ /* 0x000fc60000000f00 */
[----:B------:R-:W4:Y:S01]  /*75d60*/  LDSM.16.M88.4 R56, [R0+UR17+0xd100] ;  /* 0x00d100110038783b */ /* 0x000f220008000200 */
[----:B------:R-:W-:Y:S01]  /*75d70*/  IMAD.MOV.U32 R245, RZ, RZ, R65 ;  /* 0x000000fffff57224 */ /* 0x000fe200078e0041 */
[----:B------:R-:W-:Y:S01]  /*75d80*/  MOV R244, R66 ;  /* 0x0000004200f47202 */ /* 0x000fe20000000f00 */
[----:B------:R-:W-:Y:S01]  /*75d90*/  IMAD.MOV.U32 R243, RZ, RZ, R67 ;  /* 0x000000fffff37224 */ /* 0x000fe200078e0043 */
[----:B------:R-:W4:Y:S01]  /*75da0*/  LDSM.16.M88.4 R60, [R0+UR17+0xe100] ;  /* 0x00e10011003c783b */ /* 0x000f220008000200 */
[----:B------:R-:W-:Y:S01]  /*75db0*/  MOV R242, R68 ;  /* 0x0000004400f27202 */ /* 0x000fe20000000f00 */
[----:B------:R-:W-:Y:S01]  /*75dc0*/  IMAD.MOV.U32 R241, RZ, RZ, R69 ;  /* 0x000000fffff17224 */ /* 0x000fe200078e0045 */
[----:B------:R-:W-:Y:S01]  /*75dd0*/  MOV R240, R70 ;  /* 0x0000004600f07202 */ /* 0x000fe20000000f00 */
[----:B------:R-:W4:Y:S01]  /*75de0*/  LDSM.16.M88.4 R64, [R0+UR17+0xf100] ;  /* 0x00f100110040783b */ /* 0x000f220008000200 */
[----:B------:R-:W-:-:S03]  /*75df0*/  IMAD.MOV.U32 R247, RZ, RZ, R71 ;  /* 0x000000fffff77224 */ /* 0x000fc600078e0047 */
[----:B------:R-:W4:Y:S01]  /*75e00*/  LDSM.16.M88.4 R68, [R0+UR17+0x10100] ;  /* 0x010100110044783b */ /* 0x000f220008000200 */
[----:B------:R-:W-:Y:S01]  /*75e10*/  IMAD.MOV.U32 R138, RZ, RZ, R21 ;  /* 0x000000ffff8a7224 */ /* 0x000fe200078e0015 */
[----:B------:R-:W-:Y:S02]  /*75e20*/  MOV R139, R20 ;  /* 0x00000014008b7202 */ /* 0x000fe40000000f00 */
[----:B------:R-:W4:Y:S04]  /*75e30*/  LDSM.16.M88.4 R20, [R0+UR17+0x4100] ;  /* 0x004100110014783b */ /* 0x000f280008000200 */
[----:B------:R-:W-:Y:S04]  /*75e40*/  STL [R1+0x5480], R251 ;  /* 0x005480fb01007387 */ /* 0x000fe80000100800 */
[----:B------:R-:W-:Y:S04]  /*75e50*/  STL [R1+0x547c], R250 ;  /* 0x00547cfa01007387 */ /* 0x000fe80000100800 */
[----:B------:R-:W-:Y:S04]  /*75e60*/  STL [R1+0x5478], R249 ;  /* 0x005478f901007387 */ /* 0x000fe80000100800 */
[----:B------:R-:W-:Y:S04]  /*75e70*/  STL [R1+0x5474], R248 ;  /* 0x005474f801007387 */ /* 0x000fe80000100800 */
[----:B-1----:R-:W-:Y:S04]  /*75e80*/  STL [R1+0x52cc], R30 ;  /* 0x0052cc1e01007387 */ /* 0x002fe80000100800 */
[----:B------:R-:W-:Y:S04]  /*75e90*/  STL [R1+0x52c8], R31 ;  /* 0x0052c81f01007387 */ /* 0x000fe80000100800 */
[----:B--2---:R-:W-:Y:S04]  /*75ea0*/  STL [R1+0x52c4], R34 ;  /* 0x0052c42201007387 */ /* 0x004fe80000100800 */
[----:B------:R-:W1:Y:S04]  /*75eb0*/  LDSM.16.M88.4 R112, [R0+UR17+0x1b100] ;  /* 0x01b100110070783b */ /* 0x000e680008000200 */
        /* <DEDUP_REMOVED lines=15> */
[----:B------:R-:W-:Y:S01]  /*75fb0*/  STL [R1+0x52f4], R63 ;  /* 0x0052f43f01007387 */ /* 0x000fe20000100800 */
[----:B------:R-:W-:-:S03]  /*75fc0*/  IMAD.MOV.U32 R136, RZ, RZ, R25 ;  /* 0x000000ffff887224 */ /* 0x000fc600078e0019 */
[----:B------:R-:W-:Y:S01]  /*75fd0*/  STL [R1+0x5300], R66 ;  /* 0x0053004201007387 */ /* 0x000fe20000100800 */
[----:B------:R-:W-:-:S03]  /*75fe0*/  MOV R137, R24 ;  /* 0x0000001800897202 */ /* 0x000fc60000000f00 */
        /* <DEDUP_REMOVED lines=23> */
[----:B------:R-:W-:Y:S04]  /*76160*/  STL [R1+0x5354], R111 ;  /* 0x0053546f01007387 */ /* 0x000fe80000100800 */
[----:B-1----:R1:W-:Y:S04]  /*76170*/  STL [R1+0x5360], R114 ;  /* 0x0053607201007387 */ /* 0x0023e80000100800 */
[----:B------:R1:W-:Y:S04]  /*76180*/  STL [R1+0x535c], R115 ;  /* 0x00535c7301007387 */ /* 0x0003e80000100800 */
        /* <DEDUP_REMOVED lines=8> */
[----:B--2---:R-:W-:Y:S01]  /*76210*/  STL [R1+0x52a8], R130 ;  /* 0x0052a88201007387 */ /* 0x004fe20000100800 */
[----:B------:R-:W-:-:S03]  /*76220*/  IMAD.MOV.U32 R249, RZ, RZ, R138 ;  /* 0x000000fffff97224 */ /* 0x000fc600078e008a */
[----:B------:R-:W-:Y:S01]  /*76230*/  STL [R1+0x52a4], R131 ;  /* 0x0052a48301007387 */ /* 0x000fe20000100800 */
[----:B------:R-:W-:-:S03]  /*76240*/  MOV R248, R139 ;  /* 0x0000008b00f87202 */ /* 0x000fc60000000f00 */
[----:B------:R-:W-:Y:S04]  /*76250*/  STL [R1+0x4b70], R0 ;  /* 0x004b700001007387 */ /* 0x000fe80000100800 */
[----:B------:R-:W2:Y:S04]  /*76260*/  LDL.LU R136, [R1+0x490] ;  /* 0x0004900001887983 */ /* 0x000ea80000300800 */
[----:B------:R-:W2:Y:S04]  /*76270*/  LDL.LU R137, [R1+0x494] ;  /* 0x0004940001897983 */ /* 0x000ea80000300800 */
[----:B------:R-:W2:Y:S04]  /*76280*/  LDL.LU R138, [R1+0x498] ;  /* 0x00049800018a7983 */ /* 0x000ea80000300800 */
[----:B------:R-:W2:Y:S01]  /*76290*/  LDL.LU R139, [R1+0x49c] ;  /* 0x00049c00018b7983 */ /* 0x000ea20000300800 */
[C---:B------:R-:W-:Y:S03]  /*762a0*/  HMMA.1688.F32.TF32 R140, R132.reuse, R28, R140 ;  /* 0x0000001c848c723c */ /* 0x040fe6000008108c */
[----:B------:R-:W1:Y:S03]  /*762b0*/  LDSM.16.M88.4 R24, [R0+UR17+0x5100] ;  /* 0x005100110018783b */ /* 0x000e660008000200 */
[----:B------:R-:W-:-:S15]  /*762c0*/  HMMA.1688.F32.TF32 R144, R132, R32, R144 ;  /* 0x000000208490723c */ /* 0x000fde0000081090 */
[----:B------:R-:W-:-:S03]  /*762d0*/  NOP ;  /* 0x0000000000007918 */ /* 0x000fc60000000000 */
[----:B---3--:R-:W-:Y:S01]  /*762e0*/  IMAD.MOV.U32 R98, RZ, RZ, R140 ;  /* 0x000000ffff627224 */ /* 0x008fe200078e008c */
[----:B------:R-:W-:Y:S01]  /*762f0*/  MOV R95, R143 ;  /* 0x0000008f005f7202 */ /* 0x000fe20000000f00 */
[----:B------:R-:W-:Y:S01]  /*76300*/  IMAD.MOV.U32 R94, RZ, RZ, R142 ;  /* 0x000000ffff5e7224 */ /* 0x000fe200078e008e */
[----:B----4-:R-:W-:Y:S01]  /*76310*/  MOV R99, R141 ;  /* 0x0000008d00637202 */ /* 0x010fe20000000f00 */
[----:B------:R-:W3:Y:S04]  /*76320*/  LDL.LU R140, [R1+0x480] ;  /* 0x00048000018c7983 */ /* 0x000ee80000300800 */
[----:B------:R-:W3:Y:S04]  /*76330*/  LDL.LU R141, [R1+0x484] ;  /* 0x00048400018d7983 */ /* 0x000ee80000300800 */
[----:B------:R-:W3:Y:S04]  /*76340*/  LDL.LU R142, [R1+0x488] ;  /* 0x00048800018e7983 */ /* 0x000ee80000300800 */
[----:B------:R-:W3:Y:S01]  /*76350*/  LDL.LU R143, [R1+0x48c] ;  /* 0x00048c00018f7983 */ /* 0x000ee20000300800 */
[----:B------:R-:W-:-:S03]  /*76360*/  IMAD.MOV.U32 R90, RZ, RZ, R144 ;  /* 0x000000ffff5a7224 */ /* 0x000fc600078e0090 */
[----:B------:R-:W-:Y:S01]  /*76370*/  STL [R1+0x5388], R95 ;  /* 0x0053885f01007387 */ /* 0x000fe20000100800 */
[----:B------:R-:W-:-:S03]  /*76380*/  MOV R91, R145 ;  /* 0x00000091005b7202 */ /* 0x000fc60000000f00 */
[----:B------:R-:W-:Y:S01]  /*76390*/  STL [R1+0x5384], R94 ;  /* 0x0053845e01007387 */ /* 0x000fe20000100800 */
[----:B------:R-:W-:-:S03]  /*763a0*/  IMAD.MOV.U32 R86, RZ, RZ, R146 ;  /* 0x000000ffff567224 */ /* 0x000fc600078e0092 */
[----:B------:R4:W-:Y:S01]  /*763b0*/  STL [R1+0x5380], R99 ;  /* 0x0053806301007387 */ /* 0x0009e20000100800 */
[----:B------:R-:W-:-:S03]  /*763c0*/  MOV R87, R147 ;  /* 0x0000009300577202 */ /* 0x000fc60000000f00 */
[----:B------:R4:W-:Y:S04]  /*763d0*/  STL [R1+0x537c], R98 ;  /* 0x00537c6201007387 */ /* 0x0009e80000100800 */
[----:B------:R-:W4:Y:S04]  /*763e0*/  LDL.LU R144, [R1+0x470] ;  /* 0x0004700001907983 */ /* 0x000f280000300800 */
[----:B------:R-:W4:Y:S04]  /*763f0*/  LDL.LU R145, [R1+0x474] ;  /* 0x0004740001917983 */ /* 0x000f280000300800 */
[----:B------:R-:W4:Y:S04]  /*76400*/  LDL.LU R146, [R1+0x478] ;  /* 0x0004780001927983 */ /* 0x000f280000300800 */
[----:B------:R-:W4:Y:S04]  /*76410*/  LDL.LU R147, [R1+0x47c] ;  /* 0x00047c0001937983 */ /* 0x000f280000300800 */
[----:B------:R-:W-:Y:S04]  /*76420*/  STL [R1+0x5398], R87 ;  /* 0x0053985701007387 */ /* 0x000fe80000100800 */
[----:B------:R-:W-:Y:S04]  /*76430*/  STL [R1+0x5394], R86 ;  /* 0x0053945601007387 */ /* 0x000fe80000100800 */
[----:B------:R1:W-:Y:S04]  /*76440*/  STL [R1+0x5390], R91 ;  /* 0x0053905b01007387 */ /* 0x0003e80000100800 */
[----:B------:R1:W-:Y:S01]  /*76450*/  STL [R1+0x538c], R90 ;  /* 0x00538c5a01007387 */ /* 0x0003e20000100800 */
        /* <DEDUP_REMOVED lines=9> */
[----:B------:R-:W2:Y:S01]  /*764f0*/  LDL.LU R139, [R1+0x46c] ;  /* 0x00046c00018b7983 */ /* 0x000ea20000300800 */
[C---:B---3--:R-:W-:Y:S03]  /*76500*/  HMMA.1688.F32.TF32 R140, R132.reuse, R40, R140 ;  /* 0x00000028848c723c */ /* 0x048fe6000008108c */
[----:B------:R-:W-:Y:S04]  /*76510*/  STL [R1+0x53a8], R71 ;  /* 0x0053a84701007387 */ /* 0x000fe80000100800 */
[----:B------:R-:W-:Y:S04]  /*76520*/  STL [R1+0x53a4], R70 ;  /* 0x0053a44601007387 */ /* 0x000fe80000100800 */
[----:B------:R-:W-:Y:S04]  /*76530*/  STL [R1+0x53a0], R75 ;  /* 0x0053a04b01007387 */ /* 0x000fe80000100800 */
[----:B------:R3:W-:Y:S01]  /*76540*/  STL [R1+0x539c], R74 ;  /* 0x00539c4a01007387 */ /* 0x0007e20000100800 */
[----:B----4-:R-:W-:Y:S08]  /*76550*/  HMMA.1688.F32.TF32 R144, R132, R44, R144 ;  /* 0x0000002c8490723c */ /* 0x010ff00000081090 */
[----:B------:R-:W-:Y:S01]  /*76560*/  IMAD.MOV.U32 R82, RZ, RZ, R140 ;  /* 0x000000ffff527224 */ /* 0x000fe200078e008c */
[----:B------:R-:W-:Y:S01]  /*76570*/  MOV R79, R143 ;  /* 0x0000008f004f7202 */ /* 0x000fe20000000f00 */
[----:B------:R-:W-:Y:S01]  /*76580*/  IMAD.MOV.U32 R78, RZ, RZ, R142 ;  /* 0x000000ffff4e7224 */ /* 0x000fe200078e008e */
[----:B------:R-:W-:Y:S01]  /*76590*/  MOV R83, R141 ;  /* 0x0000008d00537202 */ /* 0x000fe20000000f00 */
[----:B------:R-:W4:Y:S04]  /*765a0*/  LDL.LU R140, [R1+0x450] ;  /* 0x00045000018c7983 */ /* 0x000f280000300800 */
[----:B------:R-:W4:Y:S04]  /*765b0*/  LDL.LU R141, [R1+0x454] ;  /* 0x00045400018d7983 */ /* 0x000f280000300800 */
[----:B------:R-:W4:Y:S04]  /*765c0*/  LDL.LU R142, [R1+0x458] ;  /* 0x00045800018e7983 */ /* 0x000f280000300800 */
[----:B------:R-:W4:Y:S04]  /*765d0*/  LDL.LU R143, [R1+0x45c] ;  /* 0x00045c00018f7983 */ /* 0x000f280000300800 */
[----:B------:R-:W-:Y:S04]  /*765e0*/  STL [R1+0x53b8], R79 ;  /* 0x0053b84f01007387 */ /* 0x000fe80000100800 */
[----:B------:R-:W-:Y:S01]  /*765f0*/  STL [R1+0x53b4], R78 ;  /* 0x0053b44e01007387 */ /* 0x000fe20000100800 */
[----:B------:R-:W-:Y:S01]  /*76600*/  IMAD.MOV.U32 R106, RZ, RZ, R144 ;  /* 0x000000ffff6a7224 */ /* 0x000fe200078e0090 */
[----:B------:R-:W-:-:S02]  /*76610*/  MOV R107, R145 ;  /* 0x00000091006b7202 */ /* 0x000fc40000000f00 */
[----:B------:R3:W-:Y:S01]  /*76620*/  STL [R1+0x53b0], R83 ;  /* 0x0053b05301007387 */ /* 0x0007e20000100800 */
[----:B------:R-:W-:-:S03]  /*76630*/  IMAD.MOV.U32 R102, RZ, RZ, R146 ;  /* 0x000000ffff667224 */ /* 0x000fc600078e0092 */
[----:B------:R3:W-:Y:S01]  /*76640*/  STL [R1+0x53ac], R82 ;  /* 0x0053ac5201007387 */ /* 0x0007e20000100800 */
[----:B------:R-:W-:-:S03]  /*76650*/  MOV R103, R147 ;  /* 0x0000009300677202 */ /* 0x000fc60000000f00 */
[----:B------:R-:W3:Y:S04]  /*76660*/  LDL.LU R144, [R1+0x440] ;  /* 0x0004400001907983 */ /* 0x000ee80000300800 */
        /* <DEDUP_REMOVED lines=11> */
[----:B------:R-:W2:Y:S01]  /*76720*/  LDL.LU R136, [R1+0x430] ;  /* 0x0004300001887983 */ /* 0x000ea20000300800 */
[----:B------:R-:W-:Y:S01]  /*76730*/  IMAD.MOV.U32 R110, RZ, RZ, R138 ;  /* 0x000000ffff6e7224 */ /* 0x000fe200078e008a */
[----:B------:R-:W-:Y:S02]  /*76740*/  MOV R111, R139 ;  /* 0x0000008b006f7202 */ /* 0x000fe40000000f00 */
[----:B------:R-:W2:Y:S04]  /*76750*/  LDL.LU R137, [R1+0x434] ;  /* 0x0004340001897983 */ /* 0x000ea80000300800 */
[----:B------:R-:W2:Y:S04]  /*76760*/  LDL.LU R138, [R1+0x438] ;  /* 0x00043800018a7983 */ /* 0x000ea80000300800 */
[----:B------:R-:W2:Y:S01]  /*76770*/  LDL.LU R139, [R1+0x43c] ;  /* 0x00043c00018b7983 */ /* 0x000ea20000300800 */
[C---:B------:R-:W-:Y:S06]  /*76780*/  HMMA.1688.F32.TF32 R148, R132.reuse, R24, R148 ;  /* 0x000000188494723c */ /* 0x040fec0000081094 */
[C---:B----4-:R-:W-:Y:S01]  /*76790*/  HMMA.1688.F32.TF32 R140, R132.reuse, R52, R140 ;  /* 0x00000034848c723c */ /* 0x050fe2000008108c */
[----:B------:R-:W-:Y:S04]  /*767a0*/  STL [R1+0x53d8], R111 ;  /* 0x0053d86f01007387 */ /* 0x000fe80000100800 */
[----:B------:R-:W-:Y:S04]  /*767b0*/  STL [R1+0x53d4], R110 ;  /* 0x0053d46e01007387 */ /* 0x000fe80000100800 */
[----:B------:R1:W-:Y:S04]  /*767c0*/  STL [R1+0x53d0], R115 ;  /* 0x0053d07301007387 */ /* 0x0003e80000100800 */
[----:B------:R4:W-:Y:S01]  /*767d0*/  STL [R1+0x53cc], R114 ;  /* 0x0053cc7201007387 */ /* 0x0009e20000100800 */
[----:B---3--:R-:W-:Y:S10]  /*767e0*/  HMMA.1688.F32.TF32 R144, R132, R56, R144 ;  /* 0x000000388490723c */ /* 0x008ff40000081090 */
[----:B------:R-:W-:Y:S01]  /*767f0*/  IMAD.MOV.U32 R66, RZ, RZ, R140 ;  /* 0x000000ffff427224 */ /* 0x000fe200078e008c */
[----:B------:R-:W-:Y:S01]  /*76800*/  MOV R63, R143 ;  /* 0x0000008f003f7202 */ /* 0x000fe20000000f00 */
[----:B------:R-:W-:Y:S01]  /*76810*/  IMAD.MOV.U32 R62, RZ, RZ, R142 ;  /* 0x000000ffff3e7224 */ /* 0x000fe200078e008e */
[----:B------:R-:W-:Y:S01]  /*76820*/  MOV R67, R141 ;  /* 0x0000008d00437202 */ /* 0x000fe20000000f00 */
        /* <DEDUP_REMOVED lines=8> */
[----:B------:R-:W-:Y:S01]  /*768b0*/  MOV R119, R147 ;  /* 0x0000009300777202 */ /* 0x000fe20000000f00 */
[----:B------:R-:W-:Y:S02]  /*768c0*/  IMAD.MOV.U32 R118, RZ, RZ, R146 ;  /* 0x000000ffff767224 */ /* 0x000fe400078e0092 */
[----:B------:R-:W-:Y:S01]  /*768d0*/  STL [R1+0x53e0], R67 ;  /* 0x0053e04301007387 */ /* 0x000fe20000100800 */
[----:B------:R-:W-:Y:S01]  /*768e0*/  IMAD.MOV.U32 R15, RZ, RZ, R150 ;  /* 0x000000ffff0f7224 */ /* 0x000fe200078e0096 */
[----:B------:R-:W-:Y:S02]  /*768f0*/  MOV R123, R145 ;  /* 0x00000091007b7202 */ /* 0x000fe40000000f00 */
[----:B------:R-:W-:Y:S01]  /*76900*/  STL [R1+0x53dc], R66 ;  /* 0x0053dc4201007387 */ /* 0x000fe20000100800 */
[----:B------:R-:W-:Y:S01]  /*76910*/  MOV R7, R151 ;  /* 0x0000009700077202 */ /* 0x000fe20000000f00 */
[----:B------:R-:W-:-:S02]  /*76920*/  IMAD.MOV.U32 R122, RZ, RZ, R144 ;  /* 0x000000ffff7a7224 */ /* 0x000fc400078e0090 */
        /* <DEDUP_REMOVED lines=22> */
[----:B------:R-:W-:Y:S01]  /*76a90*/  STL [R1+0x5408], R127 ;  /* 0x0054087f01007387 */ /* 0x000fe20000100800 */
[C---:B---3--:R-:W-:Y:S03]  /*76aa0*/  HMMA.1688.F32.TF32 R140, R132.reuse, R64, R140 ;  /* 0x00000040848c723c */ /* 0x048fe6000008108c */
[----:B------:R-:W-:Y:S04]  /*76ab0*/  STL [R1+0x5404], R126 ;  /* 0x0054047e01007387 */ /* 0x000fe80000100800 */
[----:B------:R3:W-:Y:S04]  /*76ac0*/  STL [R1+0x5400], R98 ;  /* 0x0054006201007387 */ /* 0x0007e80000100800 */
[----:B------:R3:W-:Y:S01]  /*76ad0*/  STL [R1+0x53fc], R99 ;  /* 0x0053fc6301007387 */ /* 0x0007e20000100800 */
[----:B----4-:R-:W-:-:S12]  /*76ae0*/  HMMA.1688.F32.TF32 R148, R132, R68, R148 ;  /* 0x000000448494723c */ /* 0x010fd80000081094 */
[----:B------:R-:W-:Y:S01]  /*76af0*/  IMAD.MOV.U32 R91, RZ, RZ, R140 ;  /* 0x000000ffff5b7224 */ /* 0x000fe200078e008c */
[----:B------:R-:W-:Y:S01]  /*76b00*/  MOV R94, R143 ;  /* 0x0000008f005e7202 */ /* 0x000fe20000000f00 */
[----:B------:R-:W-:Y:S01]  /*76b10*/  IMAD.MOV.U32 R95, RZ, RZ, R142 ;  /* 0x000000ffff5f7224 */ /* 0x000fe200078e008e */
[----:B------:R-:W-:Y:S01]  /*76b20*/  MOV R90, R141 ;  /* 0x0000008d005a7202 */ /* 0x000fe20000000f00 */
[----:B------:R-:W4:Y:S04]  /*76b30*/  LDL.LU R140, [R1+0x3e0] ;  /* 0x0003e000018c7983 */ /* 0x000f280000300800 */
[----:B------:R-:W4:Y:S04]  /*76b40*/  LDL.LU R141, [R1+0x3e4] ;  /* 0x0003e400018d7983 */ /* 0x000f280000300800 */
[----:B------:R-:W4:Y:S04]  /*76b50*/  LDL.LU R142, [R1+0x3e8] ;  /* 0x0003e800018e7983 */ /* 0x000f280000300800 */
[----:B------:R-:W4:Y:S01]  /*76b60*/  LDL.LU R143, [R1+0x3ec] ;  /* 0x0003ec00018f7983 */ /* 0x000f220000300800 */
[----:B------:R-:W-:Y:S01]  /*76b70*/  HMMA.1688.F32.TF32 R144, R132, R72, R144 ;  /* 0x000000488490723c */ /* 0x000fe20000081090 */
[----:B------:R-:W-:-:S02]  /*76b80*/  MOV R55, R151 ;  /* 0x0000009700377202 */ /* 0x000fc40000000f00 */
[----:B------:R-:W-:Y:S01]  /*76b90*/  STL [R1+0x5418], R94 ;  /* 0x0054185e01007387 */ /* 0x000fe20000100800 */
[----:B------:R-:W-:Y:S01]  /*76ba0*/  IMAD.MOV.U32 R54, RZ, RZ, R150 ;  /* 0x000000ffff367224 */ /* 0x000fe200078e0096 */
[----:B------:R-:W-:Y:S01]  /*76bb0*/  MOV R59, R149 ;  /* 0x00000095003b7202 */ /* 0x000fe20000000f00 */
[----:B------:R-:W-:Y:S01]  /*76bc0*/  IMAD.MOV.U32 R58, RZ, RZ, R148 ;  /* 0x000000ffff3a7224 */ /* 0x000fe200078e0094 */
[----:B------:R-:W-:Y:S04]  /*76bd0*/  STL [R1+0x5414], R95 ;  /* 0x0054145f01007387 */ /* 0x000fe80000100800 */
[----:B------:R3:W-:Y:S04]  /*76be0*/  STL [R1+0x5410], R90 ;  /* 0x0054105a01007387 */ /* 0x0007e80000100800 */
[----:B------:R3:W-:Y:S04]  /*76bf0*/  STL [R1+0x540c], R91 ;  /* 0x00540c5b01007387 */ /* 0x0007e80000100800 */
[----:B------:R-:W-:Y:S04]  /*76c00*/  STL [R1+0x5428], R55 ;  /* 0x0054283701007387 */ /* 0x000fe80000100800 */
[----:B------:R-:W-:Y:S01]  /*76c10*/  STL [R1+0x5424], R54 ;  /* 0x0054243601007387 */ /* 0x000fe20000100800 */
[----:B------:R-:W-:Y:S01]  /*76c20*/  MOV R86, R147 ;  /* 0x0000009300567202 */ /* 0x000fe20000000f00 */
[----:B------:R-:W-:Y:S01]  /*76c30*/  IMAD.MOV.U32 R87, RZ, RZ, R146 ;  /* 0x000000ffff577224 */ /* 0x000fe200078e0092 */
[----:B------:R-:W-:Y:S01]  /*76c40*/  MOV R74, R145 ;  /* 0x00000091004a7202 */ /* 0x000fe20000000f00 */
[----:B------:R3:W-:Y:S01]  /*76c50*/  STL [R1+0x5420], R59 ;  /* 0x0054203b01007387 */ /* 0x0007e20000100800 */
[----:B------:R-:W-:-:S03]  /*76c60*/  IMAD.MOV.U32 R75, RZ, RZ, R144 ;  /* 0x000000ffff4b7224 */ /* 0x000fc600078e0090 */
[----:B------:R3:W-:Y:S04]  /*76c70*/  STL [R1+0x541c], R58 ;  /* 0x00541c3a01007387 */ /* 0x0007e80000100800 */
[----:B------:R-:W-:Y:S04]  /*76c80*/  STL [R1+0x5438], R86 ;  /* 0x0054385601007387 */ /* 0x000fe80000100800 */
        /* <DEDUP_REMOVED lines=17> */
[----:B------:R-:W-:Y:S04]  /*76da0*/  STL [R1+0x5440], R82 ;  /* 0x0054405201007387 */ /* 0x000fe80000100800 */
[----:B------:R-:W-:Y:S04]  /*76db0*/  STL [R1+0x543c], R83 ;  /* 0x00543c5301007387 */ /* 0x000fe80000100800 */
        /* <DEDUP_REMOVED lines=35> */
[C---:B---3--:R-:W-:Y:S06]  /*76ff0*/  HMMA.1688.F32.TF32 R176, R132.reuse, R88, R176 ;  /* 0x0000005884b0723c */ /* 0x048fec00000810b0 */
[C---:B----4-:R-:W-:Y:S06]  /*77000*/  HMMA.1688.F32.TF32 R160, R132.reuse, R92, R160 ;  /* 0x0000005c84a0723c */ /* 0x050fec00000810a0 */
[C---:B------:R-:W-:Y:S06]  /*77010*/  HMMA.1688.F32.TF32 R144, R132.reuse, R104, R144 ;  /* 0x000000688490723c */ /* 0x040fec0000081090 */
[----:B------:R-:W-:Y:S06]  /*77020*/  HMMA.1688.F32.TF32 R140, R132, R108, R140 ;  /* 0x0000006c848c723c */ /* 0x000fec000008108c */
[----:B-1----:R-:W-:Y:S01]  /*77030*/  IMAD.MOV.U32 R115, RZ, RZ, R176 ;  /* 0x000000ffff737224 */ /* 0x002fe200078e00b0 */
[----:B------:R-:W-:-:S11]  /*77040*/  MOV R114, R177 ;  /* 0x000000b100727202 */ /* 0x000fd60000000f00 */
        /* <DEDUP_REMOVED lines=14> */
[C---:B------:R-:W-:Y:S06]  /*77130*/  HMMA.1688.F32.TF32 R148, R132.reuse, R100, R148 ;  /* 0x000000648494723c */ /* 0x040fec0000081094 */
[----:B------:R-:W-:-:S15]  /*77140*/  HMMA.1688.F32.TF32 R156, R132, R96, R156 ;  /* 0x00000060849c723c */ /* 0x000fde000008109c */
[----:B------:R-:W-:-:S03]  /*77150*/  NOP ;  /* 0x0000000000007918 */ /* 0x000fc60000000000 */
[----:B------:R-:W-:Y:S01]  /*77160*/  IMAD.MOV.U32 R42, RZ, RZ, R148 ;  /* 0x000000ffff2a7224 */ /* 0x000fe200078e0094 */
        /* <DEDUP_REMOVED lines=18> */
[----:B------:R-:W2:Y:S04]  /*77290*/  LDL.LU R176, [R1] ;  /* 0x0000000001b07983 */ /* 0x000ea80000300800 */
        /* <DEDUP_REMOVED lines=58> */
[----:B------:R-:W-:Y:S01]  /*77640*/  MOV R34, R151 ;  /* 0x0000009700227202 */ /* 0x000fe20000000f00 */
[----:B------:R-:W-:Y:S02]  /*77650*/  IMAD.MOV.U32 R123, RZ, RZ, R156 ;  /* 0x000000ffff7b7224 */ /* 0x000fe400078e009c */
        /* <DEDUP_REMOVED lines=9> */
[----:B------:R-:W4:Y:S01]  /*776f0*/  LDL.LU R159, [R1+0x38c] ;  /* 0x00038c00019f7983 */ /* 0x000f220000300800 */
[C---:B---3--:R-:W-:Y:S06]  /*77700*/  HMMA.1688.F32.TF32 R180, R152.reuse, R36, R180 ;  /* 0x0000002498b4723c */ /* 0x048fec00000810b4 */
[----:B--2---:R-:W-:Y:S06]  /*77710*/  HMMA.1688.F32.TF32 R192, R152, R24, R192 ;  /* 0x0000001898c0723c */ /* 0x004fec00000810c0 */
[C---:B----4-:R-:W-:Y:S06]  /*77720*/  HMMA.1688.F32.TF32 R160, R132.reuse, R116, R160 ;  /* 0x0000007484a0723c */ /* 0x050fec00000810a0 */
[----:B------:R-:W-:-:S15]  /*77730*/  HMMA.1688.F32.TF32 R232, R132, R120, R232 ;  /* 0x0000007884e8723c */ /* 0x000fde00000810e8 */
[----:B------:R-:W-:-:S03]  /*77740*/  NOP ;  /* 0x0000000000007918 */ /* 0x000fc60000000000 */
[----:B------:R-:W-:Y:S01]  /*77750*/  IMAD.MOV.U32 R38, RZ, RZ, R162 ;  /* 0x000000ffff267224 */ /* 0x000fe200078e00a2 */
[----:B------:R-:W-:Y:S01]  /*77760*/  MOV R39, R163 ;  /* 0x000000a300277202 */ /* 0x000fe20000000f00 */
[----:B------:R-:W-:Y:S01]  /*77770*/  IMAD.MOV.U32 R35, RZ, RZ, R160 ;  /* 0x000000ffff237224 */ /* 0x000fe200078e00a0 */
[----:B------:R-:W-:Y:S01]  /*77780*/  MOV R43, R161 ;  /* 0x000000a1002b7202 */ /* 0x000fe20000000f00 */
[----:B------:R-:W2:Y:S01]  /*77790*/  LDL.LU.64 R162, [R1+0x54f0] ;  /* 0x0054f00001a27983 */ /* 0x000ea20000300a00 */
[----:B------:R-:W-:Y:S03]  /*777a0*/  HMMA.1688.F32.TF32 R216, R152, R4, R216 ;  /* 0x0000000498d8723c */ /* 0x000fe600000810d8 */
[----:B------:R-:W3:Y:S03]  /*777b0*/  LDL.LU.64 R160, [R1+0x54e8] ;  /* 0x0054e80001a07983 */ /* 0x000ee60000300a00 */
[C---:B------:R-:W-:Y:S06]  /*777c0*/  HMMA.1688.F32.TF32 R228, R132.reuse, R124, R228 ;  /* 0x0000007c84e4723c */ /* 0x040fec00000810e4 */
[----:B------:R-:W-:Y:S06]  /*777d0*/  HMMA.1688.F32.TF32 R224, R132, R128, R224 ;  /* 0x0000008084e0723c */ /* 0x000fec00000810e0 */
[C---:B------:R-:W-:Y:S06]  /*777e0*/  HMMA.1688.F32.TF32 R132, R152.reuse, R12, R220 ;  /* 0x0000000c9884723c */ /* 0x040fec00000810dc */
[C---:B------:R-:W-:Y:S11]  /*777f0*/  HMMA.1688.F32.TF32 R212, R152.reuse, R8, R212 ;  /* 0x0000000898d4723c */ /* 0x040ff600000810d4 */
[----:B------:R-:W-:Y:S04]  /*77800*/  STL.64 [R1+0xa0], R224 ;  /* 0x0000a0e001007387 */ /* 0x000fe80000100a00 */
[----:B------:R-:W-:Y:S04]  /*77810*/  STL.64 [R1+0xa8], R226 ;  /* 0x0000a8e201007387 */ /* 0x000fe80000100a00 */
[----:B------:R-:W-:Y:S04]  /*77820*/  STL.64 [R1+0x90], R132 ;  /* 0x0000908401007387 */ /* 0x000fe80000100a00 */
[----:B------:R1:W-:Y:S02]  /*77830*/  STL.64 [R1+0x98], R134 ;  /* 0x0000988601007387 */ /* 0x0003e40000100a00 */
[C---:B-1----:R-:W-:Y:S02]  /*77840*/  HMMA.1688.F32.TF32 R132, R152.reuse, R16, R208 ;  /* 0x000000109884723c */ /* 0x042fe400000810d0 */
[----:B------:R-:W-:Y:S04]  /*77850*/  STL.64 [R1+0x80], R216 ;  /* 0x000080d801007387 */ /* 0x000fe80000100a00 */
[----:B------:R-:W-:Y:S01]  /*77860*/  STL.64 [R1+0x88], R218 ;  /* 0x000088da01007387 */ /* 0x000fe20000100a00 */
[C---:B------:R-:W-:Y:S03]  /*77870*/  HMMA.1688.F32.TF32 R204, R152.reuse, R20, R204 ;  /* 0x0000001498cc723c */ /* 0x040fe600000810cc */
[----:B------:R-:W-:Y:S04]  /*77880*/  STL.64 [R1+0x70], R212 ;  /* 0x000070d401007387 */ /* 0x000fe80000100a00 */
[----:B------:R-:W-:Y:S09]  /*77890*/  STL.64 [R1+0x78], R214 ;  /* 0x000078d601007387 */ /* 0x000ff20000100a00 */
[----:B------:R-:W-:Y:S04]  /*778a0*/  STL.64 [R1+0x60], R132 ;  /* 0x0000608401007387 */ /* 0x000fe80000100a00 */
[----:B------:R1:W-:Y:S02]  /*778b0*/  STL.64 [R1+0x68], R134 ;  /* 0x0000688601007387 */ /* 0x0003e40000100a00 */
[C---:B-1----:R-:W-:Y:S02]  /*778c0*/  HMMA.1688.F32.TF32 R132, R152.reuse, R28, R188 ;  /* 0x0000001c9884723c */ /* 0x042fe400000810bc */
[----:B------:R-:W-:Y:S04]  /*778d0*/  STL.64 [R1+0x50], R204 ;  /* 0x000050cc01007387 */ /* 0x000fe80000100a00 */
[----:B------:R-:W-:Y:S01]  /*778e0*/  STL.64 [R1+0x58], R206 ;  /* 0x000058ce01007387 */ /* 0x000fe20000100a00 */
[C---:B------:R-:W-:Y:S03]  /*778f0*/  HMMA.1688.F32.TF32 R184, R152.reuse, R32, R184 ;  /* 0x0000002098b8723c */ /* 0x040fe600000810b8 */
[----:B------:R-:W-:Y:S04]  /*77900*/  STL.64 [R1+0x40], R192 ;  /* 0x000040c001007387 */ /* 0x000fe80000100a00 */
[----:B------:R-:W-:Y:S01]  /*77910*/  STL.64 [R1+0x48], R194 ;  /* 0x000048c201007387 */ /* 0x000fe20000100a00 */
[C---:B------:R-:W-:Y:S03]  /*77920*/  HMMA.1688.F32.TF32 R156, R152.reuse, R44, R156 ;  /* 0x0000002c989c723c */ /* 0x040fe6000008109c */
[----:B------:R-:W-:Y:S03]  /*77930*/  LDS R189, [R175+UR12+0x44080] ;  /* 0x0440800cafbd7984 */ /* 0x000fe60008000800 */
[C---:B------:R-:W-:Y:S01]  /*77940*/  HMMA.1688.F32.TF32 R144, R152.reuse, R52, R144 ;  /* 0x000000349890723c */ /* 0x040fe20000081090 */
[----:B------:R-:W-:Y:S04]  /*77950*/  LDS R191, [R175+UR12+0x44480] ;  /* 0x0444800cafbf7984 */ /* 0x000fe80008000800 */
[----:B------:R-:W-:Y:S04]  /*77960*/  STL.64 [R1+0x30], R132 ;  /* 0x0000308401007387 */ /* 0x000fe80000100a00 */
[----:B------:R1:W-:Y:S01]  /*77970*/  STL.64 [R1+0x38], R134 ;  /* 0x0000388601007387 */ /* 0x0003e20000100a00 */
[C---:B------:R-:W-:Y:S01]  /*77980*/  HMMA.1688.F32.TF32 R140, R152.reuse, R56, R140 ;  /* 0x00000038988c723c */ /* 0x040fe2000008108c */
        /* <DEDUP_REMOVED lines=9> */
[C---:B-1----:R-:W-:Y:S03]  /*77a20*/  HMMA.1688.F32.TF32 R132, R152.reuse, R40, R176 ;  /* 0x000000289884723c */ /* 0x042fe600000810b0 */
[----:B------:R-:W-:Y:S04]  /*77a30*/  STL.64 [R1+0x20], R184 ;  /* 0x000020b801007387 */ /* 0x000fe80000100a00 */
[----:B------:R-:W-:Y:S04]  /*77a40*/  STL.64 [R1+0x28], R186 ;  /* 0x000028ba01007387 */ /* 0x000fe80000100a00 */
[----:B------:R-:W-:Y:S04]  /*77a50*/  STL.64 [R1+0x10], R180 ;  /* 0x000010b401007387 */ /* 0x000fe80000100a00 */
[----:B------:R-:W-:Y:S04]  /*77a60*/  STL.64 [R1+0x18], R182 ;  /* 0x000018b601007387 */ /* 0x000fe80000100a00 */
[----:B------:R-:W1:Y:S04]  /*77a70*/  LDS R190, [R2+UR12+0x44480] ;  /* 0x0444800c02be7984 */ /* 0x000e680008000800 */
[----:B------:R-:W-:Y:S04]  /*77a80*/  STL.64 [R1], R132 ;  /* 0x0000008401007387 */ /* 0x000fe80000100a00 */
[----:B------:R4:W-:Y:S02]  /*77a90*/  STL.64 [R1+0x8], R134 ;  /* 0x0000088601007387 */ /* 0x0009e40000100a00 */
[----:B----4-:R-:W-:Y:S02]  /*77aa0*/  HMMA.1688.F32.TF32 R132, R152, R48, R148 ;  /* 0x000000309884723c */ /* 0x010fe40000081094 */
[----:B------:R-:W-:Y:S04]  /*77ab0*/  STL.64 [R1+0x380], R156 ;  /* 0x0003809c01007387 */ /* 0x000fe80000100a00 */
[----:B------:R-:W-:-:S15]  /*77ac0*/  STL.64 [R1+0x388], R158 ;  /* 0x0003889e01007387 */ /* 0x000fde0000100a00 */
[----:B------:R-:W-:-:S02]  /*77ad0*/  NOP ;  /* 0x0000000000007918 */ /* 0x000fc40000000000 */
[----:B------:R-:W-:Y:S04]  /*77ae0*/  STL.64 [R1+0x370], R132 ;  /* 0x0003708401007387 */ /* 0x000fe80000100a00 */
[----:B------:R4:W-:Y:S02]  /*77af0*/  STL.64 [R1+0x378], R134 ;  /* 0x0003788601007387 */ /* 0x0009e40000100a00 */
[C---:B----4-:R-:W-:Y:S02]  /*77b00*/  HMMA.1688.F32.TF32 R132, R152.reuse, R60, R136 ;  /* 0x0000003c9884723c */ /* 0x050fe40000081088 */
[----:B------:R-:W-:Y:S04]  /*77b10*/  STL.64 [R1+0x360], R144 ;  /* 0x0003609001007387 */ /* 0x000fe80000100a00 */
[----:B------:R-:W-:Y:S04]  /*77b20*/  STL.64 [R1+0x368], R146 ;  /* 0x0003689201007387 */ /* 0x000fe80000100a00 */
[----:B------:R-:W4:Y:S04]  /*77b30*/  LDL.LU R156, [R1+0x7c0] ;  /* 0x0007c000019c7983 */ /* 0x000f280000300800 */
[----:B------:R1:W-:Y:S04]  /*77b40*/  STL.64 [R1+0x350], R140 ;  /* 0x0003508c01007387 */ /* 0x0003e80000100a00 */
[----:B------:R1:W-:Y:S05]  /*77b50*/  STL.64 [R1+0x358], R142 ;  /* 0x0003588e01007387 */ /* 0x0003ea0000100a00 */
[----:B------:R-:W-:Y:S04]  /*77b60*/  STL.64 [R1+0x340], R132 ;  /* 0x0003408401007387 */ /* 0x000fe80000100a00 */
[----:B------:R2:W-:Y:S04]  /*77b70*/  STL.64 [R1+0x348], R134 ;  /* 0x0003488601007387 */ /* 0x0005e80000100a00 */
        /* <DEDUP_REMOVED lines=66> */
[C---:B------:R-:W-:Y:S06]  /*77fa0*/  HMMA.1688.F32.TF32 R220, R152.reuse, R68, R220 ;  /* 0x0000004498dc723c */ /* 0x040fec00000810dc */
[C---:B------:R-:W-:Y:S11]  /*77fb0*/  HMMA.1688.F32.TF32 R216, R152.reuse, R72, R216 ;  /* 0x0000004898d8723c */ /* 0x040ff600000810d8 */
[----:B------:R-:W-:Y:S04]  /*77fc0*/  STL.64 [R1+0x330], R132 ;  /* 0x0003308401007387 */ /* 0x000fe80000100a00 */
[----:B------:R1:W-:Y:S02]  /*77fd0*/  STL.64 [R1+0x338], R134 ;  /* 0x0003388601007387 */ /* 0x0003e40000100a00 */
[C---:B-1----:R-:W-:Y:S02]  /*77fe0*/  HMMA.1688.F32.TF32 R132, R152.reuse, R76, R212 ;  /* 0x0000004c9884723c */ /* 0x042fe400000810d4 */
[----:B------:R-:W-:Y:S04]  /*77ff0*/  STL.64 [R1+0x320], R220 ;  /* 0x000320dc01007387 */ /* 0x000fe80000100a00 */
[----:B------:R-:W-:Y:S04]  /*78000*/  STL.64 [R1+0x328], R222 ;  /* 0x000328de01007387 */ /* 0x000fe80000100a00 */
[----:B------:R-:W-:Y:S04]  /*78010*/  STL.64 [R1+0x310], R216 ;  /* 0x000310d801007387 */ /* 0x000fe80000100a00 */
[----:B------:R-:W-:Y:S09]  /*78020*/  STL.64 [R1+0x318], R218 ;  /* 0x000318da01007387 */ /* 0x000ff20000100a00 */
[----:B------:R-:W-:Y:S04]  /*78030*/  STL.64 [R1+0x300], R132 ;  /* 0x0003008401007387 */ /* 0x000fe80000100a00 */
[----:B------:R1:W-:Y:S02]  /*78040*/  STL.64 [R1+0x308], R134 ;  /* 0x0003088601007387 */ /* 0x0003e40000100a00 */
[C---:B-1----:R-:W-:Y:S02]  /*78050*/  HMMA.1688.F32.TF32 R132, R152.reuse, R88, R192 ;  /* 0x000000589884723c */ /* 0x042fe400000810c0 */
[----:B------:R-:W-:Y:S04]  /*78060*/  STL.64 [R1+0x2f0], R208 ;  /* 0x0002f0d001007387 */ /* 0x000fe80000100a00 */
[----:B------:R-:W-:Y:S01]  /*78070*/  STL.64 [R1+0x2f8], R210 ;  /* 0x0002f8d201007387 */ /* 0x000fe20000100a00 */
[----:B------:R-:W-:Y:S03]  /*78080*/  HMMA.1688.F32.TF32 R184, R152, R92, R184 ;  /* 0x0000005c98b8723c */ /* 0x000fe600000810b8 */
[----:B------:R-:W-:Y:S04]  /*78090*/  STL.64 [R1+0x2e0], R204 ;  /* 0x0002e0cc01007387 */ /* 0x000fe80000100a00 */
[----:B------:R-:W-:Y:S09]  /*780a0*/  STL.64 [R1+0x2e8], R206 ;  /* 0x0002e8ce01007387 */ /* 0x000ff20000100a00 */
[----:B------:R-:W-:Y:S01]  /*780b0*/  STL [R1+0x2d0], R132 ;  /* 0x0002d08401007387 */ /* 0x000fe20000100800 */
[----:B------:R-:W-:Y:S01]  /*780c0*/  IMAD.MOV.U32 R130, RZ, RZ, R133 ;  /* 0x000000ffff827224 */ /* 0x000fe200078e0085 */
[----:B------:R-:W-:-:S02]  /*780d0*/  MOV R131, R134 ;  /* 0x0000008600837202 */ /* 0x000fc40000000f00 */
[----:B------:R1:W-:Y:S02]  /*780e0*/  STL [R1+0x2dc], R135 ;  /* 0x0002dc8701007387 */ /* 0x0003e40000100800 */
[C---:B-1----:R-:W-:Y:S02]  /*780f0*/  HMMA.1688.F32.TF32 R132, R152.reuse, R96, R180 ;  /* 0x000000609884723c */ /* 0x042fe400000810b4 */
[----:B------:R1:W-:Y:S04]  /*78100*/  STL [R1+0x52b0], R131 ;  /* 0x0052b08301007387 */ /* 0x0003e80000100800 */
[----:B------:R2:W-:Y:S01]  /*78110*/  STL [R1+0x52ac], R130 ;  /* 0x0052ac8201007387 */ /* 0x0005e20000100800 */
[C---:B------:R-:W-:Y:S03]  /*78120*/  HMMA.1688.F32.TF32 R176, R152.reuse, R100, R176 ;  /* 0x0000006498b0723c */ /* 0x040fe600000810b0 */
[----:B------:R-:W-:Y:S04]  /*78130*/  STL.64 [R1+0x140], R184 ;  /* 0x000140b801007387 */ /* 0x000fe80000100a00 */
[----:B------:R-:W-:Y:S01]  /*78140*/  STL.64 [R1+0x148], R186 ;  /* 0x000148ba01007387 */ /* 0x000fe20000100a00 */
[C---:B------:R-:W-:Y:S08]  /*78150*/  HMMA.1688.F32.TF32 R172, R152.reuse, R104, R172 ;  /* 0x0000006898ac723c */ /* 0x040ff000000810ac */
[----:B------:R3:W-:Y:S01]  /*78160*/  STL.64 [R1+0x130], R132 ;  /* 0x0001308401007387 */ /* 0x0007e20000100a00 */
[----:B-1----:R-:W-:Y:S01]  /*78170*/  IMAD.MOV.U32 R131, RZ, RZ, R134 ;  /* 0x000000ffff837224 */ /* 0x002fe200078e0086 */
[----:B--2---:R-:W-:Y:S01]  /*78180*/  MOV R130, R135 ;  /* 0x0000008700827202 */ /* 0x004fe20000000f00 */
[C---:B------:R-:W-:Y:S06]  /*78190*/  HMMA.1688.F32.TF32 R136, R152.reuse, R112, R136 ;  /* 0x000000709888723c */ /* 0x040fec0000081088 */
[C---:B---3--:R-:W-:Y:S06]  /*781a0*/  HMMA.1688.F32.TF32 R132, R152.reuse, R108, R156 ;  /* 0x0000006c9884723c */ /* 0x048fec000008109c */
[C---:B------:R-:W-:Y:S06]  /*781b0*/  HMMA.1688.F32.TF32 R140, R152.reuse, R116, R140 ;  /* 0x00000074988c723c */ /* 0x040fec000008108c */
[C---:B------:R-:W-:Y:S01]  /*781c0*/  HMMA.1688.F32.TF32 R144, R152.reuse, R120, R144 ;  /* 0x000000789890723c */ /* 0x040fe20000081090 */
[----:B------:R1:W-:Y:S04]  /*781d0*/  STL.64 [R1+0x120], R176 ;  /* 0x000120b001007387 */ /* 0x0003e80000100a00 */
[----:B------:R2:W-:Y:S06]  /*781e0*/  STL.64 [R1+0x128], R178 ;  /* 0x000128b201007387 */ /* 0x0005ec0000100a00 */
[----:B------:R-:W-:Y:S04]  /*781f0*/  STL.64 [R1+0x5228], R134 ;  /* 0x0052288601007387 */ /* 0x000fe80000100a00 */
[----:B------:R3:W-:Y:S04]  /*78200*/  STL.64 [R1+0x110], R172 ;  /* 0x000110ac01007387 */ /* 0x0007e80000100a00 */
[----:B------:R4:W-:Y:S04]  /*78210*/  STL.64 [R1+0x118], R174 ;  /* 0x000118ae01007387 */ /* 0x0009e80000100a00 */
[----:B------:R-:W-:Y:S04]  /*78220*/  STL.64 [R1+0x5220], R132 ;  /* 0x0052208401007387 */ /* 0x000fe80000100a00 */
[----:B------:R-:W-:Y:S04]  /*78230*/  STL.64 [R1+0x5238], R138 ;  /* 0x0052388a01007387 */ /* 0x000fe80000100a00 */
[----:B------:R4:W-:Y:S04]  /*78240*/  STL.64 [R1+0x5230], R136 ;  /* 0x0052308801007387 */ /* 0x0009e80000100a00 */
[----:B------:R-:W-:Y:S04]  /*78250*/  STL.64 [R1+0x5248], R142 ;  /* 0x0052488e01007387 */ /* 0x000fe80000100a00 */
[----:B------:R4:W-:Y:S04]  /*78260*/  STL.64 [R1+0x5240], R140 ;  /* 0x0052408c01007387 */ /* 0x0009e80000100a00 */
[----:B------:R-:W-:Y:S04]  /*78270*/  STL [R1+0x521c], R145 ;  /* 0x00521c9101007387 */ /* 0x000fe80000100800 */
[----:B------:R-:W-:Y:S04]  /*78280*/  STL [R1+0x5218], R146 ;  /* 0x0052189201007387 */ /* 0x000fe80000100800 */
[----:B------:R-:W-:Y:S04]  /*78290*/  STL [R1+0x5214], R147 ;  /* 0x0052149301007387 */ /* 0x000fe80000100800 */
[----:B-1----:R-:W4:Y:S04]  /*782a0*/  LDL.LU R176, [R1+0x210] ;  /* 0x0002100001b07983 */ /* 0x002f280000300800 */
[----:B------:R-:W4:Y:S04]  /*782b0*/  LDL.LU R177, [R1+0x214] ;  /* 0x0002140001b17983 */ /* 0x000f280000300800 */
        /* <DEDUP_REMOVED lines=50> */
[----:B---3--:R-:W3:Y:S04]  /*785e0*/  LDL.LU R172, [R1+0x200] ;  /* 0x0002000001ac7983 */ /* 0x008ee80000300800 */
[----:B------:R-:W3:Y:S04]  /*785f0*/  LDL.LU R173, [R1+0x204] ;  /* 0x0002040001ad7983 */ /* 0x000ee80000300800 */
[----:B----4-:R-:W3:Y:S04]  /*78600*/  LDL.LU R174, [R1+0x208] ;  /* 0x0002080001ae7983 */ /* 0x010ee80000300800 */
[----:B------:R-:W3:Y:S01]  /*78610*/  LDL.LU R175, [R1+0x20c] ;  /* 0x00020c0001af7983 */ /* 0x000ee20000300800 */
[----:B------:R-:W-:-:S15]  /*78620*/  HMMA.1688.F32.TF32 R148, R152, R124, R148 ;  /* 0x0000007c9894723c */ /* 0x000fde0000081094 */
[----:B------:R-:W-:-:S08]  /*78630*/  NOP ;  /* 0x0000000000007918 */ /* 0x000fd00000000000 */
[----:B------:R-:W-:Y:S04]  /*78640*/  STL [R1+0x520c], R148 ;  /* 0x00520c9401007387 */ /* 0x000fe80000100800 */
[----:B------:R-:W-:Y:S04]  /*78650*/  STL [R1+0x5208], R149 ;  /* 0x0052089501007387 */ /* 0x000fe80000100800 */
[----:B------:R-:W-:Y:S04]  /*78660*/  STL [R1+0x5204], R150 ;  /* 0x0052049601007387 */ /* 0x000fe80000100800 */
[----:B------:R-:W-:Y:S01]  /*78670*/  STL [R1+0x5200], R151 ;  /* 0x0052009701007387 */ /* 0x000fe20000100800 */
[----:B--2---:R-:W-:Y:S01]  /*78680*/  HMMA.1688.F32.TF32 R152, R152, R128, R156 ;  /* 0x000000809898723c */ /* 0x004fe2000008109c */
[----:B------:R-:W-:-:S02]  /*78690*/  LOP3.LUT R0, R2, 0x40, RZ, 0x3c, !PT ;  /* 0x0000004002007812 */ /* 0x000fc400078e3cff */
[----:B------:R-:W-:Y:S04]  /*786a0*/  LDS R157, [R252+UR12+0x44080] ;  /* 0x0440800cfc9d7984 */ /* 0x000fe80008000800 */
[----:B------:R-:W-:Y:S04]  /*786b0*/  LDS R156, [R0+UR12+0x44080] ;  /* 0x0440800c009c7984 */ /* 0x000fe80008000800 */
[----:B------:R-:W-:Y:S04]  /*786c0*/  LDS R158, [R0+UR12+0x44480] ;  /* 0x0444800c009e7984 */ /* 0x000fe80008000800 */
[----:B------:R-:W1:Y:S01]  /*786d0*/  LDS R159, [R252+UR12+0x44480] ;  /* 0x0444800cfc9f7984 */ /* 0x000e620008000800 */
[C---:B------:R-:W-:Y:S07]  /*786e0*/  HMMA.1688.F32.TF32 R136, R188.reuse, R8, R224 ;  /* 0x00000008bc88723c */ /* 0x040fee00000810e0 */
[----:B------:R-:W-:Y:S04]  /*786f0*/  STL [R1+0x51d4], R152 ;  /* 0x0051d49801007387 */ /* 0x000fe80000100800 */
[----:B------:R-:W-:Y:S01]  /*78700*/  STL [R1+0x51d0], R153 ;  /* 0x0051d09901007387 */ /* 0x000fe20000100800 */
[C---:B------:R-:W-:Y:S03]  /*78710*/  HMMA.1688.F32.TF32 R132, R188.reuse, R12, R232 ;  /* 0x0000000cbc84723c */ /* 0x040fe600000810e8 */
[----:B------:R-:W-:Y:S04]  /*78720*/  STL [R1+0x51cc], R154 ;  /* 0x0051cc9a01007387 */ /* 0x000fe80000100800 */
[----:B------:R-:W-:Y:S01]  /*78730*/  STL [R1+0x51c8], R155 ;  /* 0x0051c89b01007387 */ /* 0x000fe20000100800 */
[----:B------:R-:W-:-:S15]  /*78740*/  HMMA.1688.F32.TF32 R140, R188, R4, R228 ;  /* 0x00000004bc8c723c */ /* 0x000fde00000810e4 */
        /* <DEDUP_REMOVED lines=9> */
[C---:B----4-:R-:W-:Y:S03]  /*787e0*/  HMMA.1688.F32.TF32 R136, R188.reuse, R24, R212 ;  /* 0x00000018bc88723c */ /* 0x050fe600000810d4 */
        /* <DEDUP_REMOVED lines=8> */
[C---:B----4-:R-:W-:Y:S01]  /*78870*/  HMMA.1688.F32.TF32 R136, R188.reuse, R36, R192 ;  /* 0x00000024bc88723c */ /* 0x050fe200000810c0 */
[----:B------:R2:W-:Y:S05]  /*78880*/  STL.64 [R1+0x268], R134 ;  /* 0x0002688601007387 */ /* 0x0005ea0000100a00 */
[----:B--2---:R-:W-:Y:S11]  /*78890*/  HMMA.1688.F32.TF32 R132, R188, R40, R184 ;  /* 0x00000028bc84723c */ /* 0x004ff600000810b8 */
[----:B------:R-:W-:Y:S04]  /*788a0*/  STL.64 [R1+0x250], R140 ;  /* 0x0002508c01007387 */ /* 0x000fe80000100a00 */
[----:B------:R-:W-:Y:S08]  /*788b0*/  STL.64 [R1+0x258], R142 ;  /* 0x0002588e01007387 */ /* 0x000ff00000100a00 */
[----:B------:R-:W-:Y:S01]  /*788c0*/  STL.64 [R1+0x230], R132 ;  /* 0x0002308401007387 */ /* 0x000fe20000100a00 */
[----:B------:R-:W-:-:S03]  /*788d0*/  IMAD.MOV.U32 R152, RZ, RZ, R135 ;  /* 0x000000ffff987224 */ /* 0x000fc600078e0087 */
[----:B------:R-:W-:Y:S04]  /*788e0*/  STL.64 [R1+0x240], R136 ;  /* 0x0002408801007387 */ /* 0x000fe80000100a00 */
[----:B------:R2:W-:Y:S04]  /*788f0*/  STL.64 [R1+0x248], R138 ;  /* 0x0002488a01007387 */ /* 0x0005e80000100a00 */
[----:B------:R4:W-:Y:S01]  /*78900*/  STL [R1+0x238], R134 ;  /* 0x0002388601007387 */ /* 0x0009e20000100800 */
[C---:B--2---:R-:W-:Y:S06]  /*78910*/  HMMA.1688.F32.TF32 R136, R188.reuse, R44, R180 ;  /* 0x0000002cbc88723c */ /* 0x044fec00000810b4 */
[----:B----4-:R-:W-:Y:S01]  /*78920*/  HMMA.1688.F32.TF32 R132, R188, R48, R176 ;  /* 0x00000030bc84723c */ /* 0x010fe200000810b0 */
[----:B------:R2:W-:-:S15]  /*78930*/  STL [R1+0x51d8], R152 ;  /* 0x0051d89801007387 */ /* 0x0005de0000100800 */
[----:B------:R-:W-:-:S07]  /*78940*/  NOP ;  /* 0x0000000000007918 */ /* 0x000fce0000000000 */
[----:B------:R-:W-:Y:S01]  /*78950*/  STL.64 [R1+0x210], R132 ;  /* 0x0002108401007387 */ /* 0x000fe20000100a00 */
[----:B--2---:R-:W-:-:S03]  /*78960*/  MOV R152, R135 ;  /* 0x0000008700987202 */ /* 0x004fc60000000f00 */
[----:B------:R-:W-:Y:S04]  /*78970*/  STL.64 [R1+0x220], R136 ;  /* 0x0002208801007387 */ /* 0x000fe80000100a00 */
[----:B------:R-:W-:Y:S04]  /*78980*/  STL.64 [R1+0x228], R138 ;  /* 0x0002288a01007387 */ /* 0x000fe80000100a00 */
[----:B------:R3:W-:Y:S02]  /*78990*/  STL [R1+0x218], R134 ;  /* 0x0002188601007387 */ /* 0x0007e40000100800 */
[----:B---3--:R-:W-:Y:S02]  /*789a0*/  HMMA.1688.F32.TF32 R132, R188, R52, R172 ;  /* 0x00000034bc84723c */ /* 0x008fe400000810ac */
[----:B------:R-:W-:Y:S04]  /*789b0*/  STL [R1+0x51dc], R152 ;  /* 0x0051dc9801007387 */ /* 0x000fe80000100800 */
[----:B------:R-:W2:-:S15]  /*789c0*/  LDL.LU R180, [R1+0x180] ;  /* 0x0001800001b47983 */ /* 0x000e9e0000300800 */
[----:B------:R-:W-:-:S02]  /*789d0*/  NOP ;  /* 0x0000000000007918 */ /* 0x000fc40000000000 */
        /* <DEDUP_REMOVED lines=42> */
[----:B------:R-:W-:-:S08]  /*78c80*/  NOP ;  /* 0x0000000000007918 */ /* 0x000fd00000000000 */
[----:B------:R2:W-:Y:S01]  /*78c90*/  STL [R1+0x1fc], R135 ;  /* 0x0001fc8701007387 */ /* 0x0005e20000100800 */
[----:B------:R-:W-:Y:S01]  /*78ca0*/  IMAD.MOV.U32 R153, RZ, RZ, R132 ;  /* 0x000000ffff997224 */ /* 0x000fe200078e0084 */
[----:B------:R-:W-:Y:S01]  /*78cb0*/  MOV R154, R133 ;  /* 0x00000085009a7202 */ /* 0x000fe20000000f00 */
[----:B------:R-:W-:Y:S02]  /*78cc0*/  IMAD.MOV.U32 R155, RZ, RZ, R134 ;  /* 0x000000ffff9b7224 */ /* 0x000fe400078e0086 */
[----:B--2---:R-:W-:Y:S03]  /*78cd0*/  HMMA.1688.F32.TF32 R132, R188, R60, R216 ;  /* 0x0000003cbc84723c */ /* 0x004fe600000810d8 */
[----:B------:R-:W-:Y:S04]  /*78ce0*/  STL [R1+0x51e8], R155 ;  /* 0x0051e89b01007387 */ /* 0x000fe80000100800 */
[----:B------:R-:W-:Y:S04]  /*78cf0*/  STL [R1+0x51e4], R154 ;  /* 0x0051e49a01007387 */ /* 0x000fe80000100800 */
[----:B------:R-:W-:-:S12]  /*78d00*/  STL [R1+0x51e0], R153 ;  /* 0x0051e09901007387 */ /* 0x000fd80000100800 */
[----:B------:R-:W-:Y:S01]  /*78d10*/  STL.64 [R1+0x1e0], R132 ;  /* 0x0001e08401007387 */ /* 0x000fe20000100a00 */
[----:B------:R-:W-:-:S03]  /*78d20*/  MOV R152, R135 ;  /* 0x0000008700987202 */ /* 0x000fc60000000f00 */
[----:B------:R4:W-:Y:S02]  /*78d30*/  STL [R1+0x1e8], R134 ;  /* 0x0001e88601007387 */ /* 0x0009e40000100800 */
[----:B----4-:R-:W-:Y:S02]  /*78d40*/  HMMA.1688.F32.TF32 R132, R188, R64, R212 ;  /* 0x00000040bc84723c */ /* 0x010fe400000810d4 */
[----:B------:R-:W-:-:S15]  /*78d50*/  STL [R1+0x51ec], R152 ;  /* 0x0051ec9801007387 */ /* 0x000fde0000100800 */
[----:B------:R-:W-:-:S06]  /*78d60*/  NOP ;  /* 0x0000000000007918 */ /* 0x000fcc0000000000 */
[----:B------:R2:W-:Y:S01]  /*78d70*/  STL [R1+0x1d0], R132 ;  /* 0x0001d08401007387 */ /* 0x0005e20000100800 */
[----:B------:R-:W-:Y:S01]  /*78d80*/  IMAD.MOV.U32 R155, RZ, RZ, R133 ;  /* 0x000000ffff9b7224 */ /* 0x000fe200078e0085 */
[----:B------:R-:W-:Y:S01]  /*78d90*/  MOV R154, R134 ;  /* 0x00000086009a7202 */ /* 0x000fe20000000f00 */
[----:B------:R-:W-:Y:S02]  /*78da0*/  IMAD.MOV.U32 R153, RZ, RZ, R135 ;  /* 0x000000ffff997224 */ /* 0x000fe400078e0087 */
[C---:B--2---:R-:W-:Y:S03]  /*78db0*/  HMMA.1688.F32.TF32 R132, R188.reuse, R68, R208 ;  /* 0x00000044bc84723c */ /* 0x044fe600000810d0 */
[----:B------:R-:W-:Y:S04]  /*78dc0*/  STL [R1+0x51f8], R153 ;  /* 0x0051f89901007387 */ /* 0x000fe80000100800 */
[----:B------:R-:W-:Y:S04]  /*78dd0*/  STL [R1+0x51f4], R154 ;  /* 0x0051f49a01007387 */ /* 0x000fe80000100800 */
[----:B------:R-:W-:Y:S01]  /*78de0*/  STL [R1+0x51f0], R155 ;  /* 0x0051f09b01007387 */ /* 0x000fe20000100800 */
[----:B------:R-:W-:Y:S11]  /*78df0*/  HMMA.1688.F32.TF32 R140, R188, R76, R192 ;  /* 0x0000004cbc8c723c */ /* 0x000ff600000810c0 */
[----:B------:R-:W-:Y:S01]  /*78e00*/  STL.64 [R1+0x1c0], R132 ;  /* 0x0001c08401007387 */ /* 0x000fe20000100a00 */
[----:B------:R-:W-:-:S03]  /*78e10*/  MOV R152, R135 ;  /* 0x0000008700987202 */ /* 0x000fc60000000f00 */
[----:B------:R2:W-:Y:S01]  /*78e20*/  STL [R1+0x1c8], R134 ;  /* 0x0001c88601007387 */ /* 0x0005e20000100800 */
[C---:B------:R-:W-:Y:S06]  /*78e30*/  HMMA.1688.F32.TF32 R136, R188.reuse, R80, R184 ;  /* 0x00000050bc88723c */ /* 0x040fec00000810b8 */
[----:B--2---:R-:W-:Y:S01]  /*78e40*/  HMMA.1688.F32.TF32 R132, R188, R72, R204 ;  /* 0x00000048bc84723c */ /* 0x004fe200000810cc */
[----:B------:R-:W-:-:S15]  /*78e50*/  STL [R1+0x51fc], R152 ;  /* 0x0051fc9801007387 */ /* 0x000fde0000100800 */
[----:B------:R-:W-:-:S07]  /*78e60*/  NOP ;  /* 0x0000000000007918 */ /* 0x000fce0000000000 */
[----:B------:R-:W-:Y:S04]  /*78e70*/  STL.64 [R1+0x1b0], R132 ;  /* 0x0001b08401007387 */ /* 0x000fe80000100a00 */
[----:B------:R2:W-:Y:S04]  /*78e80*/  STL.64 [R1+0x1b8], R134 ;  /* 0x0001b88601007387 */ /* 0x0005e80000100a00 */
[----:B------:R-:W-:Y:S04]  /*78e90*/  STL.64 [R1+0x1a0], R140 ;  /* 0x0001a08c01007387 */ /* 0x000fe80000100a00 */
[----:B------:R-:W-:Y:S01]  /*78ea0*/  STL.64 [R1+0x1a8], R142 ;  /* 0x0001a88e01007387 */ /* 0x000fe20000100a00 */
[C---:B--2---:R-:W-:Y:S03]  /*78eb0*/  HMMA.1688.F32.TF32 R132, R188.reuse, R84, R180 ;  /* 0x00000054bc84723c */ /* 0x044fe600000810b4 */
[----:B------:R-:W-:Y:S04]  /*78ec0*/  STL.64 [R1+0x190], R136 ;  /* 0x0001908801007387 */ /* 0x000fe80000100a00 */
[----:B------:R2:W-:Y:S02]  /*78ed0*/  STL.64 [R1+0x198], R138 ;  /* 0x0001988a01007387 */ /* 0x0005e40000100a00 */
[----:B--2---:R-:W-:-:S15]  /*78ee0*/  HMMA.1688.F32.TF32 R136, R188, R88, R176 ;  /* 0x00000058bc88723c */ /* 0x004fde00000810b0 */
[----:B------:R-:W-:-:S05]  /*78ef0*/  IMAD.MOV.U32 R152, RZ, RZ, R132 ;  /* 0x000000ffff987224 */ /* 0x000fca00078e0084 */
[----:B------:R2:W-:Y:S01]  /*78f00*/  STL [R1+0x5210], R152 ;  /* 0x0052109801007387 */ /* 0x0005e20000100800 */
[----:B------:R-:W-:Y:S01]  /*78f10*/  IMAD.MOV.U32 R192, RZ, RZ, R171 ;  /* 0x000000ffffc07224 */ /* 0x000fe200078e00ab */
[----:B------:R-:W-:Y:S01]  /*78f20*/  MOV R193, R170 ;  /* 0x000000aa00c17202 */ /* 0x000fe20000000f00 */
[----:B------:R-:W-:Y:S01]  /*78f30*/  IMAD.MOV.U32 R194, RZ, RZ, R169 ;  /* 0x000000ffffc27224 */ /* 0x000fe200078e00a9 */
[----:B------:R-:W-:Y:S01]  /*78f40*/  MOV R171, R160 ;  /* 0x000000a000ab7202 */ /* 0x000fe20000000f00 */
[----:B------:R-:W-:Y:S01]  /*78f50*/  IMAD.MOV.U32 R170, RZ, RZ, R161 ;  /* 0x000000ffffaa7224 */ /* 0x000fe200078e00a1 */
[----:B------:R-:W-:Y:S04]  /*78f60*/  STL.64 [R1+0x170], R136 ;  /* 0x0001708801007387 */ /* 0x000fe80000100a00 */
[----:B------:R-:W-:Y:S04]  /*78f70*/  STL.64 [R1+0x178], R138 ;  /* 0x0001788a01007387 */ /* 0x000fe80000100a00 */
[----:B------:R-:W3:Y:S04]  /*78f80*/  LDL.LU R208, [R1+0x770] ;  /* 0x0007700001d07983 */ /* 0x000ee80000300800 */
[----:B------:R-:W3:Y:S01]  /*78f90*/  LDL.LU R209, [R1+0x774] ;  /* 0x0007740001d17983 */ /* 0x000ee20000300800 */
[----:B------:R-:W-:-:S03]  /*78fa0*/  MOV R195, R168 ;  /* 0x000000a800c37202 */ /* 0x000fc60000000f00 */
[----:B------:R-:W3:Y:S01]  /*78fb0*/  LDL.LU R210, [R1+0x778] ;  /* 0x0007780001d27983 */ /* 0x000ee20000300800 */
        /* <DEDUP_REMOVED lines=10> */
[----:B------:R-:W-:Y:S01]  /*79060*/  MOV R153, R133 ;  /* 0x0000008500997202 */ /* 0x000fe20000000f00 */
[----:B------:R-:W-:Y:S02]  /*79070*/  IMAD.MOV.U32 R154, RZ, RZ, R134 ;  /* 0x000000ffff9a7224 */ /* 0x000fe400078e0086 */
[----:B------:R-:W4:Y:S01]  /*79080*/  LDL.LU R164, [R1+0x750] ;  /* 0x0007500001a47983 */ /* 0x000f220000300800 */
[----:B------:R-:W-:Y:S01]  /*79090*/  MOV R155, R135 ;  /* 0x00000087009b7202 */ /* 0x000fe20000000f00 */
[----:B------:R-:W-:Y:S02]  /*790a0*/  IMAD.MOV.U32 R184, RZ, RZ, R167 ;  /* 0x000000ffffb87224 */ /* 0x000fe400078e00a7 */
        /* <DEDUP_REMOVED lines=23> */
[----:B--2---:R-:W-:Y:S01]  /*79220*/  MOV R152, R135 ;  /* 0x0000008700987202 */ /* 0x004fe20000000f00 */
[C---:B------:R-:W-:Y:S01]  /*79230*/  HMMA.1688.F32.TF32 R168, R188.reuse, R108, R168 ;  /* 0x0000006cbca8723c */ /* 0x040fe200000810a8 */
[----:B------:R-:W-:Y:S05]  /*79240*/  STL.64 [R1+0x5268], R154 ;  /* 0x0052689a01007387 */ /* 0x000fea0000100a00 */
[C---:B------:R-:W-:Y:S01]  /*79250*/  HMMA.1688.F32.TF32 R184, R188.reuse, R124, R184 ;  /* 0x0000007cbcb8723c */ /* 0x040fe200000810b8 */
[----:B------:R2:W-:Y:S04]  /*79260*/  STL.64 [R1+0x5260], R152 ;  /* 0x0052609801007387 */ /* 0x0005e80000100a00 */
[----:B------:R-:W-:Y:S04]  /*79270*/  STL.64 [R1+0x5258], R146 ;  /* 0x0052589201007387 */ /* 0x000fe80000100a00 */
[----:B------:R2:W-:Y:S01]  /*79280*/  STL.64 [R1+0x5250], R144 ;  /* 0x0052509001007387 */ /* 0x0005e20000100a00 */
[----:B------:R-:W-:Y:S01]  /*79290*/  MOV R223, R200 ;  /* 0x000000c800df7202 */ /* 0x000fe20000000f00 */
[----:B------:R-:W-:Y:S01]  /*792a0*/  IMAD.MOV.U32 R222, RZ, RZ, R201 ;  /* 0x000000ffffde7224 */ /* 0x000fe200078e00c9 */
[----:B------:R-:W-:Y:S01]  /*792b0*/  MOV R221, R202 ;  /* 0x000000ca00dd7202 */ /* 0x000fe20000000f00 */
[----:B------:R-:W-:Y:S01]  /*792c0*/  IMAD.MOV.U32 R220, RZ, RZ, R203 ;  /* 0x000000ffffdc7224 */ /* 0x000fe200078e00cb */
[C---:B---3--:R-:W-:Y:S06]  /*792d0*/  HMMA.1688.F32.TF32 R132, R188.reuse, R96, R208 ;  /* 0x00000060bc84723c */ /* 0x048fec00000810d0 */
[C---:B----4-:R-:W-:Y:S06]  /*792e0*/  HMMA.1688.F32.TF32 R160, R188.reuse, R100, R160 ;  /* 0x00000064bca0723c */ /* 0x050fec00000810a0 */
[----:B------:R-:W-:-:S12]  /*792f0*/  HMMA.1688.F32.TF32 R164, R188, R104, R164 ;  /* 0x00000068bca4723c */ /* 0x000fd800000810a4 */
[----:B------:R-:W-:Y:S01]  /*79300*/  IMAD.MOV.U32 R150, RZ, RZ, R134 ;  /* 0x000000ffff967224 */ /* 0x000fe200078e0086 */
[----:B------:R-:W-:Y:S01]  /*79310*/  MOV R151, R135 ;  /* 0x0000008700977202 */ /* 0x000fe20000000f00 */
[----:B------:R-:W-:Y:S01]  /*79320*/  IMAD.MOV.U32 R148, RZ, RZ, R132 ;  /* 0x000000ffff947224 */ /* 0x000fe200078e0084 */
[----:B------:R-:W-:Y:S01]  /*79330*/  MOV R149, R133 ;  /* 0x0000008500957202 */ /* 0x000fe20000000f00 */
[C---:B------:R-:W-:Y:S02]  /*79340*/  HMMA.1688.F32.TF32 R172, R188.reuse, R112, R172 ;  /* 0x00000070bcac723c */ /* 0x040fe400000810ac */
[----:B------:R-:W-:Y:S04]  /*79350*/  STL.64 [R1+0x5278], R150 ;  /* 0x0052789601007387 */ /* 0x000fe80000100a00 */
[C---:B------:R-:W-:Y:S01]  /*79360*/  HMMA.1688.F32.TF32 R176, R188.reuse, R116, R176 ;  /* 0x00000074bcb0723c */ /* 0x040fe200000810b0 */
[----:B------:R3:W-:Y:S05]  /*79370*/  STL.64 [R1+0x5270], R148 ;  /* 0x0052709401007387 */ /* 0x0007ea0000100a00 */
[C---:B------:R-:W-:Y:S01]  /*79380*/  HMMA.1688.F32.TF32 R180, R188.reuse, R120, R180 ;  /* 0x00000078bcb4723c */ /* 0x040fe200000810b4 */
[----:B------:R4:W-:Y:S04]  /*79390*/  STL.64 [R1+0x50b0], R162 ;  /* 0x0050b0a201007387 */ /* 0x0009e80000100a00 */
[----:B------:R4:W-:Y:S01]  /*793a0*/  STL.64 [R1+0x50a8], R160 ;  /* 0x0050a8a001007387 */ /* 0x0009e20000100a00 */
[----:B------:R-:W-:Y:S03]  /*793b0*/  HMMA.1688.F32.TF32 R188, R188, R128, R204 ;  /* 0x00000080bcbc723c */ /* 0x000fe600000810cc */
[----:B------:R4:W-:Y:S04]  /*793c0*/  STL.64 [R1+0x50c0], R166 ;  /* 0x0050c0a601007387 */ /* 0x0009e80000100a00 */
        /* <DEDUP_REMOVED lines=8> */
[----:B------:R-:W-:Y:S01]  /*79450*/  STL.64 [R1+0x50f8], R180 ;  /* 0x0050f8b401007387 */ /* 0x000fe20000100a00 */
[----:B------:R-:W-:-:S03]  /*79460*/  MOV R207, R196 ;  /* 0x000000c400cf7202 */ /* 0x000fc60000000f00 */
[----:B------:R-:W-:Y:S01]  /*79470*/  STL.64 [R1+0x5110], R186 ;  /* 0x005110ba01007387 */ /* 0x000fe20000100a00 */
[----:B------:R-:W-:-:S03]  /*79480*/  IMAD.MOV.U32 R206, RZ, RZ, R197 ;  /* 0x000000ffffce7224 */ /* 0x000fc600078e00c5 */
[----:B------:R-:W-:Y:S01]  /*79490*/  STL.64 [R1+0x5108], R184 ;  /* 0x005108b801007387 */ /* 0x000fe20000100a00 */
[----:B------:R-:W-:-:S03]  /*794a0*/  MOV R205, R198 ;  /* 0x000000c600cd7202 */ /* 0x000fc60000000f00 */
[----:B------:R-:W-:Y:S01]  /*794b0*/  STL.64 [R1+0x5120], R190 ;  /* 0x005120be01007387 */ /* 0x000fe20000100a00 */
[----:B------:R-:W-:-:S03]  /*794c0*/  IMAD.MOV.U32 R204, RZ, RZ, R199 ;  /* 0x000000ffffcc7224 */ /* 0x000fc600078e00c7 */
[----:B------:R-:W-:Y:S04]  /*794d0*/  STL.64 [R1+0x5118], R188 ;  /* 0x005118bc01007387 */ /* 0x000fe80000100a00 */
        /* <DEDUP_REMOVED lines=28> */
[C---:B-1----:R-:W-:Y:S03]  /*796a0*/  HMMA.1688.F32.TF32 R192, R156.reuse, R12, R192 ;  /* 0x0000000c9cc0723c */ /* 0x042fe600000810c0 */
[----:B------:R-:W4:Y:S03]  /*796b0*/  LDL.LU R232, [R1+0x640] ;  /* 0x0006400001e87983 */ /* 0x000f260000300800 */
[C---:B------:R-:W-:Y:S01]  /*796c0*/  HMMA.1688.F32.TF32 R204, R156.reuse, R16, R204 ;  /* 0x000000109ccc723c */ /* 0x040fe200000810cc */
[----:B------:R-:W4:Y:S04]  /*796d0*/  LDL.LU R233, [R1+0x644] ;  /* 0x0006440001e97983 */ /* 0x000f280000300800 */
[----:B------:R-:W4:Y:S01]  /*796e0*/  LDL.LU R234, [R1+0x648] ;  /* 0x0006480001ea7983 */ /* 0x000f220000300800 */
[C---:B------:R-:W-:Y:S03]  /*796f0*/  HMMA.1688.F32.TF32 R220, R156.reuse, R32, R220 ;  /* 0x000000209cdc723c */ /* 0x040fe600000810dc */
[----:B------:R-:W4:Y:S08]  /*79700*/  LDL.LU R235, [R1+0x64c] ;  /* 0x00064c0001eb7983 */ /* 0x000f300000300800 */
[----:B------:R-:W-:Y:S04]  /*79710*/  STL [R1+0x50a4], R193 ;  /* 0x0050a4c101007387 */ /* 0x000fe80000100800 */
[----:B------:R-:W-:Y:S04]  /*79720*/  STL [R1+0x50a0], R194 ;  /* 0x0050a0c201007387 */ /* 0x000fe80000100800 */
[----:B------:R-:W-:Y:S01]  /*79730*/  STL [R1+0x509c], R195 ;  /* 0x00509cc301007387 */ /* 0x000fe20000100800 */
[----:B------:R-:W-:Y:S01]  /*79740*/  IMAD.MOV.U32 R140, RZ, RZ, R246 ;  /* 0x000000ffff8c7224 */ /* 0x000fe200078e00f6 */
[----:B------:R-:W-:Y:S01]  /*79750*/  MOV R141, R245 ;  /* 0x000000f5008d7202 */ /* 0x000fe20000000f00 */
[----:B------:R-:W-:Y:S01]  /*79760*/  IMAD.MOV.U32 R142, RZ, RZ, R244 ;  /* 0x000000ffff8e7224 */ /* 0x000fe200078e00f4 */
[----:B------:R-:W-:Y:S01]  /*79770*/  MOV R143, R243 ;  /* 0x000000f3008f7202 */ /* 0x000fe20000000f00 */
[C---:B--2---:R-:W-:Y:S06]  /*79780*/  HMMA.1688.F32.TF32 R196, R156.reuse, R4, R196 ;  /* 0x000000049cc4723c */ /* 0x044fec00000810c4 */
[C---:B---3--:R-:W-:Y:S06]  /*79790*/  HMMA.1688.F32.TF32 R200, R156.reuse, R8, R200 ;  /* 0x000000089cc8723c */ /* 0x048fec00000810c8 */
[C---:B----4-:R-:W-:Y:S11]  /*797a0*/  HMMA.1688.F32.TF32 R208, R156.reuse, R20, R208 ;  /* 0x000000149cd0723c */ /* 0x050ff600000810d0 */
[----:B------:R-:W-:Y:S01]  /*797b0*/  STL.64 [R1+0x5130], R198 ;  /* 0x005130c601007387 */ /* 0x000fe20000100a00 */
[C---:B------:R-:W-:Y:S03]  /*797c0*/  HMMA.1688.F32.TF32 R212, R156.reuse, R24, R212 ;  /* 0x000000189cd4723c */ /* 0x040fe600000810d4 */
[----:B------:R-:W-:Y:S03]  /*797d0*/  STL.64 [R1+0x5128], R196 ;  /* 0x005128c401007387 */ /* 0x000fe60000100a00 */
[C---:B------:R-:W-:Y:S01]  /*797e0*/  HMMA.1688.F32.TF32 R216, R156.reuse, R28, R216 ;  /* 0x0000001c9cd8723c */ /* 0x040fe200000810d8 */
[----:B------:R-:W-:Y:S05]  /*797f0*/  STL.64 [R1+0x5140], R202 ;  /* 0x005140ca01007387 */ /* 0x000fea0000100a00 */
        /* <DEDUP_REMOVED lines=17> */
[----:B------:R-:W2:Y:S04]  /*79910*/  LDL.LU R246, [R1+0x54e4] ;  /* 0x0054e40001f67983 */ /* 0x000ea80000300800 */
[----:B------:R-:W3:Y:S04]  /*79920*/  LDL.LU R245, [R1+0x54e0] ;  /* 0x0054e00001f57983 */ /* 0x000ee80000300800 */
[----:B------:R-:W4:Y:S04]  /*79930*/  LDL.LU R244, [R1+0x54dc] ;  /* 0x0054dc0001f47983 */ /* 0x000f280000300800 */
[----:B------:R-:W2:Y:S01]  /*79940*/  LDL.LU R243, [R1+0x54d8] ;  /* 0x0054d80001f37983 */ /* 0x000ea20000300800 */
[----:B------:R-:W-:-:S03]  /*79950*/  IMAD.MOV.U32 R152, RZ, RZ, R242 ;  /* 0x000000ffff987224 */ /* 0x000fc600078e00f2 */
[----:B------:R-:W3:Y:S01]  /*79960*/  LDL.LU R132, [R1+0x630] ;  /* 0x0006300001847983 */ /* 0x000ee20000300800 */
        /* <DEDUP_REMOVED lines=17> */
[----:B------:R-:W3:Y:S01]  /*79a80*/  LDL.LU R236, [R1+0x54b8] ;  /* 0x0054b80001ec7983 */ /* 0x000ee20000300800 */
[----:B--2---:R-:W-:-:S03]  /*79a90*/  IMAD.MOV.U32 R148, RZ, RZ, R243 ;  /* 0x000000ffff947224 */ /* 0x004fc600078e00f3 */
[----:B------:R-:W2:Y:S01]  /*79aa0*/  LDL.LU R243, [R1+0x54b4] ;  /* 0x0054b40001f37983 */ /* 0x000ea20000300800 */
[----:B----4-:R-:W-:Y:S01]  /*79ab0*/  MOV R149, R244 ;  /* 0x000000f400957202 */ /* 0x010fe20000000f00 */
[----:B---3--:R-:W-:Y:S01]  /*79ac0*/  IMAD.MOV.U32 R150, RZ, RZ, R245 ;  /* 0x000000ffff967224 */ /* 0x008fe200078e00f5 */
[----:B------:R-:W-:Y:S01]  /*79ad0*/  MOV R151, R246 ;  /* 0x000000f600977202 */ /* 0x000fe20000000f00 */
        /* <DEDUP_REMOVED lines=8> */
[----:B------:R-:W4:Y:S04]  /*79b60*/  LDL.LU R240, [R1+0x54a0] ;  /* 0x0054a00001f07983 */ /* 0x000f280000300800 */
        /* <DEDUP_REMOVED lines=8> */
[----:B------:R-:W4:Y:S04]  /*79bf0*/  LDL.LU R238, [R1+0x548c] ;  /* 0x00548c0001ee7983 */ /* 0x000f280000300800 */
[----:B------:R-:W4:Y:S01]  /*79c00*/  LDL.LU R239, [R1+0x5488] ;  /* 0x0054880001ef7983 */ /* 0x000f220000300800 */
[----:B--2---:R-:W-:-:S03]  /*79c10*/  IMAD.MOV.U32 R168, RZ, RZ, R243 ;  /* 0x000000ffffa87224 */ /* 0x004fc600078e00f3 */
[----:B------:R-:W2:Y:S04]  /*79c20*/  LDL.LU R243, [R1+0x5484] ;  /* 0x0054840001f37983 */ /* 0x000ea80000300800 */
[----:B------:R-:W2:Y:S04]  /*79c30*/  LDL.LU R169, [R1+0x614] ;  /* 0x0006140001a97983 */ /* 0x000ea80000300800 */
[----:B------:R-:W2:Y:S04]  /*79c40*/  LDL.LU R170, [R1+0x618] ;  /* 0x0006180001aa7983 */ /* 0x000ea80000300800 */
[----:B------:R-:W2:Y:S01]  /*79c50*/  LDL.LU R171, [R1+0x61c] ;  /* 0x00061c0001ab7983 */ /* 0x000ea20000300800 */
[C---:B------:R-:W-:Y:S06]  /*79c60*/  HMMA.1688.F32.TF32 R232, R156.reuse, R44, R232 ;  /* 0x0000002c9ce8723c */ /* 0x040fec00000810e8 */
[C---:B------:R-:W-:Y:S06]  /*79c70*/  HMMA.1688.F32.TF32 R132, R156.reuse, R56, R132 ;  /* 0x000000389c84723c */ /* 0x040fec0000081084 */
[C---:B---3--:R-:W-:Y:S06]  /*79c80*/  HMMA.1688.F32.TF32 R136, R156.reuse, R60, R244 ;  /* 0x0000003c9c88723c */ /* 0x048fec00000810f4 */
[C---:B------:R-:W-:Y:S05]  /*79c90*/  HMMA.1688.F32.TF32 R140, R156.reuse, R88, R140 ;  /* 0x000000589c8c723c */ /* 0x040fea000008108c */
[----:B------:R-:W-:Y:S01]  /*79ca0*/  STL.64 [R1+0x51c0], R234 ;  /* 0x0051c0ea01007387 */ /* 0x000fe20000100a00 */
[----:B----4-:R-:W-:Y:S03]  /*79cb0*/  HMMA.1688.F32.TF32 R236, R156, R48, R236 ;  /* 0x000000309cec723c */ /* 0x010fe600000810ec */
[----:B------:R-:W-:Y:S03]  /*79cc0*/  STL.64 [R1+0x51b8], R232 ;  /* 0x0051b8e801007387 */ /* 0x000fe60000100a00 */
[----:B------:R-:W-:Y:S01]  /*79cd0*/  MOV R9, R132 ;  /* 0x0000008400097202 */ /* 0x000fe20000000f00 */
[----:B------:R-:W-:Y:S01]  /*79ce0*/  IMAD.MOV.U32 R8, RZ, RZ, R133 ;  /* 0x000000ffff087224 */ /* 0x000fe200078e0085 */
[----:B------:R-:W-:Y:S01]  /*79cf0*/  MOV R5, R134 ;  /* 0x0000008600057202 */ /* 0x000fe20000000f00 */
[----:B------:R-:W-:Y:S01]  /*79d00*/  IMAD.MOV.U32 R4, RZ, RZ, R135 ;  /* 0x000000ffff047224 */ /* 0x000fe200078e0087 */
[----:B-1----:R-:W-:-:S02]  /*79d10*/  LOP3.LUT R231, R2, 0x20, RZ, 0x3c, !PT ;  /* 0x0000002002e77812 */ /* 0x002fc400078e3cff */
[----:B------:R-:W-:Y:S01]  /*79d20*/  IMAD.MOV.U32 R16, RZ, RZ, R137 ;  /* 0x000000ffff107224 */ /* 0x000fe200078e0089 */
[----:B------:R-:W-:Y:S01]  /*79d30*/  MOV R17, R136 ;  /* 0x0000008800117202 */ /* 0x000fe20000000f00 */
[----:B------:R-:W-:Y:S01]  /*79d40*/  LDS R244, [R2+UR12+0x44800] ;  /* 0x0448000c02f47984 */ /* 0x000fe20008000800 */
[----:B------:R-:W-:Y:S01]  /*79d50*/  MOV R13, R138 ;  /* 0x0000008a000d7202 */ /* 0x000fe20000000f00 */
[C---:B--2---:R-:W-:Y:S07]  /*79d60*/  HMMA.1688.F32.TF32 R240, R156.reuse, R52, R240 ;  /* 0x000000349cf0723c */ /* 0x044fee00000810f0 */
[----:B------:R-:W-:Y:S04]  /*79d70*/  STL.64 [R1+0x5288], R238 ;  /* 0x005288ee01007387 */ /* 0x000fe80000100a00 */
[----:B------:R-:W-:Y:S01]  /*79d80*/  STL.64 [R1+0x5280], R236 ;  /* 0x005280ec01007387 */ /* 0x000fe20000100a00 */
[----:B------:R-:W-:Y:S01]  /*79d90*/  HMMA.1688.F32.TF32 R168, R156, R64, R168 ;  /* 0x000000409ca8723c */ /* 0x000fe200000810a8 */
[----:B------:R-:W-:-:S02]  /*79da0*/  IMAD.MOV.U32 R12, RZ, RZ, R139 ;  /* 0x000000ffff0c7224 */ /* 0x000fc400078e008b */
[----:B------:R-:W-:Y:S04]  /*79db0*/  LDS R246, [R2+UR12+0x44c00] ;  /* 0x044c000c02f67984 */ /* 0x000fe80008000800 */
[----:B------:R-:W-:Y:S04]  /*79dc0*/  LDS R245, [R231+UR12+0x44800] ;  /* 0x0448000ce7f57984 */ /* 0x000fe80008000800 */
[----:B------:R-:W1:Y:S04]  /*79dd0*/  LDS R247, [R231+UR12+0x44c00] ;  /* 0x044c000ce7f77984 */ /* 0x000e680008000800 */
[----:B------:R-:W-:Y:S04]  /*79de0*/  STL.64 [R1+0x5298], R242 ;  /* 0x005298f201007387 */ /* 0x000fe80000100a00 */
[----:B------:R-:W-:Y:S04]  /*79df0*/  STL.64 [R1+0x5290], R240 ;  /* 0x005290f001007387 */ /* 0x000fe80000100a00 */
[----:B------:R-:W2:Y:S04]  /*79e00*/  LDL.LU R132, [R1+0x5a0] ;  /* 0x0005a00001847983 */ /* 0x000ea80000300800 */
[----:B------:R-:W2:Y:S04]  /*79e10*/  LDL.LU R133, [R1+0x5a4] ;  /* 0x0005a40001857983 */ /* 0x000ea80000300800 */
[----:B------:R-:W2:Y:S04]  /*79e20*/  LDL.LU R134, [R1+0x5a8] ;  /* 0x0005a80001867983 */ /* 0x000ea80000300800 */
[----:B------:R-:W2:Y:S04]  /*79e30*/  LDL.LU R135, [R1+0x5ac] ;  /* 0x0005ac0001877983 */ /* 0x000ea80000300800 */
[----:B------:R-:W3:Y:S04]  /*79e40*/  LDL.LU R136, [R1+0x590] ;  /* 0x0005900001887983 */ /* 0x000ee80000300800 */
[----:B------:R-:W3:Y:S04]  /*79e50*/  LDL.LU R137, [R1+0x594] ;  /* 0x0005940001897983 */ /* 0x000ee80000300800 */
[----:B------:R-:W3:Y:S01]  /*79e60*/  LDL.LU R138, [R1+0x598] ;  /* 0x00059800018a7983 */ /* 0x000ee20000300800 */
[----:B------:R-:W-:Y:S01]  /*79e70*/  MOV R139, R3 ;  /* 0x00000003008b7202 */ /* 0x000fe20000000f00 */
[----:B------:R-:W-:Y:S01]  /*79e80*/  IMAD.MOV.U32 R193, RZ, RZ, R168 ;  /* 0x000000ffffc17224 */ /* 0x000fe200078e00a8 */
[----:B------:R-:W-:Y:S01]  /*79e90*/  MOV R194, R169 ;  /* 0x000000a900c27202 */ /* 0x000fe20000000f00 */
[----:B------:R-:W-:Y:S01]  /*79ea0*/  IMAD.MOV.U32 R195, RZ, RZ, R170 ;  /* 0x000000ffffc37224 */ /* 0x000fe200078e00aa */
[----:B------:R-:W-:-:S02]  /*79eb0*/  MOV R3, R171 ;  /* 0x000000ab00037202 */ /* 0x000fc40000000f00 */
[C---:B------:R-:W-:Y:S06]  /*79ec0*/  HMMA.1688.F32.TF32 R168, R156.reuse, R68, R164 ;  /* 0x000000449ca8723c */ /* 0x040fec00000810a4 */
[C---:B------:R-:W-:Y:S06]  /*79ed0*/  HMMA.1688.F32.TF32 R164, R156.reuse, R72, R160 ;  /* 0x000000489ca4723c */ /* 0x040fec00000810a0 */
[C---:B------:R-:W-:Y:S06]  /*79ee0*/  HMMA.1688.F32.TF32 R160, R156.reuse, R76, R148 ;  /* 0x0000004c9ca0723c */ /* 0x040fec0000081094 */
[C---:B------:R-:W-:Y:S06]  /*79ef0*/  HMMA.1688.F32.TF32 R148, R156.reuse, R80, R144 ;  /* 0x000000509c94723c */ /* 0x040fec0000081090 */
[C---:B------:R-:W-:Y:S01]  /*79f00*/  HMMA.1688.F32.TF32 R144, R156.reuse, R84, R152 ;  /* 0x000000549c90723c */ /* 0x040fe20000081098 */
[----:B------:R-:W-:Y:S04]  /*79f10*/  STL [R1+0x52a0], R231 ;  /* 0x0052a0e701007387 */ /* 0x000fe80000100800 */
        /* <DEDUP_REMOVED lines=8> */
[----:B----4-:R-:W4:Y:S04]  /*79fa0*/  LDL.LU R148, [R1+0x580] ;  /* 0x0005800001947983 */ /* 0x010f280000300800 */
[----:B------:R1:W-:Y:S04]  /*79fb0*/  STL.64 [R1+0x5d0], R144 ;  /* 0x0005d09001007387 */ /* 0x0003e80000100a00 */
[----:B------:R3:W-:Y:S04]  /*79fc0*/  STL.64 [R1+0x5d8], R146 ;  /* 0x0005d89201007387 */ /* 0x0007e80000100a00 */
[----:B------:R-:W-:Y:S04]  /*79fd0*/  STL.64 [R1+0x5c0], R140 ;  /* 0x0005c08c01007387 */ /* 0x000fe80000100a00 */
[----:B------:R-:W-:Y:S04]  /*79fe0*/  STL.64 [R1+0x5c8], R142 ;  /* 0x0005c88e01007387 */ /* 0x000fe80000100a00 */
[----:B------:R-:W4:Y:S04]  /*79ff0*/  LDL.LU R149, [R1+0x584] ;  /* 0x0005840001957983 */ /* 0x000f280000300800 */
[----:B-1----:R-:W4:Y:S04]  /*7a000*/  LDL.LU R150, [R1+0x588] ;  /* 0x0005880001967983 */ /* 0x002f280000300800 */
[----:B------:R-:W4:Y:S04]  /*7a010*/  LDL.LU R151, [R1+0x58c] ;  /* 0x00058c0001977983 */ /* 0x000f280000300800 */
[----:B------:R-:W4:Y:S01]  /*7a020*/  LDL.LU R144, [R1+0x570] ;  /* 0x0005700001907983 */ /* 0x000f220000300800 */
[C---:B--2---:R-:W-:Y:S06]  /*7a030*/  HMMA.1688.F32.TF32 R132, R156.reuse, R92, R132 ;  /* 0x0000005c9c84723c */ /* 0x044fec0000081084 */
[----:B---3--:R-:W-:-:S15]  /*7a040*/  HMMA.1688.F32.TF32 R136, R156, R96, R136 ;  /* 0x000000609c88723c */ /* 0x008fde0000081088 */
[----:B------:R-:W-:-:S02]  /*7a050*/  NOP ;  /* 0x0000000000007918 */ /* 0x000fc40000000000 */
[----:B------:R1:W-:Y:S04]  /*7a060*/  STL.64 [R1+0x5b0], R132 ;  /* 0x0005b08401007387 */ /* 0x0003e80000100a00 */
[----:B------:R2:W-:Y:S04]  /*7a070*/  STL.64 [R1+0x5b8], R134 ;  /* 0x0005b88601007387 */ /* 0x0005e80000100a00 */
[----:B------:R-:W3:Y:S04]  /*7a080*/  LDL.LU R145, [R1+0x574] ;  /* 0x0005740001917983 */ /* 0x000ee80000300800 */
[----:B------:R-:W3:Y:S04]  /*7a090*/  LDL.LU R146, [R1+0x578] ;  /* 0x0005780001927983 */ /* 0x000ee80000300800 */
[----:B------:R-:W3:Y:S04]  /*7a0a0*/  LDL.LU R147, [R1+0x57c] ;  /* 0x00057c0001937983 */ /* 0x000ee80000300800 */
[----:B------:R-:W3:Y:S04]  /*7a0b0*/  LDL.LU R152, [R1+0x560] ;  /* 0x0005600001987983 */ /* 0x000ee80000300800 */
[----:B------:R-:W3:Y:S04]  /*7a0c0*/  LDL.LU R153, [R1+0x564] ;  /* 0x0005640001997983 */ /* 0x000ee80000300800 */
[----:B------:R-:W3:Y:S04]  /*7a0d0*/  LDL.LU R154, [R1+0x568] ;  /* 0x00056800019a7983 */ /* 0x000ee80000300800 */
[----:B------:R-:W3:Y:S04]  /*7a0e0*/  LDL.LU R155, [R1+0x56c] ;  /* 0x00056c00019b7983 */ /* 0x000ee80000300800 */
[----:B-1----:R-:W3:Y:S04]  /*7a0f0*/  LDL.LU R132, [R1+0x550] ;  /* 0x0005500001847983 */ /* 0x002ee80000300800 */
[----:B------:R-:W3:Y:S04]  /*7a100*/  LDL.LU R133, [R1+0x554] ;  /* 0x0005540001857983 */ /* 0x000ee80000300800 */
[----:B--2---:R-:W3:Y:S04]  /*7a110*/  LDL.LU R134, [R1+0x558] ;  /* 0x0005580001867983 */ /* 0x004ee80000300800 */
        /* <DEDUP_REMOVED lines=13> */
[C---:B----4-:R-:W-:Y:S03]  /*7a1f0*/  HMMA.1688.F32.TF32 R148, R156.reuse, R100, R148 ;  /* 0x000000649c94723c */ /* 0x050fe60000081094 */
[----:B------:R-:W-:Y:S04]  /*7a200*/  STL [R1+0x508c], R89 ;  /* 0x00508c5901007387 */ /* 0x000fe80000100800 */
[----:B------:R-:W-:Y:S04]  /*7a210*/  STL [R1+0x5088], R92 ;  /* 0x0050885c01007387 */ /* 0x000fe80000100800 */
[----:B------:R-:W-:Y:S04]  /*7a220*/  STL [R1+0x5084], R93 ;  /* 0x0050845d01007387 */ /* 0x000fe80000100800 */
[----:B------:R-:W-:Y:S09]  /*7a230*/  STL [R1+0x5080], R96 ;  /* 0x0050806001007387 */ /* 0x000ff20000100800 */
[----:B------:R-:W-:Y:S01]  /*7a240*/  MOV R100, R150 ;  /* 0x0000009600647202 */ /* 0x000fe20000000f00 */
[----:B------:R-:W-:Y:S01]  /*7a250*/  IMAD.MOV.U32 R101, RZ, RZ, R149 ;  /* 0x000000ffff657224 */ /* 0x000fe200078e0095 */
[----:B------:R1:W-:Y:S04]  /*7a260*/  STL [R1+0x590], R148 ;  /* 0x0005909401007387 */ /* 0x0003e80000100800 */
[----:B------:R4:W-:Y:S04]  /*7a270*/  STL [R1+0x5094], R100 ;  /* 0x0050946401007387 */ /* 0x0009e80000100800 */
[----:B------:R4:W-:Y:S01]  /*7a280*/  STL [R1+0x5090], R101 ;  /* 0x0050906501007387 */ /* 0x0009e20000100800 */
[----:B---3--:R-:W-:-:S15]  /*7a290*/  HMMA.1688.F32.TF32 R132, R156, R112, R132 ;  /* 0x000000709c84723c */ /* 0x008fde0000081084 */
[----:B------:R-:W-:-:S09]  /*7a2a0*/  NOP ;  /* 0x0000000000007918 */ /* 0x000fd20000000000 */
[----:B------:R-:W-:Y:S01]  /*7a2b0*/  MOV R88, R132 ;  /* 0x0000008400587202 */ /* 0x000fe20000000f00 */
[C---:B--2---:R-:W-:Y:S01]  /*7a2c0*/  HMMA.1688.F32.TF32 R136, R156.reuse, R120, R136 ;  /* 0x000000789c88723c */ /* 0x044fe20000081088 */
[----:B------:R-:W-:Y:S01]  /*7a2d0*/  IMAD.MOV.U32 R85, RZ, RZ, R133 ;  /* 0x000000ffff557224 */ /* 0x000fe200078e0085 */
[----:B------:R-:W2:Y:S01]  /*7a2e0*/  LDL.LU R132, [R1+0x520] ;  /* 0x0005200001847983 */ /* 0x000ea20000300800 */
[----:B------:R-:W-:Y:S01]  /*7a2f0*/  MOV R84, R134 ;  /* 0x0000008600547202 */ /* 0x000fe20000000f00 */
[----:B------:R-:W-:Y:S02]  /*7a300*/  IMAD.MOV.U32 R81, RZ, RZ, R135 ;  /* 0x000000ffff517224 */ /* 0x000fe400078e0087 */
[----:B------:R-:W2:Y:S04]  /*7a310*/  LDL.LU R133, [R1+0x524] ;  /* 0x0005240001857983 */ /* 0x000ea80000300800 */
[----:B------:R-:W2:Y:S04]  /*7a320*/  LDL.LU R134, [R1+0x528] ;  /* 0x0005280001867983 */ /* 0x000ea80000300800 */
[----:B------:R-:W2:Y:S10]  /*7a330*/  LDL.LU R135, [R1+0x52c] ;  /* 0x00052c0001877983 */ /* 0x000eb40000300800 */
[----:B------:R-:W-:Y:S01]  /*7a340*/  MOV R80, R136 ;  /* 0x0000008800507202 */ /* 0x000fe20000000f00 */
[----:B------:R-:W-:Y:S01]  /*7a350*/  IMAD.MOV.U32 R77, RZ, RZ, R137 ;  /* 0x000000ffff4d7224 */ /* 0x000fe200078e0089 */
[----:B------:R-:W-:Y:S01]  /*7a360*/  MOV R136, R251 ;  /* 0x000000fb00887202 */ /* 0x000fe20000000f00 */
[----:B------:R-:W-:Y:S01]  /*7a370*/  IMAD.MOV.U32 R137, RZ, RZ, R250 ;  /* 0x000000ffff897224 */ /* 0x000fe200078e00fa */
[----:B------:R-:W-:Y:S01]  /*7a380*/  MOV R76, R138 ;  /* 0x0000008a004c7202 */ /* 0x000fe20000000f00 */
[----:B------:R-:W3:Y:S01]  /*7a390*/  LDL.LU R251, [R1+0x5480] ;  /* 0x0054800001fb7983 */ /* 0x000ee20000300800 */
[----:B------:R-:W-:Y:S01]  /*7a3a0*/  IMAD.MOV.U32 R73, RZ, RZ, R139 ;  /* 0x000000ffff497224 */ /* 0x000fe200078e008b */
[----:B------:R-:W-:Y:S01]  /*7a3b0*/  MOV R138, R249 ;  /* 0x000000f9008a7202 */ /* 0x000fe20000000f00 */
[----:B------:R-:W-:Y:S01]  /*7a3c0*/  IMAD.MOV.U32 R139, RZ, RZ, R248 ;  /* 0x000000ffff8b7224 */ /* 0x000fe200078e00f8 */
[----:B------:R-:W4:Y:S04]  /*7a3d0*/  LDL.LU R250, [R1+0x547c] ;  /* 0x00547c0001fa7983 */ /* 0x000f280000300800 */
[----:B------:R-:W4:Y:S04]  /*7a3e0*/  LDL.LU R249, [R1+0x5478] ;  /* 0x0054780001f97983 */ /* 0x000f280000300800 */
[----:B------:R-:W4:Y:S01]  /*7a3f0*/  LDL.LU R248, [R1+0x5474] ;  /* 0x0054740001f87983 */ /* 0x000f220000300800 */
[C---:B------:R-:W-:Y:S06]  /*7a400*/  HMMA.1688.F32.TF32 R144, R156.reuse, R104, R144 ;  /* 0x000000689c90723c */ /* 0x040fec0000081090 */
[----:B------:R-:W-:Y:S01]  /*7a410*/  HMMA.1688.F32.TF32 R140, R156, R116, R140 ;  /* 0x000000749c8c723c */ /* 0x000fe2000008108c */
[----:B-1----:R-:W4:Y:S01]  /*7a420*/  LDL.LU R148, [R1+0x510] ;  /* 0x0005100001947983 */ /* 0x002f220000300800 */
[----:B------:R-:W-:-:S03]  /*7a430*/  IMAD.MOV.U32 R97, RZ, RZ, R151 ;  /* 0x000000ffff617224 */ /* 0x000fc600078e0097 */
[----:B------:R-:W4:Y:S04]  /*7a440*/  LDL.LU R149, [R1+0x514] ;  /* 0x0005140001957983 */ /* 0x000f280000300800 */
[----:B------:R-:W4:Y:S04]  /*7a450*/  LDL.LU R150, [R1+0x518] ;  /* 0x0005180001967983 */ /* 0x000f280000300800 */
[----:B------:R-:W4:Y:S05]  /*7a460*/  LDL.LU R151, [R1+0x51c] ;  /* 0x00051c0001977983 */ /* 0x000f2a0000300800 */
[----:B------:R-:W-:Y:S01]  /*7a470*/  MOV R93, R144 ;  /* 0x00000090005d7202 */ /* 0x000fe20000000f00 */
[----:B------:R-:W-:Y:S01]  /*7a480*/  IMAD.MOV.U32 R96, RZ, RZ, R145 ;  /* 0x000000ffff607224 */ /* 0x000fe200078e0091 */
[----:B------:R-:W-:Y:S01]  /*7a490*/  MOV R105, R146 ;  /* 0x0000009200697202 */ /* 0x000fe20000000f00 */
[----:B------:R-:W-:-:S02]  /*7a4a0*/  IMAD.MOV.U32 R104, RZ, RZ, R147 ;  /* 0x000000ffff687224 */ /* 0x000fc400078e0093 */
[----:B------:R-:W-:Y:S01]  /*7a4b0*/  HMMA.1688.F32.TF32 R144, R156, R108, R152 ;  /* 0x0000006c9c90723c */ /* 0x000fe20000081098 */
[----:B------:R-:W-:Y:S01]  /*7a4c0*/  MOV R117, R140 ;  /* 0x0000008c00757202 */ /* 0x000fe20000000f00 */
[----:B------:R-:W-:Y:S01]  /*7a4d0*/  IMAD.MOV.U32 R116, RZ, RZ, R141 ;  /* 0x000000ffff747224 */ /* 0x000fe200078e008d */
[----:B------:R-:W-:Y:S01]  /*7a4e0*/  MOV R140, R18 ;  /* 0x00000012008c7202 */ /* 0x000fe20000000f00 */
[----:B------:R-:W-:Y:S01]  /*7a4f0*/  IMAD.MOV.U32 R141, RZ, RZ, R19 ;  /* 0x000000ffff8d7224 */ /* 0x000fe200078e0013 */
[----:B------:R-:W-:Y:S01]  /*7a500*/  MOV R113, R142 ;  /* 0x0000008e00717202 */ /* 0x000fe20000000f00 */
[----:B------:R-:W-:Y:S01]  /*7a510*/  IMAD.MOV.U32 R112, RZ, RZ, R143 ;  /* 0x000000ffff707224 */ /* 0x000fe200078e008f */
[----:B------:R-:W-:Y:S01]  /*7a520*/  MOV R142, R10 ;  /* 0x0000000a008e7202 */ /* 0x000fe20000000f00 */
[----:B------:R-:W-:-:S15]  /*7a530*/  IMAD.MOV.U32 R143, RZ, RZ, R11 ;  /* 0x000000ffff8f7224 */ /* 0x000fde00078e000b */
[----:B------:R-:W-:-:S01]  /*7a540*/  NOP ;  /* 0x0000000000007918 */ /* 0x000fc20000000000 */
[----:B------:R-:W-:Y:S01]  /*7a550*/  MOV R89, R144 ;  /* 0x0000009000597202 */ /* 0x000fe20000000f00 */
[----:B------:R-:W-:Y:S01]  /*7a560*/  IMAD.MOV.U32 R92, RZ, RZ, R145 ;  /* 0x000000ffff5c7224 */ /* 0x000fe200078e0091 */
[----:B------:R-:W4:Y:S01]  /*7a570*/  LDL.LU R144, [R1+0x500] ;  /* 0x0005000001907983 */ /* 0x000f220000300800 */
[----:B------:R-:W-:Y:S01]  /*7a580*/  MOV R109, R146 ;  /* 0x00000092006d7202 */ /* 0x000fe20000000f00 */
[----:B------:R-:W-:Y:S02]  /*7a590*/  IMAD.MOV.U32 R108, RZ, RZ, R147 ;  /* 0x000000ffff6c7224 */ /* 0x000fe400078e0093 */
[----:B------:R-:W4:Y:S04]  /*7a5a0*/  LDL.LU R145, [R1+0x504] ;  /* 0x0005040001917983 */ /* 0x000f280000300800 */
[----:B------:R-:W4:Y:S04]  /*7a5b0*/  LDL.LU R146, [R1+0x508] ;  /* 0x0005080001927983 */ /* 0x000f280000300800 */
[----:B------:R-:W4:Y:S01]  /*7a5c0*/  LDL.LU R147, [R1+0x50c] ;  /* 0x00050c0001937983 */ /* 0x000f220000300800 */
[----:B--2---:R-:W-:Y:S01]  /*7a5d0*/  HMMA.1688.F32.TF32 R132, R156, R124, R132 ;  /* 0x0000007c9c84723c */ /* 0x004fe20000081084 */
[----:B---3--:R-:W-:Y:S01]  /*7a5e0*/  IMAD.MOV.U32 R155, RZ, RZ, R251 ;  /* 0x000000ffff9b7224 */ /* 0x008fe200078e00fb */
[----:B----4-:R-:W-:Y:S01]  /*7a5f0*/  MOV R154, R250 ;  /* 0x000000fa009a7202 */ /* 0x010fe20000000f00 */
[----:B------:R-:W-:Y:S01]  /*7a600*/  IMAD.MOV.U32 R153, RZ, RZ, R249 ;  /* 0x000000ffff997224 */ /* 0x000fe200078e00f9 */
[----:B------:R-:W-:-:S02]  /*7a610*/  MOV R152, R248 ;  /* 0x000000f800987202 */ /* 0x000fc40000000f00 */
[----:B------:R-:W2:Y:S04]  /*7a620*/  LDL.LU R248, [R1+0x5470] ;  /* 0x0054700001f87983 */ /* 0x000ea80000300800 */
[----:B------:R-:W2:Y:S04]  /*7a630*/  LDL.LU R249, [R1+0x546c] ;  /* 0x00546c0001f97983 */ /* 0x000ea80000300800 */
[----:B------:R-:W2:Y:S10]  /*7a640*/  LDL.LU R250, [R1+0x5468] ;  /* 0x0054680001fa7983 */ /* 0x000eb40000300800 */
[----:B------:R-:W-:Y:S01]  /*7a650*/  MOV R72, R132 ;  /* 0x0000008400487202 */ /* 0x000fe20000000f00 */
[----:B------:R-:W2:Y:S01]  /*7a660*/  LDL.LU R251, [R1+0x5464] ;  /* 0x0054640001fb7983 */ /* 0x000ea20000300800 */
[----:B------:R-:W-:-:S03]  /*7a670*/  IMAD.MOV.U32 R69, RZ, RZ, R133 ;  /* 0x000000ffff457224 */ /* 0x000fc600078e0085 */
[----:B------:R-:W3:Y:S01]  /*7a680*/  LDL.LU R18, [R1+0x5460] ;  /* 0x0054600001127983 */ /* 0x000ee20000300800 */
[----:B------:R-:W-:-:S03]  /*7a690*/  MOV R132, R6 ;  /* 0x0000000600847202 */ /* 0x000fc60000000f00 */
[----:B------:R-:W3:Y:S01]  /*7a6a0*/  LDL.LU R19, [R1+0x545c] ;  /* 0x00545c0001137983 */ /* 0x000ee20000300800 */
[----:B------:R-:W-:Y:S01]  /*7a6b0*/  MOV R68, R134 ;  /* 0x0000008600447202 */ /* 0x000fe20000000f00 */
[----:B------:R-:W-:Y:S02]  /*7a6c0*/  IMAD.MOV.U32 R133, RZ, RZ, R14 ;  /* 0x000000ffff857224 */ /* 0x000fe400078e000e */
[----:B------:R-:W4:Y:S01]  /*7a6d0*/  LDL.LU R10, [R1+0x5458] ;  /* 0x00545800010a7983 */ /* 0x000f220000300800 */
[----:B------:R-:W-:Y:S01]  /*7a6e0*/  IMAD.MOV.U32 R65, RZ, RZ, R135 ;  /* 0x000000ffff417224 */ /* 0x000fe200078e0087 */
[----:B------:R-:W-:Y:S02]  /*7a6f0*/  MOV R134, R15 ;  /* 0x0000000f00867202 */ /* 0x000fe40000000f00 */
[----:B------:R-:W4:Y:S01]  /*7a700*/  LDL.LU R11, [R1+0x5454] ;  /* 0x00545400010b7983 */ /* 0x000f220000300800 */
[----:B------:R-:W-:-:S03]  /*7a710*/  IMAD.MOV.U32 R135, RZ, RZ, R7 ;  /* 0x000000ffff877224 */ /* 0x000fc600078e0007 */
[----:B------:R-:W3:Y:S04]  /*7a720*/  LDL.LU R6, [R1+0x5450] ;  /* 0x0054500001067983 */ /* 0x000ee80000300800 */
[----:B------:R-:W4:Y:S04]  /*7a730*/  LDL.LU R14, [R1+0x544c] ;  /* 0x00544c00010e7983 */ /* 0x000f280000300800 */
[----:B------:R-:W4:Y:S04]  /*7a740*/  LDL.LU R15, [R1+0x5448] ;  /* 0x00544800010f7983 */ /* 0x000f280000300800 */
[----:B------:R-:W3:Y:S01]  /*7a750*/  LDL.LU R7, [R1+0x5444] ;  /* 0x0054440001077983 */ /* 0x000ee20000300800 */
[C---:B------:R-:W-:Y:S06]  /*7a760*/  HMMA.1688.F32.TF32 R132, R244.reuse, R26, R132 ;  /* 0x0000001af484723c */ /* 0x040fec0000081084 */
[----:B------:R-:W-:-:S15]  /*7a770*/  HMMA.1688.F32.TF32 R136, R244, R22, R136 ;  /* 0x00000016f488723c */ /* 0x000fde0000081088 */
[----:B------:R-:W-:-:S03]  /*7a780*/  NOP ;  /* 0x0000000000007918 */ /* 0x000fc60000000000 */
[----:B------:R-:W-:Y:S01]  /*7a790*/  MOV R33, R132 ;  /* 0x0000008400217202 */ /* 0x000fe20000000f00 */
[----:B------:R-:W-:Y:S01]  /*7a7a0*/  IMAD.MOV.U32 R32, RZ, RZ, R133 ;  /* 0x000000ffff207224 */ /* 0x000fe200078e0085 */
[----:B------:R-:W-:Y:S01]  /*7a7b0*/  MOV R132, R82 ;  /* 0x0000005200847202 */ /* 0x000fe20000000f00 */
[----:B------:R-:W-:Y:S01]  /*7a7c0*/  IMAD.MOV.U32 R133, RZ, RZ, R83 ;  /* 0x000000ffff857224 */ /* 0x000fe200078e0053 */
[----:B------:R-:W-:Y:S01]  /*7a7d0*/  MOV R29, R134 ;  /* 0x00000086001d7202 */ /* 0x000fe20000000f00 */
[----:B------:R-:W4:Y:S01]  /*7a7e0*/  LDL.LU R82, [R1+0x5440] ;  /* 0x0054400001527983 */ /* 0x000f220000300800 */
[----:B------:R-:W-:Y:S01]  /*7a7f0*/  IMAD.MOV.U32 R28, RZ, RZ, R135 ;  /* 0x000000ffff1c7224 */ /* 0x000fe200078e0087 */
[----:B------:R-:W-:Y:S01]  /*7a800*/  MOV R134, R86 ;  /* 0x0000005600867202 */ /* 0x000fe20000000f00 */
[----:B------:R-:W-:Y:S01]  /*7a810*/  IMAD.MOV.U32 R135, RZ, RZ, R87 ;  /* 0x000000ffff877224 */ /* 0x000fe200078e0057 */
[----:B------:R-:W4:Y:S01]  /*7a820*/  LDL.LU R83, [R1+0x543c] ;  /* 0x00543c0001537983 */ /* 0x000f220000300800 */
[----:B------:R-:W-:Y:S01]  /*7a830*/  MOV R25, R136 ;  /* 0x0000008800197202 */ /* 0x000fe20000000f00 */
[----:B------:R-:W-:Y:S01]  /*7a840*/  IMAD.MOV.U32 R24, RZ, RZ, R137 ;  /* 0x000000ffff187224 */ /* 0x000fe200078e0089 */
[----:B------:R-:W-:Y:S01]  /*7a850*/  MOV R136, R74 ;  /* 0x0000004a00887202 */ /* 0x000fe20000000f00 */
[----:B------:R-:W4:Y:S01]  /*7a860*/  LDL.LU R86, [R1+0x5438] ;  /* 0x0054380001567983 */ /* 0x000f220000300800 */
        /* <DEDUP_REMOVED lines=9> */
[----:B------:R-:W4:Y:S01]  /*7a900*/  LDL.LU R54, [R1+0x5424] ;  /* 0x0054240001367983 */ /* 0x000f220000300800 */
[----:B--2---:R-:W-:Y:S06]  /*7a910*/  HMMA.1688.F32.TF32 R156, R156, R128, R248 ;  /* 0x000000809c9c723c */ /* 0x004fec00000810f8 */
[C---:B---3--:R-:W-:Y:S06]  /*7a920*/  HMMA.1688.F32.TF32 R144, R244.reuse, R6, R144 ;  /* 0x00000006f490723c */ /* 0x048fec0000081090 */
[----:B----4-:R-:W-:-:S15]  /*7a930*/  HMMA.1688.F32.TF32 R148, R244, R14, R148 ;  /* 0x0000000ef494723c */ /* 0x010fde0000081094 */
[----:B------:R-:W-:-:S03]  /*7a940*/  NOP ;  /* 0x0000000000007918 */ /* 0x000fc60000000000 */
[----:B------:R-:W-:Y:S01]  /*7a950*/  MOV R100, R144 ;  /* 0x0000009000647202 */ /* 0x000fe20000000f00 */
[----:B------:R-:W-:Y:S01]  /*7a960*/  IMAD.MOV.U32 R101, RZ, RZ, R145 ;  /* 0x000000ffff657224 */ /* 0x000fe200078e0091 */
[----:B------:R-:W-:Y:S01]  /*7a970*/  MOV R129, R146 ;  /* 0x0000009200817202 */ /* 0x000fe20000000f00 */
[----:B------:R-:W-:Y:S02]  /*7a980*/  IMAD.MOV.U32 R128, RZ, RZ, R147 ;  /* 0x000000ffff807224 */ /* 0x000fe400078e0093 */
[----:B------:R-:W-:Y:S01]  /*7a990*/  HMMA.1688.F32.TF32 R144, R244, R10, R152 ;  /* 0x0000000af490723c */ /* 0x000fe20000081098 */
[----:B------:R-:W-:Y:S02]  /*7a9a0*/  MOV R64, R156 ;  /* 0x0000009c00407202 */ /* 0x000fe40000000f00 */
[----:B------:R-:W-:Y:S01]  /*7a9b0*/  MOV R60, R158 ;  /* 0x0000009e003c7202 */ /* 0x000fe20000000f00 */
[----:B------:R-:W-:Y:S03]  /*7a9c0*/  LDS R156, [R0+UR12+0x44800] ;  /* 0x0448000c009c7984 */ /* 0x000fe60008000800 */
[----:B------:R-:W-:Y:S01]  /*7a9d0*/  MOV R152, R59 ;  /* 0x0000003b00987202 */ /* 0x000fe20000000f00 */
[----:B------:R-:W-:Y:S01]  /*7a9e0*/  IMAD.MOV.U32 R153, RZ, RZ, R58 ;  /* 0x000000ffff997224 */ /* 0x000fe200078e003a */
[----:B------:R-:W2:Y:S01]  /*7a9f0*/  LDL.LU R59, [R1+0x5420] ;  /* 0x00542000013b7983 */ /* 0x000ea20000300800 */
[----:B------:R-:W-:Y:S01]  /*7aa00*/  MOV R154, R94 ;  /* 0x0000005e009a7202 */ /* 0x000fe20000000f00 */
[----:B------:R-:W-:-:S02]  /*7aa10*/  IMAD.MOV.U32 R155, RZ, RZ, R95 ;  /* 0x000000ffff9b7224 */ /* 0x000fc400078e005f */
[----:B------:R-:W3:Y:S04]  /*7aa20*/  LDL.LU R58, [R1+0x541c] ;  /* 0x00541c00013a7983 */ /* 0x000ee80000300800 */
[----:B------:R-:W4:Y:S01]  /*7aa30*/  LDL.LU R94, [R1+0x5418] ;  /* 0x00541800015e7983 */ /* 0x000f220000300800 */
[----:B------:R-:W-:-:S03]  /*7aa40*/  MOV R125, R148 ;  /* 0x00000094007d7202 */ /* 0x000fc60000000f00 */
[----:B------:R-:W2:Y:S03]  /*7aa50*/  LDL.LU R95, [R1+0x5414] ;  /* 0x00541400015f7983 */ /* 0x000ea60000300800 */
[----:B------:R-:W-:Y:S01]  /*7aa60*/  MOV R56, R144 ;  /* 0x0000009000387202 */ /* 0x000fe20000000f00 */
[----:B------:R-:W-:Y:S01]  /*7aa70*/  IMAD.MOV.U32 R53, RZ, RZ, R145 ;  /* 0x000000ffff357224 */ /* 0x000fe200078e0091 */
[----:B------:R-:W-:Y:S01]  /*7aa80*/  MOV R144, R90 ;  /* 0x0000005a00907202 */ /* 0x000fe20000000f00 */
[----:B------:R1:W-:Y:S01]  /*7aa90*/  LDS R158, [R0+UR12+0x44c00] ;  /* 0x044c000c009e7984 */ /* 0x0003e20008000800 */
[----:B------:R-:W-:Y:S01]  /*7aaa0*/  MOV R52, R146 ;  /* 0x0000009200347202 */ /* 0x000fe20000000f00 */
[----:B------:R-:W-:Y:S01]  /*7aab0*/  IMAD.MOV.U32 R145, RZ, RZ, R91 ;  /* 0x000000ffff917224 */ /* 0x000fe200078e005b */
[----:B------:R-:W-:Y:S01]  /*7aac0*/  MOV R146, R127 ;  /* 0x0000007f00927202 */ /* 0x000fe20000000f00 */
[----:B------:R-:W3:Y:S01]  /*7aad0*/  LDL.LU R90, [R1+0x5410] ;  /* 0x00541000015a7983 */ /* 0x000ee20000300800 */
[----:B------:R-:W-:Y:S01]  /*7aae0*/  IMAD.MOV.U32 R124, RZ, RZ, R149 ;  /* 0x000000ffff7c7224 */ /* 0x000fe200078e0095 */
[----:B------:R-:W-:Y:S01]  /*7aaf0*/  MOV R148, R98 ;  /* 0x0000006200947202 */ /* 0x000fe20000000f00 */
[----:B-1----:R-:W-:Y:S01]  /*7ab00*/  IMAD.MOV.U32 R0, RZ, RZ, R147 ;  /* 0x000000ffff007224 */ /* 0x002fe200078e0093 */
[----:B------:R-:W3:Y:S01]  /*7ab10*/  LDL.LU R91, [R1+0x540c] ;  /* 0x00540c00015b7983 */ /* 0x000ee20000300800 */
[----:B------:R-:W-:-:S03]  /*7ab20*/  IMAD.MOV.U32 R147, RZ, RZ, R126 ;  /* 0x000000ffff937224 */ /* 0x000fc600078e007e */
[----:B------:R-:W3:Y:S01]  /*7ab30*/  LDL.LU R127, [R1+0x5408] ;  /* 0x00540800017f7983 */ /* 0x000ee20000300800 */
[----:B------:R-:W-:-:S03]  /*7ab40*/  IMAD.MOV.U32 R149, RZ, RZ, R99 ;  /* 0x000000ffff957224 */ /* 0x000fc600078e0063 */
[----:B------:R-:W3:Y:S04]  /*7ab50*/  LDL.LU R126, [R1+0x5404] ;  /* 0x00540400017e7983 */ /* 0x000ee80000300800 */
[----:B------:R-:W3:Y:S04]  /*7ab60*/  LDL.LU R98, [R1+0x5400] ;  /* 0x0054000001627983 */ /* 0x000ee80000300800 */
[----:B------:R-:W3:Y:S01]  /*7ab70*/  LDL.LU R99, [R1+0x53fc] ;  /* 0x0053fc0001637983 */ /* 0x000ee20000300800 */
[----:B------:R-:W-:Y:S01]  /*7ab80*/  MOV R121, R150 ;  /* 0x0000009600797202 */ /* 0x000fe20000000f00 */
[----:B------:R-:W-:Y:S01]  /*7ab90*/  IMAD.MOV.U32 R120, RZ, RZ, R151 ;  /* 0x000000ffff787224 */ /* 0x000fe200078e0097 */
[----:B------:R-:W-:Y:S01]  /*7aba0*/  MOV R150, R119 ;  /* 0x0000007700967202 */ /* 0x000fe20000000f00 */
[----:B------:R-:W-:Y:S01]  /*7abb0*/  IMAD.MOV.U32 R151, RZ, RZ, R118 ;  /* 0x000000ffff977224 */ /* 0x000fe200078e0076 */
[----:B------:R-:W3:Y:S01]  /*7abc0*/  LDL.LU R119, [R1+0x53f8] ;  /* 0x0053f80001777983 */ /* 0x000ee20000300800 */
[----:B------:R-:W-:Y:S01]  /*7abd0*/  MOV R164, R123 ;  /* 0x0000007b00a47202 */ /* 0x000fe20000000f00 */
[----:B------:R-:W-:-:S02]  /*7abe0*/  IMAD.MOV.U32 R165, RZ, RZ, R122 ;  /* 0x000000ffffa57224 */ /* 0x000fc400078e007a */
[----:B------:R-:W3:Y:S01]  /*7abf0*/  LDL.LU R118, [R1+0x53f4] ;  /* 0x0053f40001767983 */ /* 0x000ee20000300800 */
[----:B------:R-:W-:Y:S01]  /*7ac00*/  MOV R166, R63 ;  /* 0x0000003f00a67202 */ /* 0x000fe20000000f00 */
[----:B------:R-:W-:Y:S02]  /*7ac10*/  IMAD.MOV.U32 R167, RZ, RZ, R62 ;  /* 0x000000ffffa77224 */ /* 0x000fe400078e003e */
        /* <DEDUP_REMOVED lines=40> */
[----:B------:R-:W3:Y:S04]  /*7aea0*/  LDL.LU R75, [R1+0x53a0] ;  /* 0x0053a000014b7983 */ /* 0x000ee80000300800 */
[----:B------:R-:W3:Y:S04]  /*7aeb0*/  LDL.LU R74, [R1+0x539c] ;  /* 0x00539c00014a7983 */ /* 0x000ee80000300800 */
[----:B------:R-:W3:Y:S04]  /*7aec0*/  LDL.LU R87, [R1+0x5398] ;  /* 0x0053980001577983 */ /* 0x000ee80000300800 */
[----:B------:R-:W3:Y:S01]  /*7aed0*/  LDL.LU R86, [R1+0x5394] ;  /* 0x0053940001567983 */ /* 0x000ee20000300800 */
[----:B----4-:R-:W-:Y:S01]  /*7aee0*/  IMAD.MOV.U32 R203, RZ, RZ, R94 ;  /* 0x000000ffffcb7224 */ /* 0x010fe200078e005e */
[----:B--2---:R-:W-:Y:S01]  /*7aef0*/  MOV R202, R95 ;  /* 0x0000005f00ca7202 */ /* 0x004fe20000000f00 */
[----:B---3--:R-:W-:Y:S01]  /*7af00*/  IMAD.MOV.U32 R201, RZ, RZ, R90 ;  /* 0x000000ffffc97224 */ /* 0x008fe200078e005a */
[----:B------:R-:W-:-:S02]  /*7af10*/  MOV R200, R91 ;  /* 0x0000005b00c87202 */ /* 0x000fc40000000f00 */
[----:B------:R-:W2:Y:S04]  /*7af20*/  LDL.LU R91, [R1+0x5390] ;  /* 0x00539000015b7983 */ /* 0x000ea80000300800 */
[----:B------:R-:W3:Y:S04]  /*7af30*/  LDL.LU R90, [R1+0x538c] ;  /* 0x00538c00015a7983 */ /* 0x000ee80000300800 */
[----:B------:R-:W4:Y:S01]  /*7af40*/  LDL.LU R95, [R1+0x5388] ;  /* 0x00538800015f7983 */ /* 0x000f220000300800 */
[----:B------:R-:W-:-:S03]  /*7af50*/  IMAD.MOV.U32 R205, RZ, RZ, R98 ;  /* 0x000000ffffcd7224 */ /* 0x000fc600078e0062 */
[----:B------:R-:W4:Y:S01]  /*7af60*/  LDL.LU R94, [R1+0x5384] ;  /* 0x00538400015e7983 */ /* 0x000f220000300800 */
[----:B------:R-:W-:-:S03]  /*7af70*/  MOV R204, R99 ;  /* 0x0000006300cc7202 */ /* 0x000fc60000000f00 */
[----:B------:R-:W4:Y:S04]  /*7af80*/  LDL.LU R99, [R1+0x5380] ;  /* 0x0053800001637983 */ /* 0x000f280000300800 */
[----:B------:R-:W4:Y:S01]  /*7af90*/  LDL.LU R98, [R1+0x537c] ;  /* 0x00537c0001627983 */ /* 0x000f220000300800 */
[----:B------:R-:W-:Y:S01]  /*7afa0*/  MOV R206, R126 ;  /* 0x0000007e00ce7202 */ /* 0x000fe20000000f00 */
[----:B------:R-:W-:Y:S02]  /*7afb0*/  IMAD.MOV.U32 R207, RZ, RZ, R127 ;  /* 0x000000ffffcf7224 */ /* 0x000fe400078e007f */
[----:B------:R-:W4:Y:S01]  /*7afc0*/  LDL.LU R126, [R1+0x5378] ;  /* 0x00537800017e7983 */ /* 0x000f220000300800 */
[----:B------:R-:W-:Y:S01]  /*7afd0*/  MOV R210, R118 ;  /* 0x0000007600d27202 */ /* 0x000fe20000000f00 */
[----:B------:R-:W-:-:S02]  /*7afe0*/  IMAD.MOV.U32 R209, RZ, RZ, R123 ;  /* 0x000000ffffd17224 */ /* 0x000fc400078e007b */
[----:B------:R-:W4:Y:S01]  /*7aff0*/  LDL.LU R127, [R1+0x5374] ;  /* 0x00537400017f7983 */ /* 0x000f220000300800 */
[----:B------:R-:W-:-:S03]  /*7b000*/  MOV R208, R122 ;  /* 0x0000007a00d07202 */ /* 0x000fc60000000f00 */
[----:B------:R-:W4:Y:S01]  /*7b010*/  LDL.LU R122, [R1+0x5370] ;  /* 0x00537000017a7983 */ /* 0x000f220000300800 */
[----:B------:R-:W-:-:S03]  /*7b020*/  IMAD.MOV.U32 R211, RZ, RZ, R119 ;  /* 0x000000ffffd37224 */ /* 0x000fc600078e0077 */
[----:B------:R-:W4:Y:S04]  /*7b030*/  LDL.LU R123, [R1+0x536c] ;  /* 0x00536c00017b7983 */ /* 0x000f280000300800 */
[----:B------:R-:W4:Y:S04]  /*7b040*/  LDL.LU R118, [R1+0x5368] ;  /* 0x0053680001767983 */ /* 0x000f280000300800 */
[----:B------:R-:W4:Y:S01]  /*7b050*/  LDL.LU R119, [R1+0x5364] ;  /* 0x0053640001777983 */ /* 0x000f220000300800 */
[----:B------:R-:W-:Y:S01]  /*7b060*/  IMAD.MOV.U32 R219, RZ, RZ, R111 ;  /* 0x000000ffffdb7224 */ /* 0x000fe200078e006f */
[----:B------:R-:W-:Y:S01]  /*7b070*/  MOV R218, R110 ;  /* 0x0000006e00da7202 */ /* 0x000fe20000000f00 */
[----:B------:R-:W-:Y:S01]  /*7b080*/  IMAD.MOV.U32 R217, RZ, RZ, R115 ;  /* 0x000000ffffd97224 */ /* 0x000fe200078e0073 */
[----:B------:R-:W-:-:S02]  /*7b090*/  MOV R216, R114 ;  /* 0x0000007200d87202 */ /* 0x000fc40000000f00 */
[----:B------:R-:W4:Y:S04]  /*7b0a0*/  LDL.LU R114, [R1+0x5360] ;  /* 0x0053600001727983 */ /* 0x000f280000300800 */
[----:B------:R-:W4:Y:S04]  /*7b0b0*/  LDL.LU R115, [R1+0x535c] ;  /* 0x00535c0001737983 */ /* 0x000f280000300800 */
        /* <DEDUP_REMOVED lines=13> */
[----:B------:R-:W-:Y:S01]  /*7b190*/  MOV R226, R78 ;  /* 0x0000004e00e27202 */ /* 0x000fe20000000f00 */
[----:B------:R-:W-:Y:S01]  /*7b1a0*/  IMAD.MOV.U32 R235, RZ, RZ, R71 ;  /* 0x000000ffffeb7224 */ /* 0x000fe200078e0047 */
[----:B------:R-:W-:-:S02]  /*7b1b0*/  MOV R212, R66 ;  /* 0x0000004200d47202 */ /* 0x000fc40000000f00 */
[----:B------:R-:W-:Y:S01]  /*7b1c0*/  MOV R234, R70 ;  /* 0x0000004600ea7202 */ /* 0x000fe20000000f00 */
[----:B------:R-:W-:Y:S02]  /*7b1d0*/  IMAD.MOV.U32 R233, RZ, RZ, R75 ;  /* 0x000000ffffe97224 */ /* 0x000fe400078e004b */
[----:B------:R-:W-:Y:S01]  /*7b1e0*/  IMAD.MOV.U32 R239, RZ, RZ, R87 ;  /* 0x000000ffffef7224 */ /* 0x000fe200078e0057 */
[----:B------:R-:W-:Y:S02]  /*7b1f0*/  MOV R238, R86 ;  /* 0x0000005600ee7202 */ /* 0x000fe40000000f00 */
        /* <DEDUP_REMOVED lines=15> */
[----:B------:R-:W-:Y:S01]  /*7b2f0*/  HMMA.1688.F32.TF32 R248, R244, R18, R140 ;  /* 0x00000012f4f8723c */ /* 0x000fe2000008108c */
[----:B------:R-:W-:-:S06]  /*7b300*/  IMAD.MOV.U32 R163, RZ, RZ, R34 ;  /* 0x000000ffffa37224 */ /* 0x000fcc00078e0022 */
[----:B------:R-:W-:Y:S01]  /*7b310*/  MOV R140, R35 ;  /* 0x00000023008c7202 */ /* 0x000fe20000000f00 */
[----:B------:R-:W-:Y:S01]  /*7b320*/  IMAD.MOV.U32 R141, RZ, RZ, R43 ;  /* 0x000000ffff8d7224 */ /* 0x000fe200078e002b */
[----:B------:R-:W-:Y:S01]  /*7b330*/  MOV R142, R38 ;  /* 0x00000026008e7202 */ /* 0x000fe20000000f00 */
[----:B------:R-:W-:Y:S02]  /*7b340*/  IMAD.MOV.U32 R143, RZ, RZ, R39 ;  /* 0x000000ffff8f7224 */ /* 0x000fe400078e0027 */
[----:B--2---:R-:W-:Y:S01]  /*7b350*/  IMAD.MOV.U32 R237, RZ, RZ, R91 ;  /* 0x000000ffffed7224 */ /* 0x004fe200078e005b */
[----:B---3--:R-:W-:Y:S01]  /*7b360*/  MOV R236, R90 ;  /* 0x0000005a00ec7202 */ /* 0x008fe20000000f00 */
[----:B----4-:R-:W-:Y:S01]  /*7b370*/  IMAD.MOV.U32 R243, RZ, RZ, R95 ;  /* 0x000000fffff37224 */ /* 0x010fe200078e005f */
[----:B------:R-:W-:Y:S01]  /*7b380*/  MOV R242, R94 ;  /* 0x0000005e00f27202 */ /* 0x000fe20000000f00 */
[----:B------:R-:W-:Y:S01]  /*7b390*/  IMAD.MOV.U32 R241, RZ, RZ, R99 ;  /* 0x000000fffff17224 */ /* 0x000fe200078e0063 */
[----:B------:R-:W-:-:S02]  /*7b3a0*/  MOV R240, R98 ;  /* 0x0000006200f07202 */ /* 0x000fc40000000f00 */
        /* <DEDUP_REMOVED lines=31> */
[----:B------:R-:W3:Y:S04]  /*7b5a0*/  LDL.LU R34, [R1+0x52c4] ;  /* 0x0052c40001227983 */ /* 0x000ee80000300800 */
[----:B------:R-:W3:Y:S04]  /*7b5b0*/  LDL.LU R35, [R1+0x52c0] ;  /* 0x0052c00001237983 */ /* 0x000ee80000300800 */
[----:B------:R-:W4:Y:S04]  /*7b5c0*/  LDL.LU R43, [R1+0x52bc] ;  /* 0x0052bc00012b7983 */ /* 0x000f280000300800 */
[----:B------:R-:W4:Y:S04]  /*7b5d0*/  LDL.LU R38, [R1+0x52b8] ;  /* 0x0052b80001267983 */ /* 0x000f280000300800 */
[----:B------:R-:W4:Y:S01]  /*7b5e0*/  LDL.LU R39, [R1+0x52b4] ;  /* 0x0052b40001277983 */ /* 0x000f220000300800 */
[C---:B------:R-:W-:Y:S06]  /*7b5f0*/  HMMA.1688.F32.TF32 R140, R244.reuse, R118, R140 ;  /* 0x00000076f48c723c */ /* 0x040fec000008108c */
[C---:B------:R-:W-:Y:S06]  /*7b600*/  HMMA.1688.F32.TF32 R136, R244.reuse, R122, R136 ;  /* 0x0000007af488723c */ /* 0x040fec0000081088 */
[C---:B------:R-:W-:Y:S06]  /*7b610*/  HMMA.1688.F32.TF32 R132, R244.reuse, R126, R132 ;  /* 0x0000007ef484723c */ /* 0x040fec0000081084 */
[----:B--2---:R-:W-:-:S15]  /*7b620*/  HMMA.1688.F32.TF32 R228, R244, R30, R240 ;  /* 0x0000001ef4e4723c */ /* 0x004fde00000810f0 */
[----:B------:R-:W-:-:S09]  /*7b630*/  NOP ;  /* 0x0000000000007918 */ /* 0x000fd20000000000 */
[----:B------:R-:W-:Y:S01]  /*7b640*/  MOV R41, R228 ;  /* 0x000000e400297202 */ /* 0x000fe20000000f00 */
[----:B------:R-:W-:Y:S01]  /*7b650*/  IMAD.MOV.U32 R40, RZ, RZ, R229 ;  /* 0x000000ffff287224 */ /* 0x000fe200078e00e5 */
[----:B------:R-:W-:Y:S01]  /*7b660*/  MOV R37, R230 ;  /* 0x000000e600257202 */ /* 0x000fe20000000f00 */
[----:B------:R-:W-:Y:S02]  /*7b670*/  IMAD.MOV.U32 R36, RZ, RZ, R231 ;  /* 0x000000ffff247224 */ /* 0x000fe400078e00e7 */
[C---:B---3--:R-:W-:Y:S06]  /*7b680*/  HMMA.1688.F32.TF32 R228, R244.reuse, R34, R236 ;  /* 0x00000022f4e4723c */ /* 0x048fec00000810ec */
[----:B----4-:R-:W-:-:S15]  /*7b690*/  HMMA.1688.F32.TF32 R232, R244, R38, R232 ;  /* 0x00000026f4e8723c */ /* 0x010fde00000810e8 */
[----:B------:R-:W-:-:S03]  /*7b6a0*/  NOP ;  /* 0x0000000000007918 */ /* 0x000fc60000000000 */
[----:B------:R-:W-:Y:S01]  /*7b6b0*/  MOV R49, R228 ;  /* 0x000000e400317202 */ /* 0x000fe20000000f00 */
[----:B------:R-:W-:Y:S01]  /*7b6c0*/  IMAD.MOV.U32 R48, RZ, RZ, R229 ;  /* 0x000000ffff307224 */ /* 0x000fe200078e00e5 */
[----:B------:R-:W-:Y:S01]  /*7b6d0*/  MOV R45, R230 ;  /* 0x000000e6002d7202 */ /* 0x000fe20000000f00 */
[----:B------:R-:W-:Y:S02]  /*7b6e0*/  IMAD.MOV.U32 R44, RZ, RZ, R231 ;  /* 0x000000ffff2c7224 */ /* 0x000fe400078e00e7 */
        /* <DEDUP_REMOVED lines=61> */
[----:B-1----:R-:W3:Y:S04]  /*7bac0*/  LDL.LU R164, [R1+0x120] ;  /* 0x0001200001a47983 */ /* 0x002ee80000300800 */
[----:B------:R-:W-:Y:S04]  /*7bad0*/  STL.64 [R1+0x390], R136 ;  /* 0x0003908801007387 */ /* 0x000fe80000100a00 */
[----:B------:R-:W-:Y:S04]  /*7bae0*/  STL.64 [R1+0x398], R138 ;  /* 0x0003988a01007387 */ /* 0x000fe80000100a00 */
[----:B------:R1:W-:Y:S04]  /*7baf0*/  STL.64 [R1+0xb0], R132 ;  /* 0x0000b08401007387 */ /* 0x0003e80000100a00 */
[----:B------:R4:W-:Y:S04]  /*7bb00*/  STL.64 [R1+0xb8], R134 ;  /* 0x0000b88601007387 */ /* 0x0009e80000100a00 */
[----:B------:R-:W3:Y:S01]  /*7bb10*/  LDL.LU R165, [R1+0x124] ;  /* 0x0001240001a57983 */ /* 0x000ee20000300800 */
[----:B------:R-:W-:-:S03]  /*7bb20*/  MOV R170, R131 ;  /* 0x0000008300aa7202 */ /* 0x000fc60000000f00 */
[----:B--2---:R-:W3:Y:S01]  /*7bb30*/  LDL.LU R166, [R1+0x128] ;  /* 0x0001280001a67983 */ /* 0x004ee20000300800 */
[----:B------:R-:W-:-:S03]  /*7bb40*/  IMAD.MOV.U32 R171, RZ, RZ, R130 ;  /* 0x000000ffffab7224 */ /* 0x000fc600078e0082 */
[----:B------:R-:W3:Y:S04]  /*7bb50*/  LDL.LU R167, [R1+0x12c] ;  /* 0x00012c0001a77983 */ /* 0x000ee80000300800 */
[----:B------:R-:W2:Y:S04]  /*7bb60*/  LDL.LU R168, [R1+0x130] ;  /* 0x0001300001a87983 */ /* 0x000ea80000300800 */
[----:B------:R-:W2:Y:S04]  /*7bb70*/  LDL.LU R169, [R1+0x134] ;  /* 0x0001340001a97983 */ /* 0x000ea80000300800 */
[----:B------:R-:W3:Y:S04]  /*7bb80*/  LDL.LU R131, [R1+0x52b0] ;  /* 0x0052b00001837983 */ /* 0x000ee80000300800 */
        /* <DEDUP_REMOVED lines=37> */
[----:B------:R-:W3:Y:S04]  /*7bde0*/  LDL.LU R232, [R1] ;  /* 0x0000000001e87983 */ /* 0x000ee80000300800 */
[----:B------:R-:W3:Y:S04]  /*7bdf0*/  LDL.LU R233, [R1+0x4] ;  /* 0x0000040001e97983 */ /* 0x000ee80000300800 */
[----:B------:R-:W3:Y:S04]  /*7be00*/  LDL.LU R234, [R1+0x8] ;  /* 0x0000080001ea7983 */ /* 0x000ee80000300800 */
[----:B------:R-:W3:Y:S04]  /*7be10*/  LDL.LU R235, [R1+0xc] ;  /* 0x00000c0001eb7983 */ /* 0x000ee80000300800 */
[----:B-1----:R-:W3:Y:S04]  /*7be20*/  LDL.LU R132, [R1+0x20] ;  /* 0x0000200001847983 */ /* 0x002ee80000300800 */
[----:B------:R-:W3:Y:S04]  /*7be30*/  LDL.LU R133, [R1+0x24] ;  /* 0x0000240001857983 */ /* 0x000ee80000300800 */
[----:B----4-:R-:W4:Y:S04]  /*7be40*/  LDL.LU R134, [R1+0x28] ;  /* 0x0000280001867983 */ /* 0x010f280000300800 */
        /* <DEDUP_REMOVED lines=42> */
[----:B--2---:R-:W-:-:S03]  /*7c0f0*/  MOV R177, R130 ;  /* 0x0000008200b17202 */ /* 0x004fc60000000f00 */
[----:B------:R-:W2:Y:S01]  /*7c100*/  LDL.LU R197, [R1+0x314] ;  /* 0x0003140001c57983 */ /* 0x000ea20000300800 */
[----:B---3--:R-:W-:-:S03]  /*7c110*/  IMAD.MOV.U32 R178, RZ, RZ, R131 ;  /* 0x000000ffffb27224 */ /* 0x008fc600078e0083 */
[----:B------:R-:W2:Y:S04]  /*7c120*/  LDL.LU R198, [R1+0x318] ;  /* 0x0003180001c67983 */ /* 0x000ea80000300800 */
[----:B------:R-:W2:Y:S04]  /*7c130*/  LDL.LU R199, [R1+0x31c] ;  /* 0x00031c0001c77983 */ /* 0x000ea80000300800 */
[----:B------:R-:W3:Y:S04]  /*7c140*/  LDL.LU R176, [R1+0x2d0] ;  /* 0x0002d00001b07983 */ /* 0x000ee80000300800 */
[----:B------:R-:W2:Y:S04]  /*7c150*/  LDL.LU R130, [R1+0x52a8] ;  /* 0x0052a80001827983 */ /* 0x000ea80000300800 */
[----:B------:R-:W2:Y:S01]  /*7c160*/  LDL.LU R131, [R1+0x52a4] ;  /* 0x0052a40001837983 */ /* 0x000ea20000300800 */
[----:B------:R-:W-:-:S02]  /*7c170*/  IMAD.MOV.U32 R61, RZ, RZ, R157 ;  /* 0x000000ffff3d7224 */ /* 0x000fc400078e009d */
[----:B------:R-:W-:Y:S01]  /*7c180*/  IMAD.MOV.U32 R57, RZ, RZ, R159 ;  /* 0x000000ffff397224 */ /* 0x000fe200078e009f */
[----:B------:R-:W-:Y:S04]  /*7c190*/  LDS R157, [R252+UR12+0x44800] ;  /* 0x0448000cfc9d7984 */ /* 0x000fe80008000800 */
[----:B------:R-:W4:Y:S04]  /*7c1a0*/  LDS R159, [R252+UR12+0x44c00] ;  /* 0x044c000cfc9f7984 */ /* 0x000f280008000800 */
[----:B------:R-:W3:Y:S04]  /*7c1b0*/  LDL.LU R179, [R1+0x2dc] ;  /* 0x0002dc0001b37983 */ /* 0x000ee80000300800 */
[----:B------:R-:W3:Y:S04]  /*7c1c0*/  LDL.LU R160, [R1+0x110] ;  /* 0x0001100001a07983 */ /* 0x000ee80000300800 */
[----:B------:R-:W3:Y:S04]  /*7c1d0*/  LDL.LU R161, [R1+0x114] ;  /* 0x0001140001a17983 */ /* 0x000ee80000300800 */
[----:B------:R-:W3:Y:S04]  /*7c1e0*/  LDL.LU R162, [R1+0x118] ;  /* 0x0001180001a27983 */ /* 0x000ee80000300800 */
[----:B------:R-:W3:Y:S01]  /*7c1f0*/  LDL.LU R163, [R1+0x11c] ;  /* 0x00011c0001a37983 */ /* 0x000ee20000300800 */
[C---:B----4-:R-:W-:Y:S06]  /*7c200*/  HMMA.1688.F32.TF32 R132, R156.reuse, R34, R132 ;  /* 0x000000229c84723c */ /* 0x050fec0000081084 */
[C---:B------:R-:W-:Y:S06]  /*7c210*/  HMMA.1688.F32.TF32 R136, R156.reuse, R30, R136 ;  /* 0x0000001e9c88723c */ /* 0x040fec0000081088 */
        /* <DEDUP_REMOVED lines=9> */
[----:B------:R1:W-:Y:S04]  /*7c2b0*/  STL.64 [R1+0xa0], R244 ;  /* 0x0000a0f401007387 */ /* 0x0003e80000100a00 */
[----:B------:R4:W-:Y:S04]  /*7c2c0*/  STL.64 [R1+0xa8], R246 ;  /* 0x0000a8f601007387 */ /* 0x0009e80000100a00 */
[----:B-1----:R-:W3:Y:S04]  /*7c2d0*/  LDL.LU R244, [R1+0x10] ;  /* 0x0000100001f47983 */ /* 0x002ee80000300800 */
[----:B------:R-:W3:Y:S04]  /*7c2e0*/  LDL.LU R245, [R1+0x14] ;  /* 0x0000140001f57983 */ /* 0x000ee80000300800 */
[----:B----4-:R-:W3:Y:S04]  /*7c2f0*/  LDL.LU R246, [R1+0x18] ;  /* 0x0000180001f67983 */ /* 0x010ee80000300800 */
[----:B------:R-:W3:Y:S04]  /*7c300*/  LDL.LU R247, [R1+0x1c] ;  /* 0x00001c0001f77983 */ /* 0x000ee80000300800 */
        /* <DEDUP_REMOVED lines=32> */
[C---:B------:R-:W-:Y:S06]  /*7c510*/  HMMA.1688.F32.TF32 R232, R156.reuse, R42, R232 ;  /* 0x0000002a9ce8723c */ /* 0x040fec00000810e8 */
[----:B---3--:R-:W-:-:S15]  /*7c520*/  HMMA.1688.F32.TF32 R244, R156, R38, R244 ;  /* 0x000000269cf4723c */ /* 0x008fde00000810f4 */
[----:B------:R-:W-:-:S08]  /*7c530*/  NOP ;  /* 0x0000000000007918 */ /* 0x000fd00000000000 */
[----:B------:R-:W-:Y:S04]  /*7c540*/  STL.64 [R1+0x10], R244 ;  /* 0x000010f401007387 */ /* 0x000fe80000100a00 */
[----:B------:R-:W-:Y:S04]  /*7c550*/  STL.64 [R1+0x18], R246 ;  /* 0x000018f601007387 */ /* 0x000fe80000100a00 */
[----:B--2---:R-:W-:Y:S04]  /*7c560*/  LDS R245, [R231+UR12+0x44880] ;  /* 0x0448800ce7f57984 */ /* 0x004fe80008000800 */
[----:B------:R1:W-:Y:S04]  /*7c570*/  LDS R247, [R231+UR12+0x44c80] ;  /* 0x044c800ce7f77984 */ /* 0x0003e80008000800 */
[----:B------:R-:W-:Y:S01]  /*7c580*/  LDS R244, [R2+UR12+0x44880] ;  /* 0x0448800c02f47984 */ /* 0x000fe20008000800 */
[C---:B-1----:R-:W-:Y:S03]  /*7c590*/  HMMA.1688.F32.TF32 R228, R156.reuse, R46, R224 ;  /* 0x0000002e9ce4723c */ /* 0x042fe600000810e0 */
[----:B------:R-:W1:Y:S03]  /*7c5a0*/  LDS R246, [R2+UR12+0x44c80] ;  /* 0x044c800c02f67984 */ /* 0x000e660008000800 */
[C---:B------:R-:W-:Y:S06]  /*7c5b0*/  HMMA.1688.F32.TF32 R224, R156.reuse, R50, R220 ;  /* 0x000000329ce0723c */ /* 0x040fec00000810dc */
[C---:B------:R-:W-:Y:S06]  /*7c5c0*/  HMMA.1688.F32.TF32 R220, R156.reuse, R54, R216 ;  /* 0x000000369cdc723c */ /* 0x040fec00000810d8 */
[C---:B------:R-:W-:Y:S06]  /*7c5d0*/  HMMA.1688.F32.TF32 R216, R156.reuse, R58, R212 ;  /* 0x0000003a9cd8723c */ /* 0x040fec00000810d4 */
[C---:B------:R-:W-:Y:S06]  /*7c5e0*/  HMMA.1688.F32.TF32 R212, R156.reuse, R62, R208 ;  /* 0x0000003e9cd4723c */ /* 0x040fec00000810d0 */
[C---:B------:R-:W-:Y:S06]  /*7c5f0*/  HMMA.1688.F32.TF32 R208, R156.reuse, R66, R204 ;  /* 0x000000429cd0723c */ /* 0x040fec00000810cc */
[C---:B------:R-:W-:Y:S06]  /*7c600*/  HMMA.1688.F32.TF32 R204, R156.reuse, R70, R200 ;  /* 0x000000469ccc723c */ /* 0x040fec00000810c8 */
[C---:B------:R-:W-:Y:S01]  /*7c610*/  HMMA.1688.F32.TF32 R200, R156.reuse, R74, R196 ;  /* 0x0000004a9cc8723c */ /* 0x040fe200000810c4 */
[----:B------:R-:W-:Y:S05]  /*7c620*/  STL.64 [R1], R232 ;  /* 0x000000e801007387 */ /* 0x000fea0000100a00 */
        /* <DEDUP_REMOVED lines=25> */
[C---:B----4-:R-:W-:Y:S03]  /*7c7c0*/  HMMA.1688.F32.TF32 R136, R156.reuse, R114, R136 ;  /* 0x000000729c88723c */ /* 0x050fe60000081088 */
[----:B------:R-:W-:Y:S04]  /*7c7d0*/  STL.64 [R1+0x300], R196 ;  /* 0x000300c401007387 */ /* 0x000fe80000100a00 */
[----:B------:R-:W-:Y:S04]  /*7c7e0*/  STL.64 [R1+0x308], R198 ;  /* 0x000308c601007387 */ /* 0x000fe80000100a00 */
[----:B------:R-:W-:Y:S04]  /*7c7f0*/  STL.64 [R1+0x2f0], R188 ;  /* 0x0002f0bc01007387 */ /* 0x000fe80000100a00 */
[----:B------:R-:W-:Y:S01]  /*7c800*/  STL.64 [R1+0x2f8], R190 ;  /* 0x0002f8be01007387 */ /* 0x000fe20000100a00 */
[C---:B------:R-:W-:Y:S06]  /*7c810*/  HMMA.1688.F32.TF32 R160, R156.reuse, R110, R132 ;  /* 0x0000006e9ca0723c */ /* 0x040fec0000081084 */
        /* <DEDUP_REMOVED lines=16> */
[----:B------:R2:W-:Y:S01]  /*7c920*/  STL.64 [R1+0xc0], R136 ;  /* 0x0000c08801007387 */ /* 0x0005e20000100a00 */
[----:B------:R-:W-:-:S03]  /*7c930*/  IMAD.MOV.U32 R141, RZ, RZ, R146 ;  /* 0x000000ffff8d7224 */ /* 0x000fc600078e0092 */
[----:B------:R3:W-:Y:S01]  /*7c940*/  STL.64 [R1+0xc8], R138 ;  /* 0x0000c88a01007387 */ /* 0x0007e20000100a00 */
[----:B------:R-:W-:-:S03]  /*7c950*/  MOV R142, R147 ;  /* 0x00000093008e7202 */ /* 0x000fc60000000f00 */
[----:B------:R-:W4:Y:S04]  /*7c960*/  LDL.LU R145, [R1+0x521c] ;  /* 0x00521c0001917983 */ /* 0x000f280000300800 */
[----:B------:R-:W-:Y:S04]  /*7c970*/  STL.64 [R1+0x690], R132 ;  /* 0x0006908401007387 */ /* 0x000fe80000100a00 */
[----:B------:R4:W-:Y:S04]  /*7c980*/  STL.64 [R1+0x698], R134 ;  /* 0x0006988601007387 */ /* 0x0009e80000100a00 */
[----:B------:R-:W4:Y:S04]  /*7c990*/  LDL.LU R146, [R1+0x5218] ;  /* 0x0052180001927983 */ /* 0x000f280000300800 */
[----:B------:R-:W4:Y:S01]  /*7c9a0*/  LDL.LU R147, [R1+0x5214] ;  /* 0x0052140001937983 */ /* 0x000f220000300800 */
[----:B------:R-:W-:Y:S01]  /*7c9b0*/  IMAD.MOV.U32 R143, RZ, RZ, R152 ;  /* 0x000000ffff8f7224 */ /* 0x000fe200078e0098 */
[----:B--2---:R-:W-:Y:S01]  /*7c9c0*/  MOV R136, R148 ;  /* 0x0000009400887202 */ /* 0x004fe20000000f00 */
[----:B------:R-:W-:Y:S01]  /*7c9d0*/  IMAD.MOV.U32 R137, RZ, RZ, R149 ;  /* 0x000000ffff897224 */ /* 0x000fe200078e0095 */
[----:B------:R-:W2:Y:S01]  /*7c9e0*/  LDL.LU R152, [R1+0x5210] ;  /* 0x0052100001987983 */ /* 0x000ea20000300800 */
[----:B---3--:R-:W-:Y:S01]  /*7c9f0*/  MOV R138, R150 ;  /* 0x00000096008a7202 */ /* 0x008fe20000000f00 */
[----:B------:R-:W-:-:S02]  /*7ca00*/  IMAD.MOV.U32 R139, RZ, RZ, R151 ;  /* 0x000000ffff8b7224 */ /* 0x000fc400078e0097 */
[----:B------:R-:W3:Y:S04]  /*7ca10*/  LDL.LU R148, [R1+0x520c] ;  /* 0x00520c0001947983 */ /* 0x000ee80000300800 */
[----:B------:R-:W3:Y:S04]  /*7ca20*/  LDL.LU R149, [R1+0x5208] ;  /* 0x0052080001957983 */ /* 0x000ee80000300800 */
[----:B------:R-:W3:Y:S04]  /*7ca30*/  LDL.LU R150, [R1+0x5204] ;  /* 0x0052040001967983 */ /* 0x000ee80000300800 */
[----:B------:R-:W3:Y:S01]  /*7ca40*/  LDL.LU R151, [R1+0x5200] ;  /* 0x0052000001977983 */ /* 0x000ee20000300800 */
[----:B----4-:R-:W-:Y:S03]  /*7ca50*/  HMMA.1688.F32.TF32 R132, R156, R122, R144 ;  /* 0x0000007a9c84723c */ /* 0x010fe60000081090 */
[----:B------:R-:W4:-:S15]  /*7ca60*/  LDL.LU R144, [R1+0x170] ;  /* 0x0001700001907983 */ /* 0x000f1e0000300800 */
[----:B------:R-:W-:-:S05]  /*7ca70*/  NOP ;  /* 0x0000000000007918 */ /* 0x000fca0000000000 */
[----:B------:R-:W-:Y:S04]  /*7ca80*/  STL.64 [R1+0x680], R132 ;  /* 0x0006808401007387 */ /* 0x000fe80000100a00 */
[----:B------:R3:W-:Y:S04]  /*7ca90*/  STL.64 [R1+0x688], R134 ;  /* 0x0006888601007387 */ /* 0x0007e80000100a00 */
[----:B------:R-:W4:Y:S04]  /*7caa0*/  LDL.LU R145, [R1+0x174] ;  /* 0x0001740001917983 */ /* 0x000f280000300800 */
[----:B------:R-:W4:Y:S01]  /*7cab0*/  LDL.LU R146, [R1+0x178] ;  /* 0x0001780001927983 */ /* 0x000f220000300800 */
[----:B---3--:R-:W-:Y:S03]  /*7cac0*/  HMMA.1688.F32.TF32 R132, R156, R126, R148 ;  /* 0x0000007e9c84723c */ /* 0x008fe60000081094 */
[----:B------:R-:W4:Y:S04]  /*7cad0*/  LDL.LU R147, [R1+0x17c] ;  /* 0x00017c0001937983 */ /* 0x000f280000300800 */
[----:B--2---:R-:W-:-:S02]  /*7cae0*/  MOV R148, R152 ;  /* 0x0000009800947202 */ /* 0x004fc40000000f00 */
[----:B------:R-:W2:Y:S01]  /*7caf0*/  LDL.LU R152, [R1+0x51fc] ;  /* 0x0051fc0001987983 */ /* 0x000ea20000300800 */
[----:B------:R-:W-:Y:S01]  /*7cb00*/  IMAD.MOV.U32 R149, RZ, RZ, R153 ;  /* 0x000000ffff957224 */ /* 0x000fe200078e0099 */
[----:B------:R-:W-:Y:S01]  /*7cb10*/  MOV R150, R154 ;  /* 0x0000009a00967202 */ /* 0x000fe20000000f00 */
[----:B------:R-:W-:-:S11]  /*7cb20*/  IMAD.MOV.U32 R151, RZ, RZ, R155 ;  /* 0x000000ffff977224 */ /* 0x000fd600078e009b */
[----:B------:R-:W-:Y:S04]  /*7cb30*/  STL.64 [R1+0x670], R132 ;  /* 0x0006708401007387 */ /* 0x000fe80000100a00 */
[----:B------:R3:W-:Y:S04]  /*7cb40*/  STL.64 [R1+0x678], R134 ;  /* 0x0006788601007387 */ /* 0x0007e80000100a00 */
[----:B------:R-:W3:Y:S04]  /*7cb50*/  LDL.LU R153, [R1+0x51f8] ;  /* 0x0051f80001997983 */ /* 0x000ee80000300800 */
[----:B------:R-:W4:Y:S04]  /*7cb60*/  LDL.LU R154, [R1+0x51f4] ;  /* 0x0051f400019a7983 */ /* 0x000f280000300800 */
[----:B------:R-:W4:Y:S04]  /*7cb70*/  LDL.LU R155, [R1+0x51f0] ;  /* 0x0051f000019b7983 */ /* 0x000f280000300800 */
[----:B------:R-:W4:Y:S04]  /*7cb80*/  LDL.LU R164, [R1+0x1c0] ;  /* 0x0001c00001a47983 */ /* 0x000f280000300800 */
[----:B------:R-:W4:Y:S04]  /*7cb90*/  LDL.LU R165, [R1+0x1c4] ;  /* 0x0001c40001a57983 */ /* 0x000f280000300800 */
[----:B------:R-:W4:Y:S01]  /*7cba0*/  LDL.LU R166, [R1+0x1c8] ;  /* 0x0001c80001a67983 */ /* 0x000f220000300800 */
[----:B--2---:R-:W-:-:S03]  /*7cbb0*/  MOV R167, R152 ;  /* 0x0000009800a77202 */ /* 0x004fc60000000f00 */
[----:B------:R-:W2:Y:S04]  /*7cbc0*/  LDL.LU R152, [R1+0x51ec] ;  /* 0x0051ec0001987983 */ /* 0x000ea80000300800 */
[----:B------:R-:W2:Y:S01]  /*7cbd0*/  LDL.LU R168, [R1+0x1d0] ;  /* 0x0001d00001a87983 */ /* 0x000ea20000300800 */
[----:B---3--:R-:W-:Y:S01]  /*7cbe0*/  IMAD.MOV.U32 R171, RZ, RZ, R153 ;  /* 0x000000ffffab7224 */ /* 0x008fe200078e0099 */
[----:B----4-:R-:W-:Y:S01]  /*7cbf0*/  MOV R170, R154 ;  /* 0x0000009a00aa7202 */ /* 0x010fe20000000f00 */
[----:B------:R-:W-:Y:S02]  /*7cc00*/  IMAD.MOV.U32 R169, RZ, RZ, R155 ;  /* 0x000000ffffa97224 */ /* 0x000fe400078e009b */
[----:B------:R-:W3:Y:S04]  /*7cc10*/  LDL.LU R155, [R1+0x51e8] ;  /* 0x0051e800019b7983 */ /* 0x000ee80000300800 */
[----:B------:R-:W4:Y:S04]  /*7cc20*/  LDL.LU R154, [R1+0x51e4] ;  /* 0x0051e400019a7983 */ /* 0x000f280000300800 */
[----:B------:R-:W3:Y:S04]  /*7cc30*/  LDL.LU R153, [R1+0x51e0] ;  /* 0x0051e00001997983 */ /* 0x000ee80000300800 */
[----:B------:R-:W4:Y:S04]  /*7cc40*/  LDL.LU R172, [R1+0x1e0] ;  /* 0x0001e00001ac7983 */ /* 0x000f280000300800 */
[----:B------:R-:W4:Y:S04]  /*7cc50*/  LDL.LU R173, [R1+0x1e4] ;  /* 0x0001e40001ad7983 */ /* 0x000f280000300800 */
[----:B------:R-:W4:Y:S01]  /*7cc60*/  LDL.LU R174, [R1+0x1e8] ;  /* 0x0001e80001ae7983 */ /* 0x000f220000300800 */
[----:B--2---:R-:W-:-:S03]  /*7cc70*/  MOV R175, R152 ;  /* 0x0000009800af7202 */ /* 0x004fc60000000f00 */
[----:B------:R-:W2:Y:S04]  /*7cc80*/  LDL.LU R152, [R1+0x51dc] ;  /* 0x0051dc0001987983 */ /* 0x000ea80000300800 */
        /* <DEDUP_REMOVED lines=51> */
[----:B----4-:R-:W-:-:S03]  /*7cfc0*/  MOV R177, R154 ;  /* 0x0000009a00b17202 */ /* 0x010fc60000000f00 */
[----:B------:R-:W3:Y:S01]  /*7cfd0*/  LDL.LU R197, [R1+0x234] ;  /* 0x0002340001c57983 */ /* 0x000ee20000300800 */
[----:B------:R-:W-:-:S03]  /*7cfe0*/  IMAD.MOV.U32 R178, RZ, RZ, R155 ;  /* 0x000000ffffb27224 */ /* 0x000fc600078e009b */
[----:B------:R-:W3:Y:S01]  /*7cff0*/  LDL.LU R198, [R1+0x238] ;  /* 0x0002380001c67983 */ /* 0x000ee20000300800 */
[----:B--2---:R-:W-:-:S03]  /*7d000*/  MOV R199, R152 ;  /* 0x0000009800c77202 */ /* 0x004fc60000000f00 */
        /* <DEDUP_REMOVED lines=8> */
[----:B------:R-:W4:Y:S01]  /*7d090*/  LDL.LU R163, [R1+0x1bc] ;  /* 0x0001bc0001a37983 */ /* 0x000f220000300800 */
        /* <DEDUP_REMOVED lines=10> */
[C---:B---3--:R-:W-:Y:S06]  /*7d140*/  HMMA.1688.F32.TF32 R196, R244.reuse, R42, R196 ;  /* 0x0000002af4c4723c */ /* 0x048fec00000810c4 */
        /* <DEDUP_REMOVED lines=52> */
[----:B------:R1:W-:Y:S01]  /*7d490*/  STL.64 [R1+0x248], R202 ;  /* 0x000248ca01007387 */ /* 0x0003e20000100a00 */
[C---:B------:R-:W-:Y:S03]  /*7d4a0*/  HMMA.1688.F32.TF32 R160, R244.reuse, R74, R160 ;  /* 0x0000004af4a0723c */ /* 0x040fe600000810a0 */
        /* <DEDUP_REMOVED lines=38> */
[C---:B--2---:R-:W-:Y:S06]  /*7d710*/  HMMA.1688.F32.TF32 R156, R244.reuse, R78, R156 ;  /* 0x0000004ef49c723c */ /* 0x044fec000008109c */
[C---:B---3--:R-:W-:Y:S06]  /*7d720*/  HMMA.1688.F32.TF32 R152, R244.reuse, R82, R152 ;  /* 0x00000052f498723c */ /* 0x048fec0000081098 */
[C---:B------:R-:W-:Y:S06]  /*7d730*/  HMMA.1688.F32.TF32 R148, R244.reuse, R86, R148 ;  /* 0x00000056f494723c */ /* 0x040fec0000081094 */
[C---:B------:R-:W-:Y:S06]  /*7d740*/  HMMA.1688.F32.TF32 R144, R244.reuse, R90, R144 ;  /* 0x0000005af490723c */ /* 0x040fec0000081090 */
        /* <DEDUP_REMOVED lines=13> */
[----:B------:R4:W-:Y:S01]  /*7d820*/  STL.64 [R1+0x158], R138 ;  /* 0x0001588a01007387 */ /* 0x0009e20000100a00 */
[----:B------:R-:W-:-:S03]  /*7d830*/  LOP3.LUT R135, R2, 0x40, RZ, 0x3c, !PT ;  /* 0x0000004002877812 */ /* 0x000fc600078e3cff */
[----:B------:R-:W-:Y:S04]  /*7d840*/  LDS R152, [R2+UR12+0x45000] ;  /* 0x0450000c02987984 */ /* 0x000fe80008000800 */
[----:B------:R-:W-:Y:S04]  /*7d850*/  LDS R132, [R135+UR12+0x44880] ;  /* 0x0448800c87847984 */ /* 0x000fe80008000800 */
[----:B------:R-:W-:Y:S04]  /*7d860*/  LDS R134, [R135+UR12+0x44c80] ;  /* 0x044c800c87867984 */ /* 0x000fe80008000800 */
[----:B------:R-:W1:Y:S04]  /*7d870*/  LDS R135, [R252+UR12+0x44c80] ;  /* 0x044c800cfc877984 */ /* 0x000e680008000800 */
[----:B------:R-:W-:Y:S01]  /*7d880*/  LDS R154, [R2+UR12+0x45400] ;  /* 0x0454000c029a7984 */ /* 0x000fe20008000800 */
[C---:B----4-:R-:W-:Y:S06]  /*7d890*/  HMMA.1688.F32.TF32 R136, R244.reuse, R110, R168 ;  /* 0x0000006ef488723c */ /* 0x050fec00000810a8 */
[C---:B------:R-:W-:Y:S06]  /*7d8a0*/  HMMA.1688.F32.TF32 R140, R244.reuse, R106, R164 ;  /* 0x0000006af48c723c */ /* 0x040fec00000810a4 */
[C---:B------:R-:W-:Y:S06]  /*7d8b0*/  HMMA.1688.F32.TF32 R144, R244.reuse, R102, R160 ;  /* 0x00000066f490723c */ /* 0x040fec00000810a0 */
[C---:B------:R-:W-:Y:S06]  /*7d8c0*/  HMMA.1688.F32.TF32 R160, R244.reuse, R114, R172 ;  /* 0x00000072f4a0723c */ /* 0x040fec00000810ac */
[C---:B------:R-:W-:Y:S01]  /*7d8d0*/  HMMA.1688.F32.TF32 R164, R244.reuse, R118, R176 ;  /* 0x00000076f4a4723c */ /* 0x040fe200000810b0 */
[----:B------:R-:W-:Y:S01]  /*7d8e0*/  MOV R149, R61 ;  /* 0x0000003d00957202 */ /* 0x000fe20000000f00 */
[----:B------:R-:W-:Y:S01]  /*7d8f0*/  IMAD.MOV.U32 R150, RZ, RZ, R60 ;  /* 0x000000ffff967224 */ /* 0x000fe200078e003c */
[----:B------:R-:W-:Y:S01]  /*7d900*/  MOV R151, R57 ;  /* 0x0000003900977202 */ /* 0x000fe20000000f00 */
[----:B------:R-:W-:Y:S01]  /*7d910*/  IMAD.MOV.U32 R156, RZ, RZ, R72 ;  /* 0x000000ffff9c7224 */ /* 0x000fe200078e0048 */
[----:B------:R-:W-:Y:S01]  /*7d920*/  MOV R157, R69 ;  /* 0x00000045009d7202 */ /* 0x000fe20000000f00 */
[C---:B------:R-:W-:Y:S05]  /*7d930*/  HMMA.1688.F32.TF32 R168, R244.reuse, R122, R180 ;  /* 0x0000007af4a8723c */ /* 0x040fea00000810b4 */
[----:B------:R-:W-:Y:S01]  /*7d940*/  STL.64 [R1+0x140], R144 ;  /* 0x0001409001007387 */ /* 0x000fe20000100a00 */
[C---:B------:R-:W-:Y:S03]  /*7d950*/  HMMA.1688.F32.TF32 R172, R244.reuse, R126, R184 ;  /* 0x0000007ef4ac723c */ /* 0x040fe600000810b8 */
[----:B------:R-:W-:Y:S04]  /*7d960*/  STL.64 [R1+0x148], R146 ;  /* 0x0001489201007387 */ /* 0x000fe80000100a00 */
[----:B------:R-:W-:Y:S04]  /*7d970*/  STL.64 [R1+0x130], R140 ;  /* 0x0001308c01007387 */ /* 0x000fe80000100a00 */
[----:B------:R2:W-:Y:S01]  /*7d980*/  STL.64 [R1+0x138], R142 ;  /* 0x0001388e01007387 */ /* 0x0005e20000100a00 */
[----:B------:R-:W-:Y:S01]  /*7d990*/  IMAD.MOV.U32 R158, RZ, RZ, R68 ;  /* 0x000000ffff9e7224 */ /* 0x000fe200078e0044 */
[----:B------:R-:W-:Y:S01]  /*7d9a0*/  MOV R159, R65 ;  /* 0x00000041009f7202 */ /* 0x000fe20000000f00 */
[----:B------:R-:W-:Y:S01]  /*7d9b0*/  IMAD.MOV.U32 R148, RZ, RZ, R64 ;  /* 0x000000ffff947224 */ /* 0x000fe200078e0040 */
[----:B------:R-:W-:Y:S04]  /*7d9c0*/  LDS R176, [R2+UR12+0x45080] ;  /* 0x0450800c02b07984 */ /* 0x000fe80008000800 */
[----:B------:R-:W-:Y:S01]  /*7d9d0*/  LDS R178, [R2+UR12+0x45480] ;  /* 0x0454800c02b27984 */ /* 0x000fe20008000800 */
[----:B--2---:R-:W-:Y:S03]  /*7d9e0*/  HMMA.1688.F32.TF32 R140, R244, R130, R188 ;  /* 0x00000082f48c723c */ /* 0x004fe600000810bc */
[----:B------:R-:W-:Y:S04]  /*7d9f0*/  STL.64 [R1+0x4f48], R162 ;  /* 0x004f48a201007387 */ /* 0x000fe80000100a00 */
[----:B------:R2:W-:Y:S04]  /*7da00*/  STL.64 [R1+0x660], R136 ;  /* 0x0006608801007387 */ /* 0x0005e80000100a00 */
[----:B------:R3:W-:Y:S04]  /*7da10*/  STL.64 [R1+0x668], R138 ;  /* 0x0006688a01007387 */ /* 0x0007e80000100a00 */
[----:B------:R-:W-:Y:S04]  /*7da20*/  STL.64 [R1+0x4f40], R160 ;  /* 0x004f40a001007387 */ /* 0x000fe80000100a00 */
[----:B------:R-:W-:Y:S04]  /*7da30*/  STL.64 [R1+0x4f58], R166 ;  /* 0x004f58a601007387 */ /* 0x000fe80000100a00 */
[----:B------:R-:W-:Y:S01]  /*7da40*/  STL.64 [R1+0x4f50], R164 ;  /* 0x004f50a401007387 */ /* 0x000fe20000100a00 */
[----:B--2---:R-:W-:-:S03]  /*7da50*/  MOV R136, R193 ;  /* 0x000000c100887202 */ /* 0x004fc60000000f00 */
[----:B------:R-:W-:Y:S04]  /*7da60*/  STL.64 [R1+0x4f68], R170 ;  /* 0x004f68aa01007387 */ /* 0x000fe80000100a00 */
[----:B------:R-:W-:Y:S04]  /*7da70*/  STL.64 [R1+0x4f60], R168 ;  /* 0x004f60a801007387 */ /* 0x000fe80000100a00 */
[----:B------:R-:W-:Y:S01]  /*7da80*/  STL.64 [R1+0x4f78], R174 ;  /* 0x004f78ae01007387 */ /* 0x000fe20000100a00 */
[----:B------:R-:W-:-:S03]  /*7da90*/  IMAD.MOV.U32 R137, RZ, RZ, R194 ;  /* 0x000000ffff897224 */ /* 0x000fc600078e00c2 */
[----:B------:R-:W-:Y:S01]  /*7daa0*/  STL.64 [R1+0x4f70], R172 ;  /* 0x004f70ac01007387 */ /* 0x000fe20000100a00 */
[----:B---3--:R-:W-:-:S03]  /*7dab0*/  MOV R138, R195 ;  /* 0x000000c3008a7202 */ /* 0x008fc60000000f00 */
[----:B------:R-:W2:Y:S04]  /*7dac0*/  LDL.LU R193, [R1+0x50a4] ;  /* 0x0050a40001c17983 */ /* 0x000ea80000300800 */
[----:B------:R3:W-:Y:S04]  /*7dad0*/  STL.64 [R1+0x650], R140 ;  /* 0x0006508c01007387 */ /* 0x0007e80000100a00 */
[----:B------:R4:W-:Y:S04]  /*7dae0*/  STL.64 [R1+0x658], R142 ;  /* 0x0006588e01007387 */ /* 0x0009e80000100a00 */
[----:B------:R-:W2:Y:S04]  /*7daf0*/  LDL.LU R194, [R1+0x50a0] ;  /* 0x0050a00001c27983 */ /* 0x000ea80000300800 */
[----:B------:R-:W2:Y:S01]  /*7db00*/  LDL.LU R195, [R1+0x509c] ;  /* 0x00509c0001c37983 */ /* 0x000ea20000300800 */
[----:B------:R-:W-:-:S03]  /*7db10*/  IMAD.MOV.U32 R139, RZ, RZ, R3 ;  /* 0x000000ffff8b7224 */ /* 0x000fc600078e0003 */
[----:B------:R-:W2:Y:S01]  /*7db20*/  LDL.LU R3, [R1+0x5098] ;  /* 0x0050980001037983 */ /* 0x000ea20000300800 */
[----:B-1----:R-:W-:Y:S01]  /*7db30*/  HMMA.1688.F32.TF32 R184, R132, R6, R196 ;  /* 0x0000000684b8723c */ /* 0x002fe200000810c4 */
[----:B---3--:R-:W-:Y:S01]  /*7db40*/  MOV R140, R17 ;  /* 0x00000011008c7202 */ /* 0x008fe20000000f00 */
[----:B------:R-:W-:-:S04]  /*7db50*/  IMAD.MOV.U32 R141, RZ, RZ, R16 ;  /* 0x000000ffff8d7224 */ /* 0x000fc800078e0010 */
[----:B------:R-:W-:Y:S01]  /*7db60*/  HMMA.1688.F32.TF32 R188, R132, R10, R200 ;  /* 0x0000000a84bc723c */ /* 0x000fe200000810c8 */
[----:B----4-:R-:W-:Y:S01]  /*7db70*/  MOV R142, R13 ;  /* 0x0000000d008e7202 */ /* 0x010fe20000000f00 */
[----:B------:R-:W-:-:S04]  /*7db80*/  IMAD.MOV.U32 R143, RZ, RZ, R12 ;  /* 0x000000ffff8f7224 */ /* 0x000fc800078e000c */
[----:B------:R-:W-:Y:S01]  /*7db90*/  HMMA.1688.F32.TF32 R196, R132, R22, R208 ;  /* 0x0000001684c4723c */ /* 0x000fe200000810d0 */
[----:B------:R-:W-:Y:S01]  /*7dba0*/  MOV R144, R9 ;  /* 0x0000000900907202 */ /* 0x000fe20000000f00 */
[----:B------:R-:W-:-:S04]  /*7dbb0*/  IMAD.MOV.U32 R145, RZ, RZ, R8 ;  /* 0x000000ffff917224 */ /* 0x000fc800078e0008 */
[----:B------:R-:W-:Y:S01]  /*7dbc0*/  HMMA.1688.F32.TF32 R200, R132, R26, R212 ;  /* 0x0000001a84c8723c */ /* 0x000fe200000810d4 */
[----:B------:R-:W-:Y:S01]  /*7dbd0*/  MOV R146, R5 ;  /* 0x0000000500927202 */ /* 0x000fe20000000f00 */
[----:B------:R-:W-:-:S04]  /*7dbe0*/  IMAD.MOV.U32 R147, RZ, RZ, R4 ;  /* 0x000000ffff937224 */ /* 0x000fc800078e0004 */
[C---:B------:R-:W-:Y:S06]  /*7dbf0*/  HMMA.1688.F32.TF32 R208, R132.reuse, R34, R220 ;  /* 0x0000002284d0723c */ /* 0x040fec00000810dc */
[C---:B------:R-:W-:Y:S06]  /*7dc00*/  HMMA.1688.F32.TF32 R212, R132.reuse, R38, R224 ;  /* 0x0000002684d4723c */ /* 0x040fec00000810e0 */
        /* <DEDUP_REMOVED lines=9> */
[----:B------:R-:W-:Y:S01]  /*7dca0*/  IMAD.MOV.U32 R245, RZ, RZ, R96 ;  /* 0x000000fffff57224 */ /* 0x000fe200078e0060 */
[C---:B--2---:R-:W-:Y:S01]  /*7dcb0*/  HMMA.1688.F32.TF32 R180, R132.reuse, R14, R192 ;  /* 0x0000000e84b4723c */ /* 0x044fe200000810c0 */
[----:B------:R-:W-:Y:S05]  /*7dcc0*/  LDSM.16.M88.4 R12, [R3+UR17+0x1100] ;  /* 0x00110011030c783b */ /* 0x000fea0008000200 */
[C---:B------:R-:W-:Y:S01]  /*7dcd0*/  HMMA.1688.F32.TF32 R192, R132.reuse, R18, R204 ;  /* 0x0000001284c0723c */ /* 0x040fe200000810cc */
[----:B------:R-:W1:Y:S05]  /*7dce0*/  LDSM.16.M88.4 R16, [R3+UR17+0x100] ;  /* 0x000100110310783b */ /* 0x000e6a0008000200 */
[C---:B------:R-:W-:Y:S01]  /*7dcf0*/  HMMA.1688.F32.TF32 R204, R132.reuse, R30, R216 ;  /* 0x0000001e84cc723c */ /* 0x040fe200000810d8 */
[----:B------:R-:W2:Y:S04]  /*7dd00*/  LDSM.16.M88.4 R8, [R3+UR17+0x2100] ;  /* 0x002100110308783b */ /* 0x000ea80008000200 */
[----:B------:R-:W3:Y:S01]  /*7dd10*/  LDSM.16.M88.4 R4, [R3+UR17+0x3100] ;  /* 0x003100110304783b */ /* 0x000ee20008000200 */
[C---:B------:R-:W-:Y:S05]  /*7dd20*/  HMMA.1688.F32.TF32 R216, R132.reuse, R42, R228 ;  /* 0x0000002a84d8723c */ /* 0x040fea00000810e4 */
[----:B------:R-:W-:Y:S01]  /*7dd30*/  STL [R1+0x4f3c], R180 ;  /* 0x004f3cb401007387 */ /* 0x000fe20000100800 */
[C---:B------:R-:W-:Y:S03]  /*7dd40*/  HMMA.1688.F32.TF32 R228, R132.reuse, R54, R240 ;  /* 0x0000003684e4723c */ /* 0x040fe600000810f0 */
[----:B------:R-:W-:Y:S04]  /*7dd50*/  STL [R1+0x4f38], R181 ;  /* 0x004f38b501007387 */ /* 0x000fe80000100800 */
[----:B------:R-:W-:Y:S04]  /*7dd60*/  STL [R1+0x4f34], R182 ;  /* 0x004f34b601007387 */ /* 0x000fe80000100800 */
[----:B------:R-:W-:Y:S04]  /*7dd70*/  STL [R1+0x4f30], R183 ;  /* 0x004f30b701007387 */ /* 0x000fe80000100800 */
[----:B------:R-:W-:Y:S04]  /*7dd80*/  STL.64 [R1+0x4f88], R186 ;  /* 0x004f88ba01007387 */ /* 0x000fe80000100a00 */
[----:B------:R4:W-:Y:S04]  /*7dd90*/  STL.64 [R1+0x4f80], R184 ;  /* 0x004f80b801007387 */ /* 0x0009e80000100a00 */
[----:B------:R-:W-:Y:S04]  /*7dda0*/  STL.64 [R1+0x4f98], R190 ;  /* 0x004f98be01007387 */ /* 0x000fe80000100a00 */
[----:B------:R-:W-:Y:S04]  /*7ddb0*/  STL.64 [R1+0x4f90], R188 ;  /* 0x004f90bc01007387 */ /* 0x000fe80000100a00 */
[----:B------:R-:W-:Y:S04]  /*7ddc0*/  STL.64 [R1+0x4fa8], R194 ;  /* 0x004fa8c201007387 */ /* 0x000fe80000100a00 */
[----:B------:R4:W-:Y:S04]  /*7ddd0*/  STL.64 [R1+0x4fa0], R192 ;  /* 0x004fa0c001007387 */ /* 0x0009e80000100a00 */
        /* <DEDUP_REMOVED lines=18> */
[----:B-1----:R-:W-:Y:S04]  /*7df00*/  STL [R1+0x4f14], R18 ;  /* 0x004f141201007387 */ /* 0x002fe80000100800 */
[----:B------:R-:W-:Y:S04]  /*7df10*/  STL [R1+0x4f10], R19 ;  /* 0x004f101301007387 */ /* 0x000fe80000100800 */
[----:B------:R-:W-:Y:S04]  /*7df20*/  STL [R1+0x4f1c], R14 ;  /* 0x004f1c0e01007387 */ /* 0x000fe80000100800 */
[----:B------:R-:W-:Y:S04]  /*7df30*/  STL [R1+0x4f18], R15 ;  /* 0x004f180f01007387 */ /* 0x000fe80000100800 */
[----:B--2---:R-:W-:Y:S04]  /*7df40*/  STL [R1+0x4f24], R10 ;  /* 0x004f240a01007387 */ /* 0x004fe80000100800 */
[----:B------:R-:W-:Y:S04]  /*7df50*/  STL [R1+0x4f20], R11 ;  /* 0x004f200b01007387 */ /* 0x000fe80000100800 */
[----:B---3--:R-:W-:Y:S04]  /*7df60*/  STL [R1+0x4f2c], R6 ;  /* 0x004f2c0601007387 */ /* 0x008fe80000100800 */
[----:B------:R-:W-:Y:S04]  /*7df70*/  STL [R1+0x4f28], R7 ;  /* 0x004f280701007387 */ /* 0x000fe80000100800 */
[----:B------:R-:W-:Y:S04]  /*7df80*/  STL.64 [R1+0x5048], R234 ;  /* 0x005048ea01007387 */ /* 0x000fe80000100a00 */
[----:B------:R-:W-:Y:S04]  /*7df90*/  STL.64 [R1+0x640], R144 ;  /* 0x0006409001007387 */ /* 0x000fe80000100a00 */
[----:B------:R1:W-:Y:S04]  /*7dfa0*/  STL.64 [R1+0x648], R146 ;  /* 0x0006489201007387 */ /* 0x0003e80000100a00 */
[----:B------:R-:W-:Y:S04]  /*7dfb0*/  STL.64 [R1+0x5040], R232 ;  /* 0x005040e801007387 */ /* 0x000fe80000100a00 */
[----:B------:R-:W2:Y:S04]  /*7dfc0*/  LDL.LU R100, [R1+0x5094] ;  /* 0x0050940001647983 */ /* 0x000ea80000300800 */
[----:B------:R-:W3:Y:S04]  /*7dfd0*/  LDL.LU R101, [R1+0x5090] ;  /* 0x0050900001657983 */ /* 0x000ee80000300800 */
[----:B------:R-:W3:Y:S04]  /*7dfe0*/  LDL.LU R89, [R1+0x508c] ;  /* 0x00508c0001597983 */ /* 0x000ee80000300800 */
[----:B------:R-:W3:Y:S04]  /*7dff0*/  LDL.LU R92, [R1+0x5088] ;  /* 0x00508800015c7983 */ /* 0x000ee80000300800 */
[----:B------:R-:W3:Y:S04]  /*7e000*/  LDL.LU R93, [R1+0x5084] ;  /* 0x00508400015d7983 */ /* 0x000ee80000300800 */
        /* <DEDUP_REMOVED lines=30> */
[----:B------:R-:W-:Y:S01]  /*7e1f0*/  HMMA.1688.F32.TF32 R136, R132, R66, R136 ;  /* 0x000000428488723c */ /* 0x000fe20000081088 */
[----:B------:R-:W-:-:S02]  /*7e200*/  LOP3.LUT R179, R2, 0x20, RZ, 0x3c, !PT ;  /* 0x0000002002b37812 */ /* 0x000fc400078e3cff */
[----:B------:R-:W-:Y:S01]  /*7e210*/  MOV R187, R97 ;  /* 0x0000006100bb7202 */ /* 0x000fe20000000f00 */
[----:B------:R-:W-:Y:S01]  /*7e220*/  IMAD.MOV.U32 R247, RZ, RZ, R104 ;  /* 0x000000fffff77224 */ /* 0x000fe200078e0068 */
[----:B------:R-:W-:Y:S01]  /*7e230*/  MOV R246, R105 ;  /* 0x0000006900f67202 */ /* 0x000fe20000000f00 */
[----:B------:R-:W-:Y:S04]  /*7e240*/  LDS R153, [R179+UR12+0x45000] ;  /* 0x0450000cb3997984 */ /* 0x000fe80008000800 */
[----:B------:R-:W4:Y:S01]  /*7e250*/  LDS R155, [R179+UR12+0x45400] ;  /* 0x0454000cb39b7984 */ /* 0x000f220008000800 */
        /* <DEDUP_REMOVED lines=20> */
[----:B-1----:R-:W-:Y:S01]  /*7e3a0*/  IMAD.MOV.U32 R147, RZ, RZ, R120 ;  /* 0x000000ffff937224 */ /* 0x002fe200078e0078 */
[----:B------:R-:W-:Y:S01]  /*7e3b0*/  MOV R146, R121 ;  /* 0x0000007900927202 */ /* 0x000fe20000000f00 */
[----:B------:R-:W-:Y:S01]  /*7e3c0*/  IMAD.MOV.U32 R145, RZ, RZ, R124 ;  /* 0x000000ffff917224 */ /* 0x000fe200078e007c */
[----:B------:R-:W-:Y:S01]  /*7e3d0*/  STL.64 [R1+0x5058], R182 ;  /* 0x005058b601007387 */ /* 0x000fe20000100a00 */
[----:B------:R-:W-:-:S03]  /*7e3e0*/  IMAD.MOV.U32 R136, RZ, RZ, R56 ;  /* 0x000000ffff887224 */ /* 0x000fc600078e0038 */
[----:B------:R-:W-:Y:S01]  /*7e3f0*/  STL.64 [R1+0x5050], R180 ;  /* 0x005050b401007387 */ /* 0x000fe20000100a00 */
[----:B------:R-:W-:Y:S01]  /*7e400*/  MOV R139, R0 ;  /* 0x00000000008b7202 */ /* 0x000fe20000000f00 */
[C---:B------:R-:W-:Y:S01]  /*7e410*/  HMMA.1688.F32.TF32 R236, R132.reuse, R126, R156 ;  /* 0x0000007e84ec723c */ /* 0x040fe2000008109c */
[----:B------:R-:W-:Y:S01]  /*7e420*/  MOV R144, R125 ;  /* 0x0000007d00907202 */ /* 0x000fe20000000f00 */
[----:B------:R-:W-:Y:S01]  /*7e430*/  IMAD.MOV.U32 R143, RZ, RZ, R128 ;  /* 0x000000ffff8f7224 */ /* 0x000fe200078e0080 */
[----:B------:R-:W-:Y:S01]  /*7e440*/  LDSM.16.M88.4 R124, [R3+UR17+0x6100] ;  /* 0x00610011037c783b */ /* 0x000fe20008000200 */
[----:B------:R-:W-:Y:S02]  /*7e450*/  MOV R142, R129 ;  /* 0x00000081008e7202 */ /* 0x000fe40000000f00 */
[----:B------:R-:W-:Y:S01]  /*7e460*/  HMMA.1688.F32.TF32 R240, R132, R130, R148 ;  /* 0x0000008284f0723c */ /* 0x000fe20000081094 */
[----:B------:R-:W-:Y:S04]  /*7e470*/  LDSM.16.M88.4 R128, [R3+UR17+0x7100] ;  /* 0x007100110380783b */ /* 0x000fe80008000200 */
[----:B------:R-:W-:Y:S04]  /*7e480*/  LDSM.16.M88.4 R148, [R3+UR17+0xc100] ;  /* 0x00c100110394783b */ /* 0x000fe80008000200 */
[----:B------:R-:W-:Y:S04]  /*7e490*/  LDSM.16.M88.4 R64, [R3+UR17+0x16100] ;  /* 0x016100110340783b */ /* 0x000fe80008000200 */
[----:B------:R-:W-:Y:S04]  /*7e4a0*/  LDS R157, [R252+UR12+0x45000] ;  /* 0x0450000cfc9d7984 */ /* 0x000fe80008000800 */
[----:B------:R-:W-:Y:S04]  /*7e4b0*/  LDS R159, [R252+UR12+0x45400] ;  /* 0x0454000cfc9f7984 */ /* 0x000fe80008000800 */
[----:B------:R-:W-:Y:S04]  /*7e4c0*/  LDS R177, [R179+UR12+0x45080] ;  /* 0x0450800cb3b17984 */ /* 0x000fe80008000800 */
[----:B------:R-:W-:Y:S01]  /*7e4d0*/  LDS R179, [R179+UR12+0x45480] ;  /* 0x0454800cb3b37984 */ /* 0x000fe20008000800 */
[----:B--2---:R-:W-:Y:S01]  /*7e4e0*/  IMAD.MOV.U32 R186, RZ, RZ, R100 ;  /* 0x000000ffffba7224 */ /* 0x004fe200078e0064 */
[----:B---3--:R-:W-:-:S02]  /*7e4f0*/  MOV R185, R101 ;  /* 0x0000006500b97202 */ /* 0x008fc40000000f00 */
[----:B------:R-:W-:Y:S01]  /*7e500*/  MOV R191, R89 ;  /* 0x0000005900bf7202 */ /* 0x000fe20000000f00 */
[----:B------:R-:W-:Y:S01]  /*7e510*/  IMAD.MOV.U32 R190, RZ, RZ, R92 ;  /* 0x000000ffffbe7224 */ /* 0x000fe200078e005c */
[----:B------:R-:W-:Y:S01]  /*7e520*/  MOV R189, R93 ;  /* 0x0000005d00bd7202 */ /* 0x000fe20000000f00 */
[----:B------:R-:W-:Y:S01]  /*7e530*/  IMAD.MOV.U32 R188, RZ, RZ, R96 ;  /* 0x000000ffffbc7224 */ /* 0x000fe200078e0060 */
[C---:B----4-:R-:W-:Y:S01]  /*7e540*/  HMMA.1688.F32.TF32 R56, R132.reuse, R78, R208 ;  /* 0x0000004e8438723c */ /* 0x050fe200000810d0 */
[----:B------:R-:W-:Y:S05]  /*7e550*/  LDSM.16.M88.4 R76, [R3+UR17+0x13100] ;  /* 0x01310011034c783b */ /* 0x000fea0008000200 */
[C---:B------:R-:W-:Y:S01]  /*7e560*/  HMMA.1688.F32.TF32 R52, R132.reuse, R70, R216 ;  /* 0x000000468434723c */ /* 0x040fe200000810d8 */
[----:B------:R-:W-:Y:S05]  /*7e570*/  LDSM.16.M88.4 R68, [R3+UR17+0x15100] ;  /* 0x015100110344783b */ /* 0x000fea0008000200 */
[----:B------:R-:W-:Y:S01]  /*7e580*/  HMMA.1688.F32.TF32 R60, R132, R74, R212 ;  /* 0x0000004a843c723c */ /* 0x000fe200000810d4 */
[----:B------:R-:W-:-:S15]  /*7e590*/  LDSM.16.M88.4 R72, [R3+UR17+0x14100] ;  /* 0x014100110348783b */ /* 0x000fde0008000200 */
[----:B------:R-:W-:-:S01]  /*7e5a0*/  NOP ;  /* 0x0000000000007918 */ /* 0x000fc20000000000 */
[----:B------:R-:W-:Y:S04]  /*7e5b0*/  STL.64 [R1+0x610], R52 ;  /* 0x0006103401007387 */ /* 0x000fe80000100a00 */
[----:B------:R1:W-:Y:S02]  /*7e5c0*/  STL.64 [R1+0x618], R54 ;  /* 0x0006183601007387 */ /* 0x0003e40000100a00 */
[C---:B-1----:R-:W-:Y:S02]  /*7e5d0*/  HMMA.1688.F32.TF32 R52, R132.reuse, R82, R204 ;  /* 0x000000528434723c */ /* 0x042fe400000810cc */
[----:B------:R-:W-:Y:S04]  /*7e5e0*/  STL.64 [R1+0x600], R60 ;  /* 0x0006003c01007387 */ /* 0x000fe80000100a00 */
[----:B------:R1:W-:Y:S04]  /*7e5f0*/  STL.64 [R1+0x608], R62 ;  /* 0x0006083e01007387 */ /* 0x0003e80000100a00 */
[----:B------:R-:W-:Y:S01]  /*7e600*/  LDSM.16.M88.4 R80, [R3+UR17+0x12100] ;  /* 0x012100110350783b */ /* 0x000fe20008000200 */
[----:B-1----:R-:W-:Y:S03]  /*7e610*/  HMMA.1688.F32.TF32 R60, R132, R86, R200 ;  /* 0x00000056843c723c */ /* 0x002fe600000810c8 */
[----:B------:R-:W-:Y:S09]  /*7e620*/  LDSM.16.M88.4 R84, [R3+UR17+0x11100] ;  /* 0x011100110354783b */ /* 0x000ff20008000200 */
[----:B------:R-:W-:Y:S01]  /*7e630*/  STL.64 [R1+0x5e0], R52 ;  /* 0x0005e03401007387 */ /* 0x000fe20000100a00 */
[----:B------:R-:W-:-:S03]  /*7e640*/  IMAD.MOV.U32 R0, RZ, RZ, R55 ;  /* 0x000000ffff007224 */ /* 0x000fc600078e0037 */
[----:B------:R-:W-:Y:S04]  /*7e650*/  STL.64 [R1+0x5f0], R56 ;  /* 0x0005f03801007387 */ /* 0x000fe80000100a00 */
[----:B------:R1:W-:Y:S04]  /*7e660*/  STL.64 [R1+0x5f8], R58 ;  /* 0x0005f83a01007387 */ /* 0x0003e80000100a00 */
[----:B------:R2:W-:Y:S01]  /*7e670*/  STL [R1+0x5e8], R54 ;  /* 0x0005e83601007387 */ /* 0x0005e20000100800 */
[C---:B-1----:R-:W-:Y:S06]  /*7e680*/  HMMA.1688.F32.TF32 R56, R132.reuse, R90, R196 ;  /* 0x0000005a8438723c */ /* 0x042fec00000810c4 */
[C---:B--2---:R-:W-:Y:S01]  /*7e690*/  HMMA.1688.F32.TF32 R52, R132.reuse, R94, R192 ;  /* 0x0000005e8434723c */ /* 0x044fe200000810c0 */
[----:B------:R-:W-:Y:S04]  /*7e6a0*/  STL.64 [R1+0x5d0], R60 ;  /* 0x0005d03c01007387 */ /* 0x000fe80000100a00 */
[----:B------:R1:W-:Y:S04]  /*7e6b0*/  STL.64 [R1+0x5d8], R62 ;  /* 0x0005d83e01007387 */ /* 0x0003e80000100a00 */
[----:B------:R-:W-:Y:S04]  /*7e6c0*/  LDSM.16.M88.4 R92, [R3+UR17+0xf100] ;  /* 0x00f10011035c783b */ /* 0x000fe80008000200 */
[----:B------:R-:W-:Y:S01]  /*7e6d0*/  LDSM.16.M88.4 R88, [R3+UR17+0x10100] ;  /* 0x010100110358783b */ /* 0x000fe20008000200 */
[C---:B-1----:R-:W-:Y:S03]  /*7e6e0*/  HMMA.1688.F32.TF32 R60, R132.reuse, R98, R188 ;  /* 0x00000062843c723c */ /* 0x042fe600000810bc */
[----:B------:R-:W-:Y:S04]  /*7e6f0*/  STL.64 [R1+0x5c0], R56 ;  /* 0x0005c03801007387 */ /* 0x000fe80000100a00 */
[----:B------:R1:W-:Y:S04]  /*7e700*/  STL.64 [R1+0x5c8], R58 ;  /* 0x0005c83a01007387 */ /* 0x0003e80000100a00 */
[----:B------:R-:W-:Y:S04]  /*7e710*/  STL.64 [R1+0x5b0], R52 ;  /* 0x0005b03401007387 */ /* 0x000fe80000100a00 */
[----:B------:R2:W-:Y:S01]  /*7e720*/  STL.64 [R1+0x5b8], R54 ;  /* 0x0005b83601007387 */ /* 0x0005e20000100a00 */
[C---:B-1----:R-:W-:Y:S06]  /*7e730*/  HMMA.1688.F32.TF32 R56, R132.reuse, R102, R184 ;  /* 0x000000668438723c */ /* 0x042fec00000810b8 */
[C---:B--2---:R-:W-:Y:S01]  /*7e740*/  HMMA.1688.F32.TF32 R52, R132.reuse, R106, R244 ;  /* 0x0000006a8434723c */ /* 0x044fe200000810f4 */
[----:B------:R-:W-:Y:S04]  /*7e750*/  STL.64 [R1+0x5a0], R60 ;  /* 0x0005a03c01007387 */ /* 0x000fe80000100a00 */
[----:B------:R1:W-:Y:S01]  /*7e760*/  STL.64 [R1+0x5a8], R62 ;  /* 0x0005a83e01007387 */ /* 0x0003e20000100a00 */
[----:B------:R-:W-:Y:S03]  /*7e770*/  HMMA.1688.F32.TF32 R96, R132, R122, R160 ;  /* 0x0000007a8460723c */ /* 0x000fe600000810a0 */
[----:B------:R-:W2:Y:S03]  /*7e780*/  LDSM.16.M88.4 R120, [R3+UR17+0x5100] ;  /* 0x005100110378783b */ /* 0x000ea60008000200 */
[----:B------:R-:W-:Y:S01]  /*7e790*/  HMMA.1688.F32.TF32 R100, R152, R16, R144 ;  /* 0x000000109864723c */ /* 0x000fe20000081090 */
[----:B------:R-:W-:Y:S04]  /*7e7a0*/  LDSM.16.M88.4 R144, [R3+UR17+0xb100] ;  /* 0x00b100110390783b */ /* 0x000fe80008000200 */
[----:B------:R-:W-:Y:S01]  /*7e7b0*/  STL.64 [R1+0x590], R56 ;  /* 0x0005903801007387 */ /* 0x000fe20000100a00 */
[----:B-1----:R-:W-:Y:S03]  /*7e7c0*/  HMMA.1688.F32.TF32 R60, R132, R110, R172 ;  /* 0x0000006e843c723c */ /* 0x002fe600000810ac */
[----:B------:R1:W-:Y:S04]  /*7e7d0*/  STL.64 [R1+0x598], R58 ;  /* 0x0005983a01007387 */ /* 0x0003e80000100a00 */
[----:B------:R-:W-:Y:S01]  /*7e7e0*/  STL.64 [R1+0x580], R52 ;  /* 0x0005803401007387 */ /* 0x000fe20000100a00 */
[----:B------:R-:W-:Y:S03]  /*7e7f0*/  HMMA.1688.F32.TF32 R108, R152, R8, R136 ;  /* 0x00000008986c723c */ /* 0x000fe60000081088 */
[----:B------:R3:W-:Y:S03]  /*7e800*/  STL.64 [R1+0x588], R54 ;  /* 0x0005883601007387 */ /* 0x0007e60000100a00 */
[C---:B-1----:R-:W-:Y:S01]  /*7e810*/  HMMA.1688.F32.TF32 R56, R132.reuse, R114, R168 ;  /* 0x000000728438723c */ /* 0x042fe200000810a8 */
[----:B------:R-:W-:Y:S04]  /*7e820*/  LDSM.16.M88.4 R136, [R3+UR17+0x9100] ;  /* 0x009100110388783b */ /* 0x000fe80008000200 */
[----:B------:R-:W-:Y:S01]  /*7e830*/  LDS R245, [R252+UR12+0x45080] ;  /* 0x0450800cfcf57984 */ /* 0x000fe20008000800 */
[----:B---3--:R-:W-:Y:S03]  /*7e840*/  HMMA.1688.F32.TF32 R52, R132, R118, R164 ;  /* 0x000000768434723c */ /* 0x008fe600000810a4 */
[----:B------:R-:W1:Y:S01]  /*7e850*/  LDSM.16.M88.4 R132, [R3+UR17+0x8100] ;  /* 0x008100110384783b */ /* 0x000e620008000200 */
[----:B------:R-:W-:Y:S01]  /*7e860*/  MOV R172, R25 ;  /* 0x0000001900ac7202 */ /* 0x000fe20000000f00 */
[----:B------:R-:W-:Y:S01]  /*7e870*/  IMAD.MOV.U32 R173, RZ, RZ, R24 ;  /* 0x000000ffffad7224 */ /* 0x000fe200078e0018 */
[----:B------:R-:W-:Y:S01]  /*7e880*/  MOV R174, R21 ;  /* 0x0000001500ae7202 */ /* 0x000fe20000000f00 */
[----:B------:R-:W3:Y:S01]  /*7e890*/  LDSM.16.M88.4 R24, [R3+UR17+0xd100] ;  /* 0x00d100110318783b */ /* 0x000ee20008000200 */
[----:B------:R-:W-:-:S03]  /*7e8a0*/  IMAD.MOV.U32 R175, RZ, RZ, R20 ;  /* 0x000000ffffaf7224 */ /* 0x000fc600078e0014 */
[----:B------:R-:W4:Y:S04]  /*7e8b0*/  LDSM.16.M88.4 R20, [R3+UR17+0xe100] ;  /* 0x00e100110314783b */ /* 0x000f280008000200 */
[----:B------:R-:W4:Y:S04]  /*7e8c0*/  LDSM.16.M88.4 R116, [R3+UR17+0x4100] ;  /* 0x004100110374783b */ /* 0x000f280008000200 */
[----:B------:R-:W-:Y:S04]  /*7e8d0*/  STL.64 [R1+0x570], R60 ;  /* 0x0005703c01007387 */ /* 0x000fe80000100a00 */
[----:B------:R-:W-:Y:S04]  /*7e8e0*/  STL.64 [R1+0x578], R62 ;  /* 0x0005783e01007387 */ /* 0x000fe80000100a00 */
[----:B------:R-:W-:Y:S01]  /*7e8f0*/  STL.64 [R1+0x560], R56 ;  /* 0x0005603801007387 */ /* 0x000fe20000100a00 */
[----:B------:R-:W-:-:S03]  /*7e900*/  MOV R6, R52 ;  /* 0x0000003400067202 */ /* 0x000fc60000000f00 */
[----:B------:R-:W4:Y:S01]  /*7e910*/  LDSM.16.M88.4 R60, [R3+UR17+0x17100] ;  /* 0x01710011033c783b */ /* 0x000f220008000200 */
[----:B------:R-:W-:Y:S01]  /*7e920*/  IMAD.MOV.U32 R7, RZ, RZ, R53 ;  /* 0x000000ffff077224 */ /* 0x000fe200078e0035 */
[----:B------:R-:W-:Y:S02]  /*7e930*/  MOV R10, R54 ;  /* 0x00000036000a7202 */ /* 0x000fe40000000f00 */
[----:B------:R-:W-:Y:S01]  /*7e940*/  STL.64 [R1+0x568], R58 ;  /* 0x0005683a01007387 */ /* 0x000fe20000100a00 */
[----:B------:R-:W-:-:S03]  /*7e950*/  IMAD.MOV.U32 R11, RZ, RZ, R55 ;  /* 0x000000ffff0b7224 */ /* 0x000fc600078e0037 */
[----:B------:R-:W-:Y:S01]  /*7e960*/  STL.64 [R1+0x5068], R98 ;  /* 0x0050686201007387 */ /* 0x000fe20000100a00 */
[----:B------:R-:W-:-:S03]  /*7e970*/  MOV R160, R49 ;  /* 0x0000003100a07202 */ /* 0x000fc60000000f00 */
[----:B------:R-:W4:Y:S01]  /*7e980*/  LDSM.16.M88.4 R56, [R3+UR17+0x18100] ;  /* 0x018100110338783b */ /* 0x000f220008000200 */
[----:B------:R-:W-:-:S03]  /*7e990*/  IMAD.MOV.U32 R161, RZ, RZ, R48 ;  /* 0x000000ffffa17224 */ /* 0x000fc600078e0030 */
[----:B------:R4:W-:Y:S01]  /*7e9a0*/  STL.64 [R1+0x5060], R96 ;  /* 0x0050606001007387 */ /* 0x0009e20000100a00 */
[----:B------:R-:W-:-:S03]  /*7e9b0*/  MOV R162, R45 ;  /* 0x0000002d00a27202 */ /* 0x000fc60000000f00 */
[----:B------:R-:W-:Y:S01]  /*7e9c0*/  STL.64 [R1+0x5078], R238 ;  /* 0x005078ee01007387 */ /* 0x000fe20000100a00 */
[----:B------:R-:W-:-:S03]  /*7e9d0*/  IMAD.MOV.U32 R163, RZ, RZ, R44 ;  /* 0x000000ffffa37224 */ /* 0x000fc600078e002c */
[----:B------:R-:W4:Y:S04]  /*7e9e0*/  LDSM.16.M88.4 R52, [R3+UR17+0x19100] ;  /* 0x019100110334783b */ /* 0x000f280008000200 */
[----:B------:R-:W-:Y:S01]  /*7e9f0*/  STL.64 [R1+0x5070], R236 ;  /* 0x005070ec01007387 */ /* 0x000fe20000100a00 */
[----:B------:R-:W-:-:S03]  /*7ea00*/  MOV R168, R41 ;  /* 0x0000002900a87202 */ /* 0x000fc60000000f00 */
[----:B--2---:R-:W-:Y:S01]  /*7ea10*/  STL [R1+0x4db8], R122 ;  /* 0x004db87a01007387 */ /* 0x004fe20000100800 */
[----:B------:R-:W-:-:S03]  /*7ea20*/  IMAD.MOV.U32 R169, RZ, RZ, R40 ;  /* 0x000000ffffa97224 */ /* 0x000fc600078e0028 */
[----:B------:R-:W2:Y:S04]  /*7ea30*/  LDSM.16.M88.4 R48, [R3+UR17+0x1a100] ;  /* 0x01a100110330783b */ /* 0x000ea80008000200 */
[----:B------:R-:W-:Y:S01]  /*7ea40*/  STL [R1+0x4db4], R123 ;  /* 0x004db47b01007387 */ /* 0x000fe20000100800 */
[----:B------:R-:W-:-:S03]  /*7ea50*/  MOV R170, R37 ;  /* 0x0000002500aa7202 */ /* 0x000fc60000000f00 */
[----:B------:R-:W-:Y:S01]  /*7ea60*/  STL [R1+0x4dac], R126 ;  /* 0x004dac7e01007387 */ /* 0x000fe20000100800 */
        /* <DEDUP_REMOVED lines=9> */
[----:B-1----:R-:W-:Y:S01]  /*7eb00*/  STL [R1+0x4dbc], R134 ;  /* 0x004dbc8601007387 */ /* 0x002fe20000100800 */
[----:B------:R-:W-:-:S03]  /*7eb10*/  IMAD.MOV.U32 R167, RZ, RZ, R28 ;  /* 0x000000ffffa77224 */ /* 0x000fc600078e001c */
[----:B------:R-:W1:Y:S04]  /*7eb20*/  LDSM.16.M88.4 R36, [R3+UR17+0x1d100] ;  /* 0x01d100110324783b */ /* 0x000e680008000200 */
[----:B------:R-:W-:Y:S04]  /*7eb30*/  STL [R1+0x4db0], R135 ;  /* 0x004db08701007387 */ /* 0x000fe80000100800 */
[----:B------:R-:W-:Y:S04]  /*7eb40*/  STL [R1+0x4dc4], R138 ;  /* 0x004dc48a01007387 */ /* 0x000fe80000100800 */
[----:B------:R-:W1:Y:S04]  /*7eb50*/  LDSM.16.M88.4 R32, [R3+UR17+0x1e100] ;  /* 0x01e100110320783b */ /* 0x000e680008000200 */
[----:B------:R-:W-:Y:S04]  /*7eb60*/  STL [R1+0x4dc0], R139 ;  /* 0x004dc08b01007387 */ /* 0x000fe80000100800 */
[----:B------:R-:W-:Y:S04]  /*7eb70*/  STL [R1+0x4dcc], R146 ;  /* 0x004dcc9201007387 */ /* 0x000fe80000100800 */
[----:B------:R-:W1:Y:S04]  /*7eb80*/  LDSM.16.M88.4 R28, [R3+UR17+0x1f100] ;  /* 0x01f10011031c783b */ /* 0x000e680008000200 */
        /* <DEDUP_REMOVED lines=36> */
[----:B-1----:R-:W-:Y:S04]  /*7edd0*/  STL [R1+0x4d78], R38 ;  /* 0x004d782601007387 */ /* 0x002fe80000100800 */
[----:B------:R-:W-:Y:S01]  /*7ede0*/  STL [R1+0x4d74], R39 ;  /* 0x004d742701007387 */ /* 0x000fe20000100800 */
[----:B------:R-:W-:-:S03]  /*7edf0*/  MOV R14, R96 ;  /* 0x00000060000e7202 */ /* 0x000fc60000000f00 */
[----:B------:R-:W-:Y:S01]  /*7ee00*/  STL [R1+0x4d6c], R34 ;  /* 0x004d6c2201007387 */ /* 0x000fe20000100800 */
[----:B------:R-:W-:Y:S01]  /*7ee10*/  IMAD.MOV.U32 R15, RZ, RZ, R97 ;  /* 0x000000ffff0f7224 */ /* 0x000fe200078e0061 */
[----:B------:R-:W-:Y:S02]  /*7ee20*/  MOV R18, R98 ;  /* 0x0000006200127202 */ /* 0x000fe40000000f00 */
[----:B------:R-:W-:Y:S01]  /*7ee30*/  STL [R1+0x4d68], R35 ;  /* 0x004d682301007387 */ /* 0x000fe20000100800 */
[----:B------:R-:W-:-:S03]  /*7ee40*/  IMAD.MOV.U32 R19, RZ, RZ, R99 ;  /* 0x000000ffff137224 */ /* 0x000fc600078e0063 */
[----:B------:R-:W-:Y:S01]  /*7ee50*/  STL [R1+0x4d84], R30 ;  /* 0x004d841e01007387 */ /* 0x000fe20000100800 */
[----:B------:R-:W-:Y:S03]  /*7ee60*/  HMMA.1688.F32.TF32 R96, R152, R120, R164 ;  /* 0x000000789860723c */ /* 0x000fe600000810a4 */
[----:B------:R-:W-:Y:S04]  /*7ee70*/  STL [R1+0x4d70], R31 ;  /* 0x004d701f01007387 */ /* 0x000fe80000100800 */
[----:B------:R-:W-:Y:S04]  /*7ee80*/  STL [R1+0x45e0], R3 ;  /* 0x0045e00301007387 */ /* 0x000fe80000100800 */
[----:B------:R-:W2:Y:S04]  /*7ee90*/  LDL.LU R164, [R1+0x4e0] ;  /* 0x0004e00001a47983 */ /* 0x000ea80000300800 */
[----:B------:R-:W2:Y:S04]  /*7eea0*/  LDL.LU R165, [R1+0x4e4] ;  /* 0x0004e40001a57983 */ /* 0x000ea80000300800 */
[----:B------:R-:W2:Y:S04]  /*7eeb0*/  LDL.LU R166, [R1+0x4e8] ;  /* 0x0004e80001a67983 */ /* 0x000ea80000300800 */
[----:B------:R-:W2:Y:S01]  /*7eec0*/  LDL.LU R167, [R1+0x4ec] ;  /* 0x0004ec0001a77983 */ /* 0x000ea20000300800 */
[----:B---3--:R-:W-:Y:S01]  /*7eed0*/  IMAD.MOV.U32 R67, RZ, RZ, R99 ;  /* 0x000000ffff437224 */ /* 0x008fe200078e0063 */
[----:B------:R-:W-:Y:S01]  /*7eee0*/  MOV R66, R98 ;  /* 0x0000006200427202 */ /* 0x000fe20000000f00 */
[----:B----4-:R-:W-:Y:S01]  /*7eef0*/  IMAD.MOV.U32 R63, RZ, RZ, R97 ;  /* 0x000000ffff3f7224 */ /* 0x010fe200078e0061 */
[----:B------:R-:W-:-:S02]  /*7ef00*/  MOV R62, R96 ;  /* 0x00000060003e7202 */ /* 0x000fc40000000f00 */
[----:B------:R-:W-:Y:S01]  /*7ef10*/  STL [R1+0x4e5c], R67 ;  /* 0x004e5c4301007387 */ /* 0x000fe20000100800 */
[----:B------:R-:W-:Y:S03]  /*7ef20*/  HMMA.1688.F32.TF32 R96, R152, R124, R168 ;  /* 0x0000007c9860723c */ /* 0x000fe600000810a8 */
[----:B------:R-:W-:Y:S04]  /*7ef30*/  STL [R1+0x4e58], R66 ;  /* 0x004e584201007387 */ /* 0x000fe80000100800 */
[----:B------:R-:W-:Y:S04]  /*7ef40*/  STL [R1+0x4e54], R63 ;  /* 0x004e543f01007387 */ /* 0x000fe80000100800 */
[----:B------:R-:W-:Y:S04]  /*7ef50*/  STL [R1+0x4e50], R62 ;  /* 0x004e503e01007387 */ /* 0x000fe80000100800 */
        /* <DEDUP_REMOVED lines=8> */
[----:B------:R-:W-:Y:S01]  /*7efe0*/  STL [R1+0x4e6c], R75 ;  /* 0x004e6c4b01007387 */ /* 0x000fe20000100800 */
[----:B------:R-:W-:Y:S03]  /*7eff0*/  HMMA.1688.F32.TF32 R96, R152, R128, R160 ;  /* 0x000000809860723c */ /* 0x000fe600000810a0 */
        /* <DEDUP_REMOVED lines=13> */
[----:B------:R-:W-:Y:S04]  /*7f0d0*/  STL [R1+0x4e74], R87 ;  /* 0x004e745701007387 */ /* 0x000fe80000100800 */
[----:B------:R-:W-:Y:S01]  /*7f0e0*/  STL [R1+0x4e70], R86 ;  /* 0x004e705601007387 */ /* 0x000fe20000100800 */
[C---:B------:R-:W-:Y:S03]  /*7f0f0*/  HMMA.1688.F32.TF32 R104, R152.reuse, R12, R140 ;  /* 0x0000000c9868723c */ /* 0x040fe6000008108c */
[----:B------:R-:W4:Y:S03]  /*7f100*/  LDSM.16.M88.4 R140, [R3+UR17+0xa100] ;  /* 0x00a10011038c783b */ /* 0x000f260008000200 */
[----:B--2---:R-:W-:Y:S01]  /*7f110*/  HMMA.1688.F32.TF32 R96, R152, R132, R164 ;  /* 0x000000849860723c */ /* 0x004fe200000810a4 */
[----:B------:R-:W2:Y:S04]  /*7f120*/  LDL.LU R164, [R1+0x4b0] ;  /* 0x0004b00001a47983 */ /* 0x000ea80000300800 */
[----:B------:R-:W2:Y:S04]  /*7f130*/  LDL.LU R165, [R1+0x4b4] ;  /* 0x0004b40001a57983 */ /* 0x000ea80000300800 */
[----:B------:R-:W2:Y:S04]  /*7f140*/  LDL.LU R166, [R1+0x4b8] ;  /* 0x0004b80001a67983 */ /* 0x000ea80000300800 */
[----:B------:R-:W2:Y:S11]  /*7f150*/  LDL.LU R167, [R1+0x4bc] ;  /* 0x0004bc0001a77983 */ /* 0x000eb60000300800 */
[----:B------:R-:W-:Y:S01]  /*7f160*/  IMAD.MOV.U32 R23, RZ, RZ, R99 ;  /* 0x000000ffff177224 */ /* 0x000fe200078e0063 */
[----:B------:R-:W-:Y:S01]  /*7f170*/  MOV R22, R98 ;  /* 0x0000006200167202 */ /* 0x000fe20000000f00 */
[----:B------:R-:W-:Y:S01]  /*7f180*/  IMAD.MOV.U32 R95, RZ, RZ, R97 ;  /* 0x000000ffff5f7224 */ /* 0x000fe200078e0061 */
[----:B------:R-:W-:-:S02]  /*7f190*/  MOV R94, R96 ;  /* 0x00000060005e7202 */ /* 0x000fc40000000f00 */
[----:B------:R1:W-:Y:S04]  /*7f1a0*/  STL [R1+0x4e8c], R23 ;  /* 0x004e8c1701007387 */ /* 0x0003e80000100800 */
[----:B------:R1:W-:Y:S01]  /*7f1b0*/  STL [R1+0x4e88], R22 ;  /* 0x004e881601007387 */ /* 0x0003e20000100800 */
[----:B---3--:R-:W-:Y:S03]  /*7f1c0*/  HMMA.1688.F32.TF32 R96, R152, R136, R168 ;  /* 0x000000889860723c */ /* 0x008fe600000810a8 */
[----:B------:R3:W-:Y:S04]  /*7f1d0*/  STL [R1+0x4e84], R95 ;  /* 0x004e845f01007387 */ /* 0x0007e80000100800 */
[----:B------:R3:W-:Y:S04]  /*7f1e0*/  STL [R1+0x4e80], R94 ;  /* 0x004e805e01007387 */ /* 0x0007e80000100800 */
        /* <DEDUP_REMOVED lines=8> */
[----:B------:R1:W-:Y:S04]  /*7f270*/  STL [R1+0x4e9c], R83 ;  /* 0x004e9c5301007387 */ /* 0x0003e80000100800 */
[----:B------:R1:W-:Y:S01]  /*7f280*/  STL [R1+0x4e98], R82 ;  /* 0x004e985201007387 */ /* 0x0003e20000100800 */
        /* <DEDUP_REMOVED lines=10> */
[----:B------:R-:W-:-:S05]  /*7f330*/  IMAD.MOV.U32 R59, RZ, RZ, R99 ;  /* 0x000000ffff3b7224 */ /* 0x000fca00078e0063 */
[----:B------:R1:W-:Y:S04]  /*7f340*/  STL [R1+0x4eac], R59 ;  /* 0x004eac3b01007387 */ /* 0x0003e80000100800 */
[----:B------:R1:W-:Y:S04]  /*7f350*/  STL [R1+0x4ea8], R58 ;  /* 0x004ea83a01007387 */ /* 0x0003e80000100800 */
        /* <DEDUP_REMOVED lines=11> */
[----:B------:R1:W-:Y:S04]  /*7f410*/  STL [R1+0x4ebc], R151 ;  /* 0x004ebc9701007387 */ /* 0x0003e80000100800 */
[----:B------:R1:W-:Y:S04]  /*7f420*/  STL [R1+0x4eb8], R150 ;  /* 0x004eb89601007387 */ /* 0x0003e80000100800 */
        /* <DEDUP_REMOVED lines=24> */
[----:B------:R1:W-:Y:S04]  /*7f5b0*/  STL [R1+0x4edc], R62 ;  /* 0x004edc3e01007387 */ /* 0x0003e80000100800 */
[----:B------:R1:W-:Y:S04]  /*7f5c0*/  STL [R1+0x4ed8], R63 ;  /* 0x004ed83f01007387 */ /* 0x0003e80000100800 */
        /* <DEDUP_REMOVED lines=15> */
[----:B---3--:R-:W-:Y:S03]  /*7f6c0*/  HMMA.1688.F32.TF32 R96, R152, R92, R172 ;  /* 0x0000005c9860723c */ /* 0x008fe600000810ac */
[----:B------:R3:W-:Y:S04]  /*7f6d0*/  STL [R1+0x4eec], R70 ;  /* 0x004eec4601007387 */ /* 0x0007e80000100800 */
[----:B------:R3:W-:Y:S04]  /*7f6e0*/  STL [R1+0x4ee8], R71 ;  /* 0x004ee84701007387 */ /* 0x0007e80000100800 */
[----:B------:R3:W-:Y:S04]  /*7f6f0*/  STL [R1+0x4ee4], R74 ;  /* 0x004ee44a01007387 */ /* 0x0007e80000100800 */
[----:B------:R3:W-:Y:S09]  /*7f700*/  STL [R1+0x4ee0], R75 ;  /* 0x004ee04b01007387 */ /* 0x0007f20000100800 */
        /* <DEDUP_REMOVED lines=15> */
[----:B------:R-:W-:Y:S01]  /*7f800*/  IMAD.MOV.U32 R90, RZ, RZ, R97 ;  /* 0x000000ffff5a7224 */ /* 0x000fe200078e0061 */
[----:B------:R-:W-:-:S02]  /*7f810*/  MOV R91, R96 ;  /* 0x00000060005b7202 */ /* 0x000fc40000000f00 */
        /* <DEDUP_REMOVED lines=24> */
[----:B------:R-:W3:Y:S09]  /*7f9a0*/  LDL.LU R171, [R1+0x3ec] ;  /* 0x0003ec0001ab7983 */ /* 0x000ef20000300800 */
[----:B-1----:R-:W-:Y:S01]  /*7f9b0*/  MOV R23, R96 ;  /* 0x0000006000177202 */ /* 0x002fe20000000f00 */
[----:B------:R-:W-:Y:S01]  /*7f9c0*/  IMAD.MOV.U32 R22, RZ, RZ, R97 ;  /* 0x000000ffff167224 */ /* 0x000fe200078e0061 */
[----:B------:R-:W-:Y:S01]  /*7f9d0*/  MOV R95, R98 ;  /* 0x00000062005f7202 */ /* 0x000fe20000000f00 */
[----:B------:R-:W-:-:S02]  /*7f9e0*/  IMAD.MOV.U32 R94, RZ, RZ, R99 ;  /* 0x000000ffff5e7224 */ /* 0x000fc400078e0063 */
[----:B--2---:R-:W-:Y:S01]  /*7f9f0*/  HMMA.1688.F32.TF32 R96, R152, R80, R164 ;  /* 0x000000509860723c */ /* 0x004fe200000810a4 */
[----:B------:R-:W2:Y:S04]  /*7fa00*/  LDL.LU R164, [R1+0x3d0] ;  /* 0x0003d00001a47983 */ /* 0x000ea80000300800 */
[----:B------:R-:W2:Y:S04]  /*7fa10*/  LDL.LU R165, [R1+0x3d4] ;  /* 0x0003d40001a57983 */ /* 0x000ea80000300800 */
[----:B------:R-:W2:Y:S04]  /*7fa20*/  LDL.LU R166, [R1+0x3d8] ;  /* 0x0003d80001a67983 */ /* 0x000ea80000300800 */
[----:B------:R-:W2:Y:S11]  /*7fa30*/  LDL.LU R167, [R1+0x3dc] ;  /* 0x0003dc0001a77983 */ /* 0x000eb60000300800 */
[----:B------:R-:W-:Y:S01]  /*7fa40*/  MOV R83, R96 ;  /* 0x0000006000537202 */ /* 0x000fe20000000f00 */
[----:B------:R-:W-:Y:S01]  /*7fa50*/  IMAD.MOV.U32 R82, RZ, RZ, R97 ;  /* 0x000000ffff527224 */ /* 0x000fe200078e0061 */
[----:B------:R-:W-:Y:S01]  /*7fa60*/  MOV R79, R98 ;  /* 0x00000062004f7202 */ /* 0x000fe20000000f00 */
[----:B------:R-:W-:-:S02]  /*7fa70*/  IMAD.MOV.U32 R78, RZ, RZ, R99 ;  /* 0x000000ffff4e7224 */ /* 0x000fc400078e0063 */
[----:B----4-:R-:W-:Y:S01]  /*7fa80*/  HMMA.1688.F32.TF32 R96, R152, R76, R160 ;  /* 0x0000004c9860723c */ /* 0x010fe200000810a0 */
        /* <DEDUP_REMOVED lines=8> */
[----:B---3--:R-:W-:-:S15]  /*7fb10*/  HMMA.1688.F32.TF32 R96, R152, R72, R192 ;  /* 0x000000489860723c */ /* 0x008fde00000810c0 */
[----:B------:R-:W-:-:S09]  /*7fb20*/  NOP ;  /* 0x0000000000007918 */ /* 0x000fd20000000000 */
[----:B------:R-:W-:Y:S01]  /*7fb30*/  MOV R59, R96 ;  /* 0x00000060003b7202 */ /* 0x000fe20000000f00 */
[----:B------:R-:W-:Y:S01]  /*7fb40*/  IMAD.MOV.U32 R58, RZ, RZ, R97 ;  /* 0x000000ffff3a7224 */ /* 0x000fe200078e0061 */
[----:B------:R-:W-:Y:S01]  /*7fb50*/  MOV R55, R98 ;  /* 0x0000006200377202 */ /* 0x000fe20000000f00 */
[----:B------:R-:W-:Y:S02]  /*7fb60*/  IMAD.MOV.U32 R54, RZ, RZ, R99 ;  /* 0x000000ffff367224 */ /* 0x000fe400078e0063 */
        /* <DEDUP_REMOVED lines=24> */
[----:B--2---:R-:W-:Y:S01]  /*7fcf0*/  HMMA.1688.F32.TF32 R96, R152, R52, R164 ;  /* 0x000000349860723c */ /* 0x004fe200000810a4 */
        /* <DEDUP_REMOVED lines=26> */
[----:B------:R-:W2:Y:S01]  /*7fea0*/  LDL.LU R214, [R1+0x58] ;  /* 0x0000580001d67983 */ /* 0x000ea20000300800 */
[----:B------:R-:W-:-:S03]  /*7feb0*/  MOV R70, R96 ;  /* 0x0000006000467202 */ /* 0x000fc60000000f00 */
[----:B------:R-:W2:Y:S01]  /*7fec0*/  LDL.LU R215, [R1+0x5c] ;  /* 0x00005c0001d77983 */ /* 0x000ea20000300800 */
[----:B------:R-:W-:Y:S01]  /*7fed0*/  IMAD.MOV.U32 R71, RZ, RZ, R97 ;  /* 0x000000ffff477224 */ /* 0x000fe200078e0061 */
[----:B------:R-:W-:Y:S02]  /*7fee0*/  MOV R74, R98 ;  /* 0x00000062004a7202 */ /* 0x000fe40000000f00 */
[----:B------:R-:W3:Y:S01]  /*7fef0*/  LDL.LU R216, [R1+0x60] ;  /* 0x0000600001d87983 */ /* 0x000ee20000300800 */
[----:B------:R-:W-:-:S03]  /*7ff00*/  IMAD.MOV.U32 R75, RZ, RZ, R99 ;  /* 0x000000ffff4b7224 */ /* 0x000fc600078e0063 */
[----:B------:R-:W3:Y:S01]  /*7ff10*/  LDL.LU R217, [R1+0x64] ;  /* 0x0000640001d97983 */ /* 0x000ee20000300800 */
[C---:B----4-:R-:W-:Y:S03]  /*7ff20*/  HMMA.1688.F32.TF32 R96, R152.reuse, R48, R160 ;  /* 0x000000309860723c */ /* 0x050fe600000810a0 */
        /* <DEDUP_REMOVED lines=43> */
[----:B------:R-:W2:Y:S04]  /*801e0*/  LDL.LU R192, [R1] ;  /* 0x0000000001c07983 */ /* 0x000ea80000300800 */
        /* <DEDUP_REMOVED lines=15> */
[----:B------:R-:W-:-:S05]  /*802e0*/  LOP3.LUT R247, R2, 0x40, RZ, 0x3c, !PT ;  /* 0x0000004002f77812 */ /* 0x000fca00078e3cff */
[----:B------:R-:W-:Y:S04]  /*802f0*/  LDS R156, [R247+UR12+0x45000] ;  /* 0x0450000cf79c7984 */ /* 0x000fe80008000800 */
[----:B------:R-:W1:Y:S04]  /*80300*/  LDS R158, [R247+UR12+0x45400] ;  /* 0x0454000cf79e7984 */ /* 0x000e680008000800 */
[----:B------:R-:W-:Y:S04]  /*80310*/  LDS R244, [R247+UR12+0x45080] ;  /* 0x0450800cf7f47984 */ /* 0x000fe80008000800 */
[----:B------:R-:W-:Y:S04]  /*80320*/  LDS R246, [R247+UR12+0x45480] ;  /* 0x0454800cf7f67984 */ /* 0x000fe80008000800 */
[----:B------:R-:W1:Y:S01]  /*80330*/  LDS R247, [R252+UR12+0x45480] ;  /* 0x0454800cfcf77984 */ /* 0x000e620008000800 */
[C---:B----4-:R-:W-:Y:S06]  /*80340*/  HMMA.1688.F32.TF32 R180, R152.reuse, R32, R180 ;  /* 0x0000002098b4723c */ /* 0x050fec00000810b4 */
[C---:B---3--:R-:W-:Y:S06]  /*80350*/  HMMA.1688.F32.TF32 R236, R152.reuse, R40, R236 ;  /* 0x0000002898ec723c */ /* 0x048fec00000810ec */
[C---:B--2---:R-:W-:Y:S06]  /*80360*/  HMMA.1688.F32.TF32 R96, R152.reuse, R36, R96 ;  /* 0x000000249860723c */ /* 0x044fec0000081060 */
[C---:B------:R-:W-:Y:S11]  /*80370*/  HMMA.1688.F32.TF32 R248, R152.reuse, R44, R248 ;  /* 0x0000002c98f8723c */ /* 0x040ff600000810f8 */
[----:B------:R-:W-:Y:S04]  /*80380*/  STL.64 [R1+0x3b0], R236 ;  /* 0x0003b0ec01007387 */ /* 0x000fe80000100a00 */
[----:B------:R-:W-:Y:S01]  /*80390*/  STL.64 [R1+0x3b8], R238 ;  /* 0x0003b8ee01007387 */ /* 0x000fe20000100a00 */
[----:B------:R-:W-:Y:S03]  /*803a0*/  HMMA.1688.F32.TF32 R152, R152, R28, R232 ;  /* 0x0000001c9898723c */ /* 0x000fe600000810e8 */
[----:B------:R-:W-:Y:S04]  /*803b0*/  STL.64 [R1+0x3a0], R96 ;  /* 0x0003a06001007387 */ /* 0x000fe80000100a00 */
[----:B------:R1:W-:Y:S02]  /*803c0*/  STL.64 [R1+0x3a8], R98 ;  /* 0x0003a86201007387 */ /* 0x0003e40000100a00 */
[C---:B-1----:R-:W-:Y:S02]  /*803d0*/  HMMA.1688.F32.TF32 R96, R156.reuse, R16, R228 ;  /* 0x000000109c60723c */ /* 0x042fe400000810e4 */
[----:B------:R-:W-:Y:S04]  /*803e0*/  STL.64 [R1+0x390], R180 ;  /* 0x000390b401007387 */ /* 0x000fe80000100a00 */
[----:B------:R1:W-:Y:S08]  /*803f0*/  STL.64 [R1+0x398], R182 ;  /* 0x000398b601007387 */ /* 0x0003f00000100a00 */
[----:B------:R-:W-:Y:S04]  /*80400*/  STL.64 [R1+0xb0], R152 ;  /* 0x0000b09801007387 */ /* 0x000fe80000100a00 */
[----:B------:R2:W-:Y:S01]  /*80410*/  STL.64 [R1+0xb8], R154 ;  /* 0x0000b89a01007387 */ /* 0x0005e20000100a00 */
[C---:B-1----:R-:W-:Y:S04]  /*80420*/  HMMA.1688.F32.TF32 R180, R156.reuse, R12, R224 ;  /* 0x0000000c9cb4723c */ /* 0x042fe800000810e0 */
[----:B------:R-:W-:Y:S02]  /*80430*/  STL.64 [R1+0xa0], R96 ;  /* 0x0000a06001007387 */ /* 0x000fe40000100a00 */
[C---:B--2---:R-:W-:Y:S02]  /*80440*/  HMMA.1688.F32.TF32 R152, R156.reuse, R8, R220 ;  /* 0x000000089c98723c */ /* 0x044fe400000810dc */
[----:B------:R1:W-:Y:S04]  /*80450*/  STL.64 [R1+0xa8], R98 ;  /* 0x0000a86201007387 */ /* 0x0003e80000100a00 */
[C---:B-1----:R-:W-:Y:S11]  /*80460*/  HMMA.1688.F32.TF32 R96, R156.reuse, R4, R216 ;  /* 0x000000049c60723c */ /* 0x042ff600000810d8 */
[----:B------:R-:W-:Y:S04]  /*80470*/  STL.64 [R1+0x90], R180 ;  /* 0x000090b401007387 */ /* 0x000fe80000100a00 */
[----:B------:R1:W-:Y:S04]  /*80480*/  STL.64 [R1+0x98], R182 ;  /* 0x000098b601007387 */ /* 0x0003e80000100a00 */
[----:B------:R-:W-:Y:S04]  /*80490*/  STL.64 [R1+0x80], R152 ;  /* 0x0000809801007387 */ /* 0x000fe80000100a00 */
[----:B------:R2:W-:Y:S01]  /*804a0*/  STL.64 [R1+0x88], R154 ;  /* 0x0000889a01007387 */ /* 0x0005e20000100a00 */
[C---:B-1----:R-:W-:Y:S03]  /*804b0*/  HMMA.1688.F32.TF32 R180, R156.reuse, R116, R212 ;  /* 0x000000749cb4723c */ /* 0x042fe600000810d4 */
[----:B------:R-:W-:Y:S03]  /*804c0*/  STL.64 [R1+0x70], R96 ;  /* 0x0000706001007387 */ /* 0x000fe60000100a00 */
[C---:B--2---:R-:W-:Y:S01]  /*804d0*/  HMMA.1688.F32.TF32 R152, R156.reuse, R120, R208 ;  /* 0x000000789c98723c */ /* 0x044fe200000810d0 */
[----:B------:R1:W-:Y:S05]  /*804e0*/  STL.64 [R1+0x78], R98 ;  /* 0x0000786201007387 */ /* 0x0003ea0000100a00 */
        /* <DEDUP_REMOVED lines=11> */
[----:B------:R-:W-:Y:S04]  /*805a0*/  STL.64 [R1+0x38], R182 ;  /* 0x000038b601007387 */ /* 0x000fe80000100a00 */
[----:B------:R-:W-:Y:S04]  /*805b0*/  STL.64 [R1+0x20], R152 ;  /* 0x0000209801007387 */ /* 0x000fe80000100a00 */
[----:B------:R1:W-:Y:S04]  /*805c0*/  STL.64 [R1+0x28], R154 ;  /* 0x0000289a01007387 */ /* 0x0003e80000100a00 */
[----:B------:R-:W-:Y:S01]  /*805d0*/  STL.64 [R1+0x10], R96 ;  /* 0x0000106001007387 */ /* 0x000fe20000100a00 */
[C---:B-1----:R-:W-:Y:S03]  /*805e0*/  HMMA.1688.F32.TF32 R152, R156.reuse, R140, R188 ;  /* 0x0000008c9c98723c */ /* 0x042fe600000810bc */
[----:B------:R1:W-:Y:S03]  /*805f0*/  STL.64 [R1+0x18], R98 ;  /* 0x0000186201007387 */ /* 0x0003e60000100a00 */
[----:B-1----:R-:W-:-:S15]  /*80600*/  HMMA.1688.F32.TF32 R96, R156, R144, R184 ;  /* 0x000000909c60723c */ /* 0x002fde00000810b8 */
[----:B------:R-:W-:-:S02]  /*80610*/  NOP ;  /* 0x0000000000007918 */ /* 0x000fc40000000000 */
[----:B------:R-:W-:Y:S04]  /*80620*/  STL.64 [R1+0x380], R152 ;  /* 0x0003809801007387 */ /* 0x000fe80000100a00 */
[----:B------:R-:W-:Y:S04]  /*80630*/  STL.64 [R1+0x388], R154 ;  /* 0x0003889a01007387 */ /* 0x000fe80000100a00 */
[----:B------:R-:W-:Y:S04]  /*80640*/  STL.64 [R1+0x370], R96 ;  /* 0x0003706001007387 */ /* 0x000fe80000100a00 */
[----:B------:R1:W-:Y:S02]  /*80650*/  STL.64 [R1+0x378], R98 ;  /* 0x0003786201007387 */ /* 0x0003e40000100a00 */
[C---:B-1----:R-:W-:Y:S06]  /*80660*/  HMMA.1688.F32.TF32 R96, R156.reuse, R20, R164 ;  /* 0x000000149c60723c */ /* 0x042fec00000810a4 */
[C---:B------:R-:W-:Y:S06]  /*80670*/  HMMA.1688.F32.TF32 R172, R156.reuse, R148, R172 ;  /* 0x000000949cac723c */ /* 0x040fec00000810ac */
[----:B------:R-:W-:-:S12]  /*80680*/  HMMA.1688.F32.TF32 R152, R156, R24, R168 ;  /* 0x000000189c98723c */ /* 0x000fd800000810a8 */
[----:B------:R-:W-:Y:S01]  /*80690*/  MOV R30, R96 ;  /* 0x00000060001e7202 */ /* 0x000fe20000000f00 */
[----:B------:R-:W-:Y:S01]  /*806a0*/  IMAD.MOV.U32 R42, RZ, RZ, R97 ;  /* 0x000000ffff2a7224 */ /* 0x000fe200078e0061 */
[----:B------:R-:W-:Y:S01]  /*806b0*/  MOV R43, R98 ;  /* 0x00000062002b7202 */ /* 0x000fe20000000f00 */
[----:B------:R-:W-:Y:S02]  /*806c0*/  IMAD.MOV.U32 R38, RZ, RZ, R99 ;  /* 0x000000ffff267224 */ /* 0x000fe400078e0063 */
[C---:B------:R-:W-:Y:S01]  /*806d0*/  HMMA.1688.F32.TF32 R96, R156.reuse, R92, R160 ;  /* 0x0000005c9c60723c */ /* 0x040fe200000810a0 */
[----:B------:R1:W-:Y:S04]  /*806e0*/  STL.64 [R1+0x360], R172 ;  /* 0x000360ac01007387 */ /* 0x0003e80000100a00 */
[----:B------:R2:W-:Y:S04]  /*806f0*/  STL.64 [R1+0x368], R174 ;  /* 0x000368ae01007387 */ /* 0x0005e80000100a00 */
[----:B------:R-:W-:Y:S04]  /*80700*/  STL.64 [R1+0x350], R152 ;  /* 0x0003509801007387 */ /* 0x000fe80000100a00 */
[----:B------:R-:W-:Y:S04]  /*80710*/  STL.64 [R1+0x358], R154 ;  /* 0x0003589a01007387 */ /* 0x000fe80000100a00 */
[----:B------:R-:W3:Y:S06]  /*80720*/  LDL.LU R164, [R1+0x680] ;  /* 0x0006800001a47983 */ /* 0x000eec0000300800 */
[----:B------:R-:W-:Y:S04]  /*80730*/  STL.64 [R1+0x330], R96 ;  /* 0x0003306001007387 */ /* 0x000fe80000100a00 */
        /* <DEDUP_REMOVED lines=56> */
[C---:B----4-:R-:W-:Y:S06]  /*80ac0*/  HMMA.1688.F32.TF32 R96, R156.reuse, R88, R220 ;  /* 0x000000589c60723c */ /* 0x050fec00000810dc */
[----:B---3--:R-:W-:-:S15]  /*80ad0*/  HMMA.1688.F32.TF32 R180, R156, R84, R216 ;  /* 0x000000549cb4723c */ /* 0x008fde00000810d8 */
[----:B------:R-:W-:-:S03]  /*80ae0*/  NOP ;  /* 0x0000000000007918 */ /* 0x000fc60000000000 */
[----:B------:R-:W-:Y:S01]  /*80af0*/  MOV R39, R96 ;  /* 0x0000006000277202 */ /* 0x000fe20000000f00 */
[----:B------:R-:W-:Y:S01]  /*80b00*/  IMAD.MOV.U32 R31, RZ, RZ, R97 ;  /* 0x000000ffff1f7224 */ /* 0x000fe200078e0061 */
[----:B------:R-:W-:Y:S01]  /*80b10*/  MOV R34, R98 ;  /* 0x0000006200227202 */ /* 0x000fe20000000f00 */
[----:B------:R-:W-:Y:S02]  /*80b20*/  IMAD.MOV.U32 R35, RZ, RZ, R99 ;  /* 0x000000ffff237224 */ /* 0x000fe400078e0063 */
[C---:B------:R-:W-:Y:S06]  /*80b30*/  HMMA.1688.F32.TF32 R96, R156.reuse, R76, R160 ;  /* 0x0000004c9c60723c */ /* 0x040fec00000810a0 */
[----:B------:R-:W-:Y:S01]  /*80b40*/  HMMA.1688.F32.TF32 R152, R156, R80, R212 ;  /* 0x000000509c98723c */ /* 0x000fe200000810d4 */
[----:B------:R-:W-:Y:S04]  /*80b50*/  STL.64 [R1+0x310], R180 ;  /* 0x000310b401007387 */ /* 0x000fe80000100a00 */
[----:B------:R-:W-:Y:S04]  /*80b60*/  STL.64 [R1+0x318], R182 ;  /* 0x000318b601007387 */ /* 0x000fe80000100a00 */
[----:B------:R-:W3:-:S14]  /*80b70*/  LDL.LU R160, [R1+0x670] ;  /* 0x0006700001a07983 */ /* 0x000edc0000300800 */
[----:B------:R-:W-:Y:S04]  /*80b80*/  STL.64 [R1+0x300], R152 ;  /* 0x0003009801007387 */ /* 0x000fe80000100a00 */
[----:B------:R1:W-:Y:S04]  /*80b90*/  STL.64 [R1+0x308], R154 ;  /* 0x0003089a01007387 */ /* 0x0003e80000100a00 */
[----:B------:R-:W-:Y:S04]  /*80ba0*/  STL.64 [R1+0x2f0], R96 ;  /* 0x0002f06001007387 */ /* 0x000fe80000100a00 */
[----:B------:R4:W-:Y:S04]  /*80bb0*/  STL.64 [R1+0x2f8], R98 ;  /* 0x0002f86201007387 */ /* 0x0009e80000100a00 */
[----:B------:R-:W3:Y:S04]  /*80bc0*/  LDL.LU R161, [R1+0x674] ;  /* 0x0006740001a17983 */ /* 0x000ee80000300800 */
[----:B------:R-:W3:Y:S04]  /*80bd0*/  LDL.LU R162, [R1+0x678] ;  /* 0x0006780001a27983 */ /* 0x000ee80000300800 */
[----:B------:R-:W3:Y:S01]  /*80be0*/  LDL.LU R163, [R1+0x67c] ;  /* 0x00067c0001a37983 */ /* 0x000ee20000300800 */
[C---:B-1----:R-:W-:Y:S06]  /*80bf0*/  HMMA.1688.F32.TF32 R152, R156.reuse, R72, R208 ;  /* 0x000000489c98723c */ /* 0x042fec00000810d0 */
[C---:B----4-:R-:W-:Y:S06]  /*80c00*/  HMMA.1688.F32.TF32 R96, R156.reuse, R68, R204 ;  /* 0x000000449c60723c */ /* 0x050fec00000810cc */
[C---:B------:R-:W-:Y:S11]  /*80c10*/  HMMA.1688.F32.TF32 R180, R156.reuse, R64, R200 ;  /* 0x000000409cb4723c */ /* 0x040ff600000810c8 */
[----:B------:R-:W-:Y:S04]  /*80c20*/  STL.64 [R1+0x2e0], R152 ;  /* 0x0002e09801007387 */ /* 0x000fe80000100a00 */
[----:B------:R1:W-:Y:S04]  /*80c30*/  STL.64 [R1+0x2e8], R154 ;  /* 0x0002e89a01007387 */ /* 0x0003e80000100a00 */
[----:B------:R-:W-:Y:S04]  /*80c40*/  STL.64 [R1+0x2d0], R96 ;  /* 0x0002d06001007387 */ /* 0x000fe80000100a00 */
[----:B------:R4:W-:Y:S01]  /*80c50*/  STL.64 [R1+0x2d8], R98 ;  /* 0x0002d86201007387 */ /* 0x0009e20000100a00 */
[C---:B-1----:R-:W-:Y:S06]  /*80c60*/  HMMA.1688.F32.TF32 R152, R156.reuse, R60, R196 ;  /* 0x0000003c9c98723c */ /* 0x042fec00000810c4 */
[C---:B----4-:R-:W-:Y:S01]  /*80c70*/  HMMA.1688.F32.TF32 R96, R156.reuse, R56, R184 ;  /* 0x000000389c60723c */ /* 0x050fe200000810b8 */
[----:B------:R-:W-:Y:S04]  /*80c80*/  STL.64 [R1+0x110], R180 ;  /* 0x000110b401007387 */ /* 0x000fe80000100a00 */
[----:B------:R-:W-:Y:S04]  /*80c90*/  STL.64 [R1+0x118], R182 ;  /* 0x000118b601007387 */ /* 0x000fe80000100a00 */
[----:B------:R-:W4:Y:S08]  /*80ca0*/  LDL.LU R184, [R1+0x120] ;  /* 0x0001200001b87983 */ /* 0x000f300000300800 */
[----:B------:R-:W-:Y:S04]  /*80cb0*/  STL.64 [R1+0x100], R152 ;  /* 0x0001009801007387 */ /* 0x000fe80000100a00 */
[----:B------:R2:W-:Y:S04]  /*80cc0*/  STL.64 [R1+0x108], R154 ;  /* 0x0001089a01007387 */ /* 0x0005e80000100a00 */
[----:B------:R-:W-:Y:S04]  /*80cd0*/  STL.64 [R1+0xf0], R96 ;  /* 0x0000f06001007387 */ /* 0x000fe80000100a00 */
[----:B------:R1:W-:Y:S01]  /*80ce0*/  STL.64 [R1+0xf8], R98 ;  /* 0x0000f86201007387 */ /* 0x0003e20000100a00 */
[C---:B--2---:R-:W-:Y:S03]  /*80cf0*/  HMMA.1688.F32.TF32 R152, R156.reuse, R52, R172 ;  /* 0x000000349c98723c */ /* 0x044fe600000810ac */
[----:B------:R-:W4:Y:S04]  /*80d00*/  LDL.LU R185, [R1+0x124] ;  /* 0x0001240001b97983 */ /* 0x000f280000300800 */
[----:B------:R-:W4:Y:S01]  /*80d10*/  LDL.LU R186, [R1+0x128] ;  /* 0x0001280001ba7983 */ /* 0x000f220000300800 */
[C---:B-1----:R-:W-:Y:S03]  /*80d20*/  HMMA.1688.F32.TF32 R96, R156.reuse, R48, R168 ;  /* 0x000000309c60723c */ /* 0x042fe600000810a8 */
[----:B------:R-:W4:Y:S04]  /*80d30*/  LDL.LU R187, [R1+0x12c] ;  /* 0x00012c0001bb7983 */ /* 0x000f280000300800 */
[----:B------:R-:W2:Y:S08]  /*80d40*/  LDL.LU R172, [R1+0x2c0] ;  /* 0x0002c00001ac7983 */ /* 0x000eb00000300800 */
[----:B------:R-:W-:Y:S04]  /*80d50*/  STL.64 [R1+0xe0], R152 ;  /* 0x0000e09801007387 */ /* 0x000fe80000100a00 */
[----:B------:R1:W-:Y:S04]  /*80d60*/  STL.64 [R1+0xe8], R154 ;  /* 0x0000e89a01007387 */ /* 0x0003e80000100a00 */
[----:B------:R-:W-:Y:S04]  /*80d70*/  STL.64 [R1+0xd0], R96 ;  /* 0x0000d06001007387 */ /* 0x000fe80000100a00 */
[----:B------:R1:W-:Y:S04]  /*80d80*/  STL.64 [R1+0xd8], R98 ;  /* 0x0000d86201007387 */ /* 0x0003e80000100a00 */
[----:B------:R-:W2:Y:S01]  /*80d90*/  LDL.LU R173, [R1+0x2c4] ;  /* 0x0002c40001ad7983 */ /* 0x000ea20000300800 */
[C---:B-1----:R-:W-:Y:S03]  /*80da0*/  HMMA.1688.F32.TF32 R152, R156.reuse, R44, R192 ;  /* 0x0000002c9c98723c */ /* 0x042fe600000810c0 */
[----:B------:R-:W2:Y:S04]  /*80db0*/  LDL.LU R174, [R1+0x2c8] ;  /* 0x0002c80001ae7983 */ /* 0x000ea80000300800 */
[----:B------:R-:W2:Y:S01]  /*80dc0*/  LDL.LU R175, [R1+0x2cc] ;  /* 0x0002cc0001af7983 */ /* 0x000ea20000300800 */
[C---:B------:R-:W-:Y:S03]  /*80dd0*/  HMMA.1688.F32.TF32 R96, R156.reuse, R40, R188 ;  /* 0x000000289c60723c */ /* 0x040fe600000810bc */
        /* <DEDUP_REMOVED lines=8> */
[----:B------:R-:W-:Y:S01]  /*80e60*/  STL.64 [R1+0xc0], R152 ;  /* 0x0000c09801007387 */ /* 0x000fe20000100a00 */
[C---:B------:R-:W-:Y:S03]  /*80e70*/  HMMA.1688.F32.TF32 R248, R156.reuse, R36, R164 ;  /* 0x000000249cf8723c */ /* 0x040fe600000810a4 */
[----:B------:R3:W-:Y:S04]  /*80e80*/  STL.64 [R1+0xc8], R154 ;  /* 0x0000c89a01007387 */ /* 0x0007e80000100a00 */
[----:B------:R-:W2:Y:S04]  /*80e90*/  LDL.LU R164, [R1+0x2a0] ;  /* 0x0002a00001a47983 */ /* 0x000ea80000300800 */
[----:B------:R-:W-:Y:S04]  /*80ea0*/  STL.64 [R1], R96 ;  /* 0x0000006001007387 */ /* 0x000fe80000100a00 */
[----:B------:R2:W-:Y:S04]  /*80eb0*/  STL.64 [R1+0x8], R98 ;  /* 0x0000086201007387 */ /* 0x0005e80000100a00 */
[----:B------:R-:W2:Y:S04]  /*80ec0*/  LDL.LU R165, [R1+0x2a4] ;  /* 0x0002a40001a57983 */ /* 0x000ea80000300800 */
[----:B------:R-:W2:Y:S04]  /*80ed0*/  LDL.LU R166, [R1+0x2a8] ;  /* 0x0002a80001a67983 */ /* 0x000ea80000300800 */
[----:B------:R-:W2:Y:S04]  /*80ee0*/  LDL.LU R167, [R1+0x2ac] ;  /* 0x0002ac0001a77983 */ /* 0x000ea80000300800 */
[----:B------:R-:W-:Y:S04]  /*80ef0*/  STL [R1+0x4d14], R248 ;  /* 0x004d14f801007387 */ /* 0x000fe80000100800 */
[----:B------:R-:W-:Y:S04]  /*80f00*/  STL [R1+0x4d10], R249 ;  /* 0x004d10f901007387 */ /* 0x000fe80000100800 */
[----:B------:R-:W-:Y:S04]  /*80f10*/  STL [R1+0x4d0c], R250 ;  /* 0x004d0cfa01007387 */ /* 0x000fe80000100800 */
[----:B------:R-:W-:Y:S01]  /*80f20*/  STL [R1+0x4d08], R251 ;  /* 0x004d08fb01007387 */ /* 0x000fe20000100800 */
        /* <DEDUP_REMOVED lines=9> */
[----:B----4-:R-:W-:-:S15]  /*80fc0*/  HMMA.1688.F32.TF32 R156, R156, R28, R184 ;  /* 0x0000001c9c9c723c */ /* 0x010fde00000810b8 */
[----:B------:R-:W-:-:S08]  /*80fd0*/  NOP ;  /* 0x0000000000007918 */ /* 0x000fd00000000000 */
[----:B------:R-:W-:Y:S04]  /*80fe0*/  STL [R1+0x4d34], R156 ;  /* 0x004d349c01007387 */ /* 0x000fe80000100800 */
[----:B------:R-:W-:Y:S04]  /*80ff0*/  STL [R1+0x4d30], R157 ;  /* 0x004d309d01007387 */ /* 0x000fe80000100800 */
[----:B------:R-:W-:Y:S01]  /*81000*/  STL [R1+0x4d2c], R158 ;  /* 0x004d2c9e01007387 */ /* 0x000fe20000100800 */
[C---:B--2---:R-:W-:Y:S03]  /*81010*/  HMMA.1688.F32.TF32 R96, R176.reuse, R12, R168 ;  /* 0x0000000cb060723c */ /* 0x044fe600000810a8 */
[----:B------:R1:W-:Y:S03]  /*81020*/  STL [R1+0x4d28], R159 ;  /* 0x004d289f01007387 */ /* 0x0003e60000100800 */
[----:B-1----:R-:W-:-:S15]  /*81030*/  HMMA.1688.F32.TF32 R156, R176, R16, R172 ;  /* 0x00000010b09c723c */ /* 0x002fde00000810ac */
[----:B------:R-:W-:-:S03]  /*81040*/  NOP ;  /* 0x0000000000007918 */ /* 0x000fc60000000000 */
[----:B------:R-:W-:Y:S01]  /*81050*/  MOV R152, R96 ;  /* 0x0000006000987202 */ /* 0x000fe20000000f00 */
[----:B------:R-:W-:Y:S01]  /*81060*/  IMAD.MOV.U32 R153, RZ, RZ, R97 ;  /* 0x000000ffff997224 */ /* 0x000fe200078e0061 */
[----:B------:R-:W-:Y:S01]  /*81070*/  MOV R154, R98 ;  /* 0x00000062009a7202 */ /* 0x000fe20000000f00 */
[----:B------:R-:W-:Y:S02]  /*81080*/  IMAD.MOV.U32 R155, RZ, RZ, R99 ;  /* 0x000000ffff9b7224 */ /* 0x000fe400078e0063 */
[----:B------:R-:W-:Y:S01]  /*81090*/  HMMA.1688.F32.TF32 R96, R176, R8, R164 ;  /* 0x00000008b060723c */ /* 0x000fe200000810a4 */
[----:B------:R1:W-:Y:S04]  /*810a0*/  STL.64 [R1+0x2c0], R156 ;  /* 0x0002c09c01007387 */ /* 0x0003e80000100a00 */
[----:B------:R2:W-:-:S15]  /*810b0*/  STL.64 [R1+0x2c8], R158 ;  /* 0x0002c89e01007387 */ /* 0x0005de0000100a00 */
[----:B------:R-:W-:-:S04]  /*810c0*/  NOP ;  /* 0x0000000000007918 */ /* 0x000fc80000000000 */
[----:B-1----:R-:W-:Y:S01]  /*810d0*/  MOV R156, R96 ;  /* 0x00000060009c7202 */ /* 0x002fe20000000f00 */
[----:B------:R-:W-:Y:S01]  /*810e0*/  IMAD.MOV.U32 R157, RZ, RZ, R97 ;  /* 0x000000ffff9d7224 */ /* 0x000fe200078e0061 */
[----:B--2---:R-:W-:Y:S01]  /*810f0*/  MOV R158, R98 ;  /* 0x00000062009e7202 */ /* 0x004fe20000000f00 */
[----:B------:R-:W-:Y:S01]  /*81100*/  IMAD.MOV.U32 R159, RZ, RZ, R99 ;  /* 0x000000ffff9f7224 */ /* 0x000fe200078e0063 */
[----:B------:R1:W-:Y:S04]  /*81110*/  STL [R1+0x4d44], R155 ;  /* 0x004d449b01007387 */ /* 0x0003e80000100800 */
[----:B------:R2:W-:Y:S04]  /*81120*/  STL [R1+0x4d40], R154 ;  /* 0x004d409a01007387 */ /* 0x0005e80000100800 */
[----:B------:R4:W-:Y:S04]  /*81130*/  STL [R1+0x4d3c], R153 ;  /* 0x004d3c9901007387 */ /* 0x0009e80000100800 */
[----:B------:R4:W-:Y:S04]  /*81140*/  STL [R1+0x4d38], R152 ;  /* 0x004d389801007387 */ /* 0x0009e80000100800 */
[----:B------:R-:W-:Y:S04]  /*81150*/  STL.64 [R1+0x4d50], R158 ;  /* 0x004d509e01007387 */ /* 0x000fe80000100a00 */
[----:B------:R-:W-:Y:S01]  /*81160*/  STL.64 [R1+0x4d48], R156 ;  /* 0x004d489c01007387 */ /* 0x000fe20000100a00 */
[----:B---3--:R-:W-:-:S15]  /*81170*/  HMMA.1688.F32.TF32 R96, R176, R4, R160 ;  /* 0x00000004b060723c */ /* 0x008fde00000810a0 */
[----:B------:R-:W-:-:S09]  /*81180*/  NOP ;  /* 0x0000000000007918 */ /* 0x000fd20000000000 */
[----:B-1----:R-:W-:Y:S01]  /*81190*/  MOV R155, R96 ;  /* 0x00000060009b7202 */ /* 0x002fe20000000f00 */
[----:B--2---:R-:W-:Y:S01]  /*811a0*/  IMAD.MOV.U32 R154, RZ, RZ, R97 ;  /* 0x000000ffff9a7224 */ /* 0x004fe200078e0061 */
[----:B----4-:R-:W-:Y:S01]  /*811b0*/  MOV R153, R98 ;  /* 0x0000006200997202 */ /* 0x010fe20000000f00 */
[----:B------:R-:W-:-:S03]  /*811c0*/  IMAD.MOV.U32 R152, RZ, RZ, R99 ;  /* 0x000000ffff987224 */ /* 0x000fc600078e0063 */
[----:B------:R-:W-:Y:S04]  /*811d0*/  STL.64 [R1+0x4d60], R154 ;  /* 0x004d609a01007387 */ /* 0x000fe80000100a00 */
[----:B------:R1:W-:Y:S04]  /*811e0*/  STL.64 [R1+0x4d58], R152 ;  /* 0x004d589801007387 */ /* 0x0003e80000100a00 */
[----:B-1----:R-:W2:Y:S04]  /*811f0*/  LDL.LU R152, [R1+0x660] ;  /* 0x0006600001987983 */ /* 0x002ea80000300800 */
        /* <DEDUP_REMOVED lines=87> */
[C---:B----4-:R-:W-:Y:S06]  /*81770*/  HMMA.1688.F32.TF32 R164, R176.reuse, R60, R164 ;  /* 0x0000003cb0a4723c */ /* 0x050fec00000810a4 */
[C---:B--2---:R-:W-:Y:S06]  /*81780*/  HMMA.1688.F32.TF32 R168, R176.reuse, R64, R168 ;  /* 0x00000040b0a8723c */ /* 0x044fec00000810a8 */
        /* <DEDUP_REMOVED lines=9> */
[----:B------:R-:W-:-:S03]  /*81820*/  NOP ;  /* 0x0000000000007918 */ /* 0x000fc60000000000 */
[----:B------:R-:W-:Y:S01]  /*81830*/  MOV R250, R238 ;  /* 0x000000ee00fa7202 */ /* 0x000fe20000000f00 */
[C---:B------:R-:W-:Y:S01]  /*81840*/  HMMA.1688.F32.TF32 R180, R176.reuse, R124, R180 ;  /* 0x0000007cb0b4723c */ /* 0x040fe200000810b4 */
[----:B------:R-:W-:Y:S01]  /*81850*/  IMAD.MOV.U32 R251, RZ, RZ, R239 ;  /* 0x000000fffffb7224 */ /* 0x000fe200078e00ef */
[----:B------:R-:W-:Y:S01]  /*81860*/  MOV R248, R236 ;  /* 0x000000ec00f87202 */ /* 0x000fe20000000f00 */
[----:B------:R-:W-:Y:S01]  /*81870*/  IMAD.MOV.U32 R249, RZ, RZ, R237 ;  /* 0x000000fffff97224 */ /* 0x000fe200078e00ed */
[----:B------:R-:W2:Y:S04]  /*81880*/  LDL.LU.64 R238, [R1+0x5078] ;  /* 0x0050780001ee7983 */ /* 0x000ea80000300a00 */
[----:B------:R-:W2:Y:S01]  /*81890*/  LDL.LU.64 R236, [R1+0x5070] ;  /* 0x0050700001ec7983 */ /* 0x000ea20000300a00 */
[C---:B------:R-:W-:Y:S03]  /*818a0*/  HMMA.1688.F32.TF32 R96, R176.reuse, R120, R96 ;  /* 0x00000078b060723c */ /* 0x040fe60000081060 */
[----:B------:R-:W-:Y:S04]  /*818b0*/  STL.64 [R1+0x4d90], R250 ;  /* 0x004d90fa01007387 */ /* 0x000fe80000100a00 */
[----:B------:R1:W-:Y:S01]  /*818c0*/  STL.64 [R1+0x4d88], R248 ;  /* 0x004d88f801007387 */ /* 0x0003e20000100a00 */
[C---:B------:R-:W-:Y:S06]  /*818d0*/  HMMA.1688.F32.TF32 R224, R176.reuse, R140, R224 ;  /* 0x0000008cb0e0723c */ /* 0x040fec00000810e0 */
[C---:B------:R-:W-:Y:S01]  /*818e0*/  HMMA.1688.F32.TF32 R156, R176.reuse, R132, R156 ;  /* 0x00000084b09c723c */ /* 0x040fe2000008109c */
[----:B-1----:R-:W3:Y:S04]  /*818f0*/  LDL.LU R248, [R1+0x130] ;  /* 0x0001300001f87983 */ /* 0x002ee80000300800 */
[----:B------:R-:W3:Y:S04]  /*81900*/  LDL.LU R249, [R1+0x134] ;  /* 0x0001340001f97983 */ /* 0x000ee80000300800 */
[----:B------:R-:W3:Y:S04]  /*81910*/  LDL.LU R250, [R1+0x138] ;  /* 0x0001380001fa7983 */ /* 0x000ee80000300800 */
[----:B------:R-:W3:Y:S01]  /*81920*/  LDL.LU R251, [R1+0x13c] ;  /* 0x00013c0001fb7983 */ /* 0x000ee20000300800 */
[C---:B------:R-:W-:Y:S03]  /*81930*/  HMMA.1688.F32.TF32 R228, R176.reuse, R136, R228 ;  /* 0x00000088b0e4723c */ /* 0x040fe600000810e4 */
[----:B------:R-:W-:Y:S04]  /*81940*/  STL.64 [R1+0x270], R96 ;  /* 0x0002706001007387 */ /* 0x000fe80000100a00 */
[----:B------:R1:W-:Y:S01]  /*81950*/  STL.64 [R1+0x278], R98 ;  /* 0x0002786201007387 */ /* 0x0003e20000100a00 */
[C---:B------:R-:W-:Y:S03]  /*81960*/  HMMA.1688.F32.TF32 R220, R176.reuse, R144, R220 ;  /* 0x00000090b0dc723c */ /* 0x040fe600000810dc */
[----:B-1----:R-:W4:Y:S04]  /*81970*/  LDL.LU.64 R98, [R1+0x5068] ;  /* 0x0050680001627983 */ /* 0x002f280000300a00 */
[----:B------:R-:W4:Y:S01]  /*81980*/  LDL.LU.64 R96, [R1+0x5060] ;  /* 0x0050600001607983 */ /* 0x000f220000300a00 */
[C---:B------:R-:W-:Y:S03]  /*81990*/  HMMA.1688.F32.TF32 R216, R176.reuse, R148, R216 ;  /* 0x00000094b0d8723c */ /* 0x040fe600000810d8 */
[----:B------:R-:W-:Y:S04]  /*819a0*/  STL.64 [R1+0x260], R180 ;  /* 0x000260b401007387 */ /* 0x000fe80000100a00 */
[----:B------:R1:W-:Y:S04]  /*819b0*/  STL.64 [R1+0x268], R182 ;  /* 0x000268b601007387 */ /* 0x0003e80000100a00 */
[----:B-1----:R-:W2:Y:S04]  /*819c0*/  LDL.LU.64 R182, [R1+0x5058] ;  /* 0x0050580001b67983 */ /* 0x002ea80000300a00 */
[----:B------:R-:W4:Y:S04]  /*819d0*/  LDL.LU.64 R180, [R1+0x5050] ;  /* 0x0050500001b47983 */ /* 0x000f280000300a00 */
[----:B------:R-:W-:Y:S04]  /*819e0*/  STL.64 [R1+0x250], R232 ;  /* 0x000250e801007387 */ /* 0x000fe80000100a00 */
[----:B------:R1:W-:Y:S04]  /*819f0*/  STL.64 [R1+0x258], R234 ;  /* 0x000258ea01007387 */ /* 0x0003e80000100a00 */
[----:B-1----:R-:W2:Y:S04]  /*81a00*/  LDL.LU.64 R234, [R1+0x5048] ;  /* 0x0050480001ea7983 */ /* 0x002ea80000300a00 */
[----:B------:R-:W2:Y:S04]  /*81a10*/  LDL.LU.64 R232, [R1+0x5040] ;  /* 0x0050400001e87983 */ /* 0x000ea80000300a00 */
[----:B------:R1:W-:Y:S04]  /*81a20*/  STL.64 [R1+0x240], R156 ;  /* 0x0002409c01007387 */ /* 0x0003e80000100a00 */
[----:B------:R1:W-:Y:S04]  /*81a30*/  STL.64 [R1+0x248], R158 ;  /* 0x0002489e01007387 */ /* 0x0003e80000100a00 */
[----:B-1----:R-:W2:Y:S04]  /*81a40*/  LDL.LU R156, [R1+0x650] ;  /* 0x00065000019c7983 */ /* 0x002ea80000300800 */
[----:B------:R-:W2:Y:S04]  /*81a50*/  LDL.LU R157, [R1+0x654] ;  /* 0x00065400019d7983 */ /* 0x000ea80000300800 */
[----:B------:R-:W2:Y:S04]  /*81a60*/  LDL.LU R158, [R1+0x658] ;  /* 0x00065800019e7983 */ /* 0x000ea80000300800 */
[----:B------:R-:W2:Y:S04]  /*81a70*/  LDL.LU R159, [R1+0x65c] ;  /* 0x00065c00019f7983 */ /* 0x000ea80000300800 */
        /* <DEDUP_REMOVED lines=66> */
[----:B------:R-:W2:Y:S01]  /*81ea0*/  LDL.LU.64 R160, [R1+0x4f40] ;  /* 0x004f400001a07983 */ /* 0x000ea20000300a00 */
[C---:B---3--:R-:W-:Y:S06]  /*81eb0*/  HMMA.1688.F32.TF32 R248, R176.reuse, R52, R248 ;  /* 0x00000034b0f8723c */ /* 0x048fec00000810f8 */
[----:B------:R-:W-:-:S15]  /*81ec0*/  HMMA.1688.F32.TF32 R152, R176, R48, R152 ;  /* 0x00000030b098723c */ /* 0x000fde0000081098 */
[----:B------:R-:W-:-:S02]  /*81ed0*/  NOP ;  /* 0x0000000000007918 */ /* 0x000fc40000000000 */
[----:B------:R-:W-:Y:S04]  /*81ee0*/  STL.64 [R1+0x130], R248 ;  /* 0x000130f801007387 */ /* 0x000fe80000100a00 */
[----:B------:R-:W-:Y:S01]  /*81ef0*/  STL.64 [R1+0x138], R250 ;  /* 0x000138fa01007387 */ /* 0x000fe20000100a00 */
[C---:B----4-:R-:W-:Y:S06]  /*81f00*/  HMMA.1688.F32.TF32 R172, R176.reuse, R32, R172 ;  /* 0x00000020b0ac723c */ /* 0x050fec00000810ac */
[C---:B--2---:R-:W-:Y:S06]  /*81f10*/  HMMA.1688.F32.TF32 R168, R176.reuse, R36, R168 ;  /* 0x00000024b0a8723c */ /* 0x044fec00000810a8 */
[C---:B------:R-:W-:Y:S06]  /*81f20*/  HMMA.1688.F32.TF32 R164, R176.reuse, R40, R164 ;  /* 0x00000028b0a4723c */ /* 0x040fec00000810a4 */
[----:B------:R-:W-:-:S15]  /*81f30*/  HMMA.1688.F32.TF32 R160, R176, R44, R160 ;  /* 0x0000002cb0a0723c */ /* 0x000fde00000810a0 */
[----:B------:R-:W-:-:S08]  /*81f40*/  NOP ;  /* 0x0000000000007918 */ /* 0x000fd00000000000 */
[----:B------:R-:W-:Y:S04]  /*81f50*/  STL.64 [R1+0x4bf0], R162 ;  /* 0x004bf0a201007387 */ /* 0x000fe80000100a00 */
[----:B------:R1:W-:Y:S04]  /*81f60*/  STL.64 [R1+0x120], R152 ;  /* 0x0001209801007387 */ /* 0x0003e80000100a00 */
[----:B------:R2:W-:Y:S04]  /*81f70*/  STL.64 [R1+0x128], R154 ;  /* 0x0001289a01007387 */ /* 0x0005e80000100a00 */
[----:B------:R-:W-:Y:S04]  /*81f80*/  STL.64 [R1+0x4be8], R160 ;  /* 0x004be8a001007387 */ /* 0x000fe80000100a00 */
[----:B------:R-:W-:Y:S04]  /*81f90*/  STL.64 [R1+0x4c00], R166 ;  /* 0x004c00a601007387 */ /* 0x000fe80000100a00 */
[----:B------:R-:W-:Y:S01]  /*81fa0*/  STL.64 [R1+0x4bf8], R164 ;  /* 0x004bf8a401007387 */ /* 0x000fe20000100a00 */
[----:B-1----:R-:W-:-:S03]  /*81fb0*/  MOV R152, R180 ;  /* 0x000000b400987202 */ /* 0x002fc60000000f00 */
[----:B------:R-:W-:Y:S01]  /*81fc0*/  STL.64 [R1+0x4c10], R170 ;  /* 0x004c10aa01007387 */ /* 0x000fe20000100a00 */
[----:B------:R-:W-:-:S03]  /*81fd0*/  IMAD.MOV.U32 R153, RZ, RZ, R181 ;  /* 0x000000ffff997224 */ /* 0x000fc600078e00b5 */
[----:B------:R-:W-:Y:S01]  /*81fe0*/  STL.64 [R1+0x4c08], R168 ;  /* 0x004c08a801007387 */ /* 0x000fe20000100a00 */
[----:B--2---:R-:W-:-:S03]  /*81ff0*/  MOV R154, R182 ;  /* 0x000000b6009a7202 */ /* 0x004fc60000000f00 */
[----:B------:R-:W-:Y:S01]  /*82000*/  STL.64 [R1+0x4c20], R174 ;  /* 0x004c20ae01007387 */ /* 0x000fe20000100a00 */
[----:B------:R-:W-:-:S03]  /*82010*/  IMAD.MOV.U32 R155, RZ, RZ, R183 ;  /* 0x000000ffff9b7224 */ /* 0x000fc600078e00b7 */
[----:B------:R-:W-:Y:S04]  /*82020*/  STL.64 [R1+0x4c18], R172 ;  /* 0x004c18ac01007387 */ /* 0x000fe80000100a00 */
[----:B------:R-:W2:Y:S04]  /*82030*/  LDL.LU R180, [R1+0x4f3c] ;  /* 0x004f3c0001b47983 */ /* 0x000ea80000300800 */
[----:B------:R-:W2:Y:S04]  /*82040*/  LDL.LU R181, [R1+0x4f38] ;  /* 0x004f380001b57983 */ /* 0x000ea80000300800 */
[----:B------:R-:W2:Y:S04]  /*82050*/  LDL.LU R182, [R1+0x4f34] ;  /* 0x004f340001b67983 */ /* 0x000ea80000300800 */
[----:B------:R-:W2:Y:S01]  /*82060*/  LDL.LU R183, [R1+0x4f30] ;  /* 0x004f300001b77983 */ /* 0x000ea20000300800 */
[----:B------:R-:W-:Y:S03]  /*82070*/  HMMA.1688.F32.TF32 R176, R176, R28, R156 ;  /* 0x0000001cb0b0723c */ /* 0x000fe6000008109c */
[----:B------:R-:W3:Y:S04]  /*82080*/  LDL.LU R156, [R1+0x640] ;  /* 0x00064000019c7983 */ /* 0x000ee80000300800 */
[----:B------:R-:W3:Y:S04]  /*82090*/  LDL.LU R157, [R1+0x644] ;  /* 0x00064400019d7983 */ /* 0x000ee80000300800 */
[----:B------:R-:W3:Y:S04]  /*820a0*/  LDL.LU R158, [R1+0x648] ;  /* 0x00064800019e7983 */ /* 0x000ee80000300800 */
[----:B------:R-:W3:Y:S01]  /*820b0*/  LDL.LU R159, [R1+0x64c] ;  /* 0x00064c00019f7983 */ /* 0x000ee20000300800 */
        /* <DEDUP_REMOVED lines=10> */
[C---:B------:R-:W-:Y:S06]  /*82160*/  HMMA.1688.F32.TF32 R216, R244.reuse, R136, R216 ;  /* 0x00000088f4d8723c */ /* 0x040fec00000810d8 */
[C---:B------:R-:W-:Y:S06]  /*82170*/  HMMA.1688.F32.TF32 R220, R244.reuse, R140, R220 ;  /* 0x0000008cf4dc723c */ /* 0x040fec00000810dc */
[C---:B------:R-:W-:Y:S06]  /*82180*/  HMMA.1688.F32.TF32 R224, R244.reuse, R144, R224 ;  /* 0x00000090f4e0723c */ /* 0x040fec00000810e0 */
[C---:B------:R-:W-:Y:S06]  /*82190*/  HMMA.1688.F32.TF32 R228, R244.reuse, R148, R228 ;  /* 0x00000094f4e4723c */ /* 0x040fec00000810e4 */
[C---:B--2---:R-:W-:Y:S06]  /*821a0*/  HMMA.1688.F32.TF32 R180, R244.reuse, R16, R180 ;  /* 0x00000010f4b4723c */ /* 0x044fec00000810b4 */
[----:B---3--:R-:W-:-:S15]  /*821b0*/  HMMA.1688.F32.TF32 R156, R244, R24, R156 ;  /* 0x00000018f49c723c */ /* 0x008fde000008109c */
[----:B------:R-:W-:-:S02]  /*821c0*/  NOP ;  /* 0x0000000000007918 */ /* 0x000fc40000000000 */
        /* <DEDUP_REMOVED lines=21> */
[----:B------:R-:W-:-:S03]  /*82320*/  MOV R133, R156 ;  /* 0x0000009c00857202 */ /* 0x000fc60000000f00 */
[----:B------:R1:W-:Y:S01]  /*82330*/  STL.64 [R1+0x4d98], R142 ;  /* 0x004d988e01007387 */ /* 0x0003e20000100a00 */
[----:B------:R-:W-:-:S03]  /*82340*/  IMAD.MOV.U32 R132, RZ, RZ, R157 ;  /* 0x000000ffff847224 */ /* 0x000fc600078e009d */
[----:B------:R-:W-:Y:S01]  /*82350*/  STL.64 [R1+0x4ce0], R222 ;  /* 0x004ce0de01007387 */ /* 0x000fe20000100a00 */
[----:B------:R-:W-:-:S03]  /*82360*/  IMAD.MOV.U32 R128, RZ, RZ, R159 ;  /* 0x000000ffff807224 */ /* 0x000fc600078e009f */
[----:B------:R-:W-:Y:S04]  /*82370*/  STL.64 [R1+0x4cd8], R220 ;  /* 0x004cd8dc01007387 */ /* 0x000fe80000100a00 */
[----:B------:R-:W-:Y:S04]  /*82380*/  STL.64 [R1+0x4cf0], R226 ;  /* 0x004cf0e201007387 */ /* 0x000fe80000100a00 */
[----:B------:R-:W-:Y:S04]  /*82390*/  STL.64 [R1+0x4ce8], R224 ;  /* 0x004ce8e001007387 */ /* 0x000fe80000100a00 */
[----:B------:R-:W-:Y:S04]  /*823a0*/  STL.64 [R1+0x4d00], R230 ;  /* 0x004d00e601007387 */ /* 0x000fe80000100a00 */
[----:B------:R-:W-:Y:S04]  /*823b0*/  STL.64 [R1+0x4cf8], R228 ;  /* 0x004cf8e401007387 */ /* 0x000fe80000100a00 */
        /* <DEDUP_REMOVED lines=8> */
[----:B-1----:R-:W-:Y:S03]  /*82440*/  HMMA.1688.F32.TF32 R140, R244, R20, R232 ;  /* 0x00000014f48c723c */ /* 0x002fe600000810e8 */
[----:B------:R-:W2:Y:S04]  /*82450*/  LDL.LU R160, [R1+0x600] ;  /* 0x0006000001a07983 */ /* 0x000ea80000300800 */
[----:B------:R-:W2:Y:S04]  /*82460*/  LDL.LU R161, [R1+0x604] ;  /* 0x0006040001a17983 */ /* 0x000ea80000300800 */
[----:B------:R-:W2:Y:S04]  /*82470*/  LDL.LU R162, [R1+0x608] ;  /* 0x0006080001a27983 */ /* 0x000ea80000300800 */
[----:B------:R-:W2:Y:S01]  /*82480*/  LDL.LU R163, [R1+0x60c] ;  /* 0x00060c0001a37983 */ /* 0x000ea20000300800 */
[----:B------:R-:W-:-:S03]  /*82490*/  LOP3.LUT R191, R2, 0x20, RZ, 0x3c, !PT ;  /* 0x0000002002bf7812 */ /* 0x000fc600078e3cff */
[----:B------:R-:W-:Y:S04]  /*824a0*/  LDS R232, [R2+UR12+0x45800] ;  /* 0x0458000c02e87984 */ /* 0x000fe80008000800 */
[----:B------:R-:W-:Y:S01]  /*824b0*/  LDS R234, [R2+UR12+0x45c00] ;  /* 0x045c000c02ea7984 */ /* 0x000fe20008000800 */
[----:B------:R-:W-:Y:S01]  /*824c0*/  IMAD.MOV.U32 R120, RZ, RZ, R143 ;  /* 0x000000ffff787224 */ /* 0x000fe200078e008f */
[----:B------:R-:W-:Y:S01]  /*824d0*/  MOV R121, R142 ;  /* 0x0000008e00797202 */ /* 0x000fe20000000f00 */
[----:B------:R-:W-:Y:S01]  /*824e0*/  IMAD.MOV.U32 R124, RZ, RZ, R141 ;  /* 0x000000ffff7c7224 */ /* 0x000fe200078e008d */
[----:B------:R-:W-:Y:S01]  /*824f0*/  MOV R125, R140 ;  /* 0x0000008c007d7202 */ /* 0x000fe20000000f00 */
[----:B------:R-:W-:Y:S04]  /*82500*/  LDS R233, [R191+UR12+0x45800] ;  /* 0x0458000cbfe97984 */ /* 0x000fe80008000800 */
        /* <DEDUP_REMOVED lines=12> */
[----:B------:R-:W1:Y:S09]  /*825d0*/  LDS R235, [R191+UR12+0x45c00] ;  /* 0x045c000cbfeb7984 */ /* 0x000e720008000800 */
        /* <DEDUP_REMOVED lines=8> */
[----:B------:R-:W-:Y:S01]  /*82660*/  MOV R155, R0 ;  /* 0x00000000009b7202 */ /* 0x000fe20000000f00 */
[----:B----4-:R-:W-:Y:S02]  /*82670*/  HMMA.1688.F32.TF32 R140, R244, R88, R156 ;  /* 0x00000058f48c723c */ /* 0x010fe4000008109c */
[----:B------:R-:W4:Y:S04]  /*82680*/  LDL.LU R156, [R1+0x5d0] ;  /* 0x0005d000019c7983 */ /* 0x000f280000300800 */
[----:B------:R-:W4:Y:S04]  /*82690*/  LDL.LU R157, [R1+0x5d4] ;  /* 0x0005d400019d7983 */ /* 0x000f280000300800 */
[----:B------:R-:W4:Y:S04]  /*826a0*/  LDL.LU R158, [R1+0x5d8] ;  /* 0x0005d800019e7983 */ /* 0x000f280000300800 */
[----:B------:R-:W4:Y:S10]  /*826b0*/  LDL.LU R159, [R1+0x5dc] ;  /* 0x0005dc00019f7983 */ /* 0x000f340000300800 */
[----:B------:R-:W-:Y:S01]  /*826c0*/  IMAD.MOV.U32 R0, RZ, RZ, R140 ;  /* 0x000000ffff007224 */ /* 0x000fe200078e008c */
[----:B------:R-:W-:Y:S01]  /*826d0*/  MOV R136, R141 ;  /* 0x0000008d00887202 */ /* 0x000fe20000000f00 */
[----:B------:R-:W-:Y:S01]  /*826e0*/  IMAD.MOV.U32 R89, RZ, RZ, R142 ;  /* 0x000000ffff597224 */ /* 0x000fe200078e008e */
[----:B------:R-:W-:-:S02]  /*826f0*/  MOV R88, R143 ;  /* 0x0000008f00587202 */ /* 0x000fc40000000f00 */
[----:B--2---:R-:W-:-:S15]  /*82700*/  HMMA.1688.F32.TF32 R140, R244, R84, R160 ;  /* 0x00000054f48c723c */ /* 0x004fde00000810a0 */
[----:B------:R-:W-:-:S09]  /*82710*/  NOP ;  /* 0x0000000000007918 */ /* 0x000fd20000000000 */
[----:B------:R-:W-:Y:S01]  /*82720*/  IMAD.MOV.U32 R132, RZ, RZ, R140 ;  /* 0x000000ffff847224 */ /* 0x000fe200078e008c */
[----:B---3--:R-:W-:Y:S01]  /*82730*/  MOV R128, R141 ;  /* 0x0000008d00807202 */ /* 0x008fe20000000f00 */
[----:B------:R-:W-:Y:S01]  /*82740*/  IMAD.MOV.U32 R85, RZ, RZ, R142 ;  /* 0x000000ffff557224 */ /* 0x000fe200078e008e */
[----:B------:R-:W-:Y:S02]  /*82750*/  MOV R84, R143 ;  /* 0x0000008f00547202 */ /* 0x000fe40000000f00 */
[----:B------:R-:W-:Y:S01]  /*82760*/  HMMA.1688.F32.TF32 R140, R244, R80, R248 ;  /* 0x00000050f48c723c */ /* 0x000fe200000810f8 */
[----:B------:R-:W-:Y:S04]  /*82770*/  STL [R1+0x4bb0], R88 ;  /* 0x004bb05801007387 */ /* 0x000fe80000100800 */
[----:B------:R-:W-:Y:S04]  /*82780*/  STL [R1+0x4bac], R89 ;  /* 0x004bac5901007387 */ /* 0x000fe80000100800 */
[----:B------:R-:W-:Y:S04]  /*82790*/  STL [R1+0x4ba8], R136 ;  /* 0x004ba88801007387 */ /* 0x000fe80000100800 */
[----:B------:R2:W-:Y:S04]  /*827a0*/  STL [R1+0x4ba4], R0 ;  /* 0x004ba40001007387 */ /* 0x0005e80000100800 */
[----:B------:R-:W-:Y:S04]  /*827b0*/  STL [R1+0x4bc0], R84 ;  /* 0x004bc05401007387 */ /* 0x000fe80000100800 */
[----:B------:R-:W-:Y:S03]  /*827c0*/  STL [R1+0x4bbc], R85 ;  /* 0x004bbc5501007387 */ /* 0x000fe60000100800 */
[----:B-1----:R-:W-:Y:S01]  /*827d0*/  IMAD.MOV.U32 R124, RZ, RZ, R140 ;  /* 0x000000ffff7c7224 */ /* 0x002fe200078e008c */
[----:B------:R-:W-:Y:S01]  /*827e0*/  MOV R125, R141 ;  /* 0x0000008d007d7202 */ /* 0x000fe20000000f00 */
[----:B------:R-:W-:Y:S01]  /*827f0*/  IMAD.MOV.U32 R129, RZ, RZ, R142 ;  /* 0x000000ffff817224 */ /* 0x000fe200078e008e */
[----:B------:R-:W-:-:S02]  /*82800*/  MOV R133, R143 ;  /* 0x0000008f00857202 */ /* 0x000fc40000000f00 */
[----:B------:R-:W-:Y:S01]  /*82810*/  HMMA.1688.F32.TF32 R140, R244, R76, R152 ;  /* 0x0000004cf48c723c */ /* 0x000fe20000081098 */
[----:B------:R-:W-:Y:S04]  /*82820*/  STL [R1+0x4bb8], R128 ;  /* 0x004bb88001007387 */ /* 0x000fe80000100800 */
[----:B------:R1:W-:Y:S04]  /*82830*/  STL [R1+0x4bb4], R132 ;  /* 0x004bb48401007387 */ /* 0x0003e80000100800 */
[----:B------:R-:W-:Y:S04]  /*82840*/  STL [R1+0x4bd0], R133 ;  /* 0x004bd08501007387 */ /* 0x000fe80000100800 */
[----:B------:R-:W-:Y:S04]  /*82850*/  STL [R1+0x4bcc], R129 ;  /* 0x004bcc8101007387 */ /* 0x000fe80000100800 */
[----:B------:R-:W-:Y:S04]  /*82860*/  STL [R1+0x4bc8], R125 ;  /* 0x004bc87d01007387 */ /* 0x000fe80000100800 */
[----:B------:R3:W-:Y:S04]  /*82870*/  STL [R1+0x4bc4], R124 ;  /* 0x004bc47c01007387 */ /* 0x0007e80000100800 */
        /* <DEDUP_REMOVED lines=8> */
[----:B------:R-:W-:Y:S04]  /*82900*/  STL [R1+0x4be0], R76 ;  /* 0x004be04c01007387 */ /* 0x000fe80000100800 */
[----:B------:R-:W-:Y:S04]  /*82910*/  STL [R1+0x4bdc], R77 ;  /* 0x004bdc4d01007387 */ /* 0x000fe80000100800 */
[----:B------:R-:W-:Y:S04]  /*82920*/  STL [R1+0x4bd8], R80 ;  /* 0x004bd85001007387 */ /* 0x000fe80000100800 */
        /* <DEDUP_REMOVED lines=22> */
[----:B------:R-:W-:-:S05]  /*82a90*/  IMAD.MOV.U32 R120, RZ, RZ, R140 ;  /* 0x000000ffff787224 */ /* 0x000fca00078e008c */
[----:B------:R4:W-:Y:S04]  /*82aa0*/  STL [R1+0x4be4], R120 ;  /* 0x004be47801007387 */ /* 0x0009e80000100800 */
[----:B------:R-:W4:Y:S04]  /*82ab0*/  LDL.LU R248, [R1+0x560] ;  /* 0x0005600001f87983 */ /* 0x000f280000300800 */
[----:B------:R-:W4:Y:S04]  /*82ac0*/  LDL.LU R249, [R1+0x564] ;  /* 0x0005640001f97983 */ /* 0x000f280000300800 */
[----:B------:R-:W4:Y:S04]  /*82ad0*/  LDL.LU R250, [R1+0x568] ;  /* 0x0005680001fa7983 */ /* 0x000f280000300800 */
[----:B------:R-:W4:Y:S01]  /*82ae0*/  LDL.LU R251, [R1+0x56c] ;  /* 0x00056c0001fb7983 */ /* 0x000f220000300800 */
[----:B------:R-:W-:Y:S01]  /*82af0*/  MOV R121, R141 ;  /* 0x0000008d00797202 */ /* 0x000fe20000000f00 */
[----:B------:R-:W-:Y:S01]  /*82b00*/  IMAD.MOV.U32 R73, RZ, RZ, R142 ;  /* 0x000000ffff497224 */ /* 0x000fe200078e008e */
[----:B------:R-:W-:-:S02]  /*82b10*/  MOV R72, R143 ;  /* 0x0000008f00487202 */ /* 0x000fc40000000f00 */
[----:B--2---:R-:W-:-:S15]  /*82b20*/  HMMA.1688.F32.TF32 R140, R244, R68, R152 ;  /* 0x00000044f48c723c */ /* 0x004fde0000081098 */
[----:B------:R-:W-:-:S09]  /*82b30*/  NOP ;  /* 0x0000000000007918 */ /* 0x000fd20000000000 */
[----:B------:R-:W-:Y:S01]  /*82b40*/  IMAD.MOV.U32 R116, RZ, RZ, R140 ;  /* 0x000000ffff747224 */ /* 0x000fe200078e008c */
[----:B------:R-:W-:Y:S01]  /*82b50*/  MOV R117, R141 ;  /* 0x0000008d00757202 */ /* 0x000fe20000000f00 */
[----:B------:R-:W-:Y:S01]  /*82b60*/  IMAD.MOV.U32 R69, RZ, RZ, R142 ;  /* 0x000000ffff457224 */ /* 0x000fe200078e008e */
[----:B------:R-:W-:Y:S02]  /*82b70*/  MOV R68, R143 ;  /* 0x0000008f00447202 */ /* 0x000fe40000000f00 */
        /* <DEDUP_REMOVED lines=20> */
[----:B-1----:R-:W-:Y:S01]  /*82cc0*/  IMAD.MOV.U32 R132, RZ, RZ, R140 ;  /* 0x000000ffff847224 */ /* 0x002fe200078e008c */
[----:B------:R-:W-:Y:S01]  /*82cd0*/  MOV R88, R141 ;  /* 0x0000008d00587202 */ /* 0x000fe20000000f00 */
[----:B------:R-:W-:Y:S01]  /*82ce0*/  IMAD.MOV.U32 R53, RZ, RZ, R142 ;  /* 0x000000ffff357224 */ /* 0x000fe200078e008e */
[----:B------:R-:W-:Y:S01]  /*82cf0*/  MOV R52, R143 ;  /* 0x0000008f00347202 */ /* 0x000fe20000000f00 */
[----:B------:R-:W-:Y:S01]  /*82d00*/  IMAD.MOV.U32 R152, RZ, RZ, R6 ;  /* 0x000000ffff987224 */ /* 0x000fe200078e0006 */
[----:B------:R-:W-:Y:S01]  /*82d10*/  MOV R153, R7 ;  /* 0x0000000700997202 */ /* 0x000fe20000000f00 */
[----:B------:R-:W-:Y:S01]  /*82d20*/  IMAD.MOV.U32 R154, RZ, RZ, R10 ;  /* 0x000000ffff9a7224 */ /* 0x000fe200078e000a */
[----:B------:R-:W-:Y:S01]  /*82d30*/  MOV R155, R11 ;  /* 0x0000000b009b7202 */ /* 0x000fe20000000f00 */
[----:B------:R-:W2:Y:S04]  /*82d40*/  LDL.LU R6, [R1+0x4f2c] ;  /* 0x004f2c0001067983 */ /* 0x000ea80000300800 */
[----:B------:R-:W2:Y:S04]  /*82d50*/  LDL.LU R7, [R1+0x4f28] ;  /* 0x004f280001077983 */ /* 0x000ea80000300800 */
[----:B------:R-:W3:Y:S04]  /*82d60*/  LDL.LU R10, [R1+0x4f24] ;  /* 0x004f2400010a7983 */ /* 0x000ee80000300800 */
[----:B------:R-:W3:Y:S01]  /*82d70*/  LDL.LU R11, [R1+0x4f20] ;  /* 0x004f2000010b7983 */ /* 0x000ee20000300800 */
[----:B----4-:R-:W-:-:S15]  /*82d80*/  HMMA.1688.F32.TF32 R140, R244, R48, R156 ;  /* 0x00000030f48c723c */ /* 0x010fde000008109c */
[----:B------:R-:W-:-:S09]  /*82d90*/  NOP ;  /* 0x0000000000007918 */ /* 0x000fd20000000000 */
[----:B------:R-:W-:Y:S01]  /*82da0*/  IMAD.MOV.U32 R85, RZ, RZ, R140 ;  /* 0x000000ffff557224 */ /* 0x000fe200078e008c */
[----:B------:R-:W-:Y:S01]  /*82db0*/  MOV R128, R141 ;  /* 0x0000008d00807202 */ /* 0x000fe20000000f00 */
[----:B------:R-:W-:Y:S01]  /*82dc0*/  IMAD.MOV.U32 R49, RZ, RZ, R142 ;  /* 0x000000ffff317224 */ /* 0x000fe200078e008e */
[----:B------:R-:W-:Y:S02]  /*82dd0*/  MOV R48, R143 ;  /* 0x0000008f00307202 */ /* 0x000fe40000000f00 */
[----:B------:R-:W-:Y:S01]  /*82de0*/  HMMA.1688.F32.TF32 R140, R244, R44, R248 ;  /* 0x0000002cf48c723c */ /* 0x000fe200000810f8 */
[----:B------:R-:W-:Y:S01]  /*82df0*/  IMAD.MOV.U32 R156, RZ, RZ, R14 ;  /* 0x000000ffff9c7224 */ /* 0x000fe200078e000e */
[----:B------:R-:W-:Y:S01]  /*82e00*/  MOV R157, R15 ;  /* 0x0000000f009d7202 */ /* 0x000fe20000000f00 */
[----:B------:R-:W-:Y:S01]  /*82e10*/  IMAD.MOV.U32 R158, RZ, RZ, R18 ;  /* 0x000000ffff9e7224 */ /* 0x000fe200078e0012 */
[----:B------:R-:W-:Y:S01]  /*82e20*/  MOV R159, R19 ;  /* 0x00000013009f7202 */ /* 0x000fe20000000f00 */
[----:B------:R-:W4:Y:S04]  /*82e30*/  LDL.LU R14, [R1+0x4f1c] ;  /* 0x004f1c00010e7983 */ /* 0x000f280000300800 */
[----:B------:R-:W4:Y:S04]  /*82e40*/  LDL.LU R15, [R1+0x4f18] ;  /* 0x004f1800010f7983 */ /* 0x000f280000300800 */
[----:B------:R-:W2:Y:S04]  /*82e50*/  LDL.LU R18, [R1+0x4f14] ;  /* 0x004f140001127983 */ /* 0x000ea80000300800 */
[----:B------:R-:W2:Y:S07]  /*82e60*/  LDL.LU R19, [R1+0x4f10] ;  /* 0x004f100001137983 */ /* 0x000eae0000300800 */
[----:B------:R-:W-:Y:S01]  /*82e70*/  IMAD.MOV.U32 R124, RZ, RZ, R140 ;  /* 0x000000ffff7c7224 */ /* 0x000fe200078e008c */
[----:B------:R-:W-:Y:S01]  /*82e80*/  MOV R84, R141 ;  /* 0x0000008d00547202 */ /* 0x000fe20000000f00 */
[----:B------:R-:W-:Y:S01]  /*82e90*/  IMAD.MOV.U32 R45, RZ, RZ, R142 ;  /* 0x000000ffff2d7224 */ /* 0x000fe200078e008e */
[----:B------:R-:W-:-:S02]  /*82ea0*/  MOV R44, R143 ;  /* 0x0000008f002c7202 */ /* 0x000fc40000000f00 */
        /* <DEDUP_REMOVED lines=15> */
[----:B------:R-:W3:Y:S01]  /*82fa0*/  LDL.LU R86, [R1+0x4f0c] ;  /* 0x004f0c0001567983 */ /* 0x000ee20000300800 */
[----:B------:R-:W-:Y:S01]  /*82fb0*/  IMAD.MOV.U32 R158, RZ, RZ, R90 ;  /* 0x000000ffff9e7224 */ /* 0x000fe200078e005a */
[----:B------:R-:W-:-:S02]  /*82fc0*/  MOV R159, R91 ;  /* 0x0000005b009f7202 */ /* 0x000fc40000000f00 */
[----:B------:R-:W4:Y:S04]  /*82fd0*/  LDL.LU R87, [R1+0x4f08] ;  /* 0x004f080001577983 */ /* 0x000f280000300800 */
        /* <DEDUP_REMOVED lines=19> */
[----:B------:R-:W-:Y:S01]  /*83110*/  IMAD.MOV.U32 R172, RZ, RZ, R51 ;  /* 0x000000ffffac7224 */ /* 0x000fe200078e0033 */
[----:B------:R-:W-:Y:S01]  /*83120*/  MOV R173, R50 ;  /* 0x0000003200ad7202 */ /* 0x000fe20000000f00 */
[----:B------:R-:W-:Y:S01]  /*83130*/  IMAD.MOV.U32 R174, RZ, RZ, R47 ;  /* 0x000000ffffae7224 */ /* 0x000fe200078e002f */
[----:B------:R-:W2:Y:S01]  /*83140*/  LDL.LU R51, [R1+0x4ecc] ;  /* 0x004ecc0001337983 */ /* 0x000ea20000300800 */
[----:B------:R-:W-:Y:S01]  /*83150*/  MOV R175, R46 ;  /* 0x0000002e00af7202 */ /* 0x000fe20000000f00 */
[----:B------:R-:W-:-:S02]  /*83160*/  IMAD.MOV.U32 R176, RZ, RZ, R151 ;  /* 0x000000ffffb07224 */ /* 0x000fc400078e0097 */
        /* <DEDUP_REMOVED lines=33> */
[----:B------:R-:W2:Y:S01]  /*83380*/  LDL.LU R94, [R1+0x4e80] ;  /* 0x004e8000015e7983 */ /* 0x000ea20000300800 */
[----:B---3--:R-:W-:Y:S01]  /*83390*/  MOV R203, R86 ;  /* 0x0000005600cb7202 */ /* 0x008fe20000000f00 */
[----:B----4-:R-:W-:Y:S01]  /*833a0*/  IMAD.MOV.U32 R202, RZ, RZ, R87 ;  /* 0x000000ffffca7224 */ /* 0x010fe200078e0057 */
[----:B--2---:R-:W-:Y:S01]  /*833b0*/  MOV R201, R90 ;  /* 0x0000005a00c97202 */ /* 0x004fe20000000f00 */
[----:B------:R-:W-:-:S02]  /*833c0*/  IMAD.MOV.U32 R200, RZ, RZ, R91 ;  /* 0x000000ffffc87224 */ /* 0x000fc400078e005b */
[----:B------:R-:W2:Y:S04]  /*833d0*/  LDL.LU R91, [R1+0x4e7c] ;  /* 0x004e7c00015b7983 */ /* 0x000ea80000300800 */
[----:B------:R-:W3:Y:S04]  /*833e0*/  LDL.LU R90, [R1+0x4e78] ;  /* 0x004e7800015a7983 */ /* 0x000ee80000300800 */
        /* <DEDUP_REMOVED lines=18> */
[----:B------:R-:W-:Y:S01]  /*83510*/  HMMA.1688.F32.TF32 R96, R244, R36, R96 ;  /* 0x00000024f460723c */ /* 0x000fe20000081060 */
[----:B------:R-:W-:Y:S01]  /*83520*/  IMAD.MOV.U32 R216, RZ, RZ, R46 ;  /* 0x000000ffffd87224 */ /* 0x000fe200078e002e */
[----:B------:R-:W-:Y:S01]  /*83530*/  MOV R217, R47 ;  /* 0x0000002f00d97202 */ /* 0x000fe20000000f00 */
[----:B------:R-:W4:Y:S01]  /*83540*/  LDL.LU R46, [R1+0x4e4c] ;  /* 0x004e4c00012e7983 */ /* 0x000f220000300800 */
[----:B------:R-:W-:Y:S01]  /*83550*/  IMAD.MOV.U32 R218, RZ, RZ, R50 ;  /* 0x000000ffffda7224 */ /* 0x000fe200078e0032 */
[----:B------:R-:W-:-:S02]  /*83560*/  MOV R219, R51 ;  /* 0x0000003300db7202 */ /* 0x000fc40000000f00 */
[----:B------:R-:W4:Y:S04]  /*83570*/  LDL.LU R47, [R1+0x4e48] ;  /* 0x004e4800012f7983 */ /* 0x000f280000300800 */
[----:B------:R-:W4:Y:S01]  /*83580*/  LDL.LU R50, [R1+0x4e44] ;  /* 0x004e440001327983 */ /* 0x000f220000300800 */
[----:B------:R-:W-:-:S03]  /*83590*/  IMAD.MOV.U32 R9, RZ, RZ, R140 ;  /* 0x000000ffff097224 */ /* 0x000fc600078e008c */
[----:B------:R-:W4:Y:S09]  /*835a0*/  LDL.LU R51, [R1+0x4e40] ;  /* 0x004e400001337983 */ /* 0x000f320000300800 */
[----:B------:R-:W-:Y:S01]  /*835b0*/  IMAD.MOV.U32 R81, RZ, RZ, R96 ;  /* 0x000000ffff517224 */ /* 0x000fe200078e0060 */
[----:B------:R-:W-:Y:S01]  /*835c0*/  MOV R133, R97 ;  /* 0x0000006100857202 */ /* 0x000fe20000000f00 */
[----:B------:R-:W-:Y:S01]  /*835d0*/  IMAD.MOV.U32 R37, RZ, RZ, R98 ;  /* 0x000000ffff257224 */ /* 0x000fe200078e0062 */
[----:B------:R-:W-:-:S02]  /*835e0*/  MOV R36, R99 ;  /* 0x0000006300247202 */ /* 0x000fc40000000f00 */
[----:B------:R-:W-:Y:S01]  /*835f0*/  HMMA.1688.F32.TF32 R96, R244, R32, R236 ;  /* 0x00000020f460723c */ /* 0x000fe200000810ec */
[----:B------:R-:W-:Y:S01]  /*83600*/  MOV R225, R55 ;  /* 0x0000003700e17202 */ /* 0x000fe20000000f00 */
[----:B------:R-:W-:Y:S01]  /*83610*/  IMAD.MOV.U32 R226, RZ, RZ, R58 ;  /* 0x000000ffffe27224 */ /* 0x000fe200078e003a */
[----:B------:R-:W-:Y:S01]  /*83620*/  MOV R227, R59 ;  /* 0x0000003b00e37202 */ /* 0x000fe20000000f00 */
[----:B------:R-:W-:Y:S01]  /*83630*/  IMAD.MOV.U32 R224, RZ, RZ, R54 ;  /* 0x000000ffffe07224 */ /* 0x000fe200078e0036 */
[----:B------:R-:W-:Y:S01]  /*83640*/  MOV R8, R141 ;  /* 0x0000008d00087202 */ /* 0x000fe20000000f00 */
[----:B------:R-:W4:Y:S01]  /*83650*/  LDL.LU R54, [R1+0x4e3c] ;  /* 0x004e3c0001367983 */ /* 0x000f220000300800 */
[----:B------:R-:W-:-:S03]  /*83660*/  IMAD.MOV.U32 R5, RZ, RZ, R142 ;  /* 0x000000ffff057224 */ /* 0x000fc600078e008e */
[----:B------:R-:W4:Y:S01]  /*83670*/  LDL.LU R55, [R1+0x4e38] ;  /* 0x004e380001377983 */ /* 0x000f220000300800 */
[----:B------:R-:W-:-:S03]  /*83680*/  MOV R4, R143 ;  /* 0x0000008f00047202 */ /* 0x000fc60000000f00 */
[----:B------:R-:W4:Y:S04]  /*83690*/  LDL.LU R58, [R1+0x4e34] ;  /* 0x004e3400013a7983 */ /* 0x000f280000300800 */
        /* <DEDUP_REMOVED lines=35> */
[----:B--2---:R-:W-:Y:S01]  /*838d0*/  MOV R247, R91 ;  /* 0x0000005b00f77202 */ /* 0x004fe20000000f00 */
[----:B---3--:R-:W-:Y:S01]  /*838e0*/  IMAD.MOV.U32 R246, RZ, RZ, R90 ;  /* 0x000000fffff67224 */ /* 0x008fe200078e005a */
        /* <DEDUP_REMOVED lines=42> */
[----:B------:R-:W3:Y:S04]  /*83b90*/  LDL.LU R126, [R1+0x4dac] ;  /* 0x004dac00017e7983 */ /* 0x000ee80000300800 */
[----:B------:R-:W3:Y:S04]  /*83ba0*/  LDL.LU R127, [R1+0x4da8] ;  /* 0x004da800017f7983 */ /* 0x000ee80000300800 */
[----:B------:R-:W4:Y:S04]  /*83bb0*/  LDL.LU R130, [R1+0x4da4] ;  /* 0x004da40001827983 */ /* 0x000f280000300800 */
[----:B------:R-:W4:Y:S01]  /*83bc0*/  LDL.LU R131, [R1+0x4da0] ;  /* 0x004da00001837983 */ /* 0x000f220000300800 */
[----:B--2---:R-:W-:-:S15]  /*83bd0*/  HMMA.1688.F32.TF32 R140, R232, R122, R140 ;  /* 0x0000007ae88c723c */ /* 0x004fde000008108c */
[----:B------:R-:W-:-:S09]  /*83be0*/  NOP ;  /* 0x0000000000007918 */ /* 0x000fd20000000000 */
[----:B------:R-:W-:Y:S01]  /*83bf0*/  IMAD.MOV.U32 R13, RZ, RZ, R142 ;  /* 0x000000ffff0d7224 */ /* 0x000fe200078e008e */
[----:B------:R-:W-:Y:S02]  /*83c00*/  MOV R12, R143 ;  /* 0x0000008f000c7202 */ /* 0x000fe40000000f00 */
[----:B------:R-:W2:Y:S01]  /*83c10*/  LDL.LU.64 R142, [R1+0x4d98] ;  /* 0x004d9800018e7983 */ /* 0x000ea20000300a00 */
[C---:B----4-:R-:W-:Y:S06]  /*83c20*/  HMMA.1688.F32.TF32 R244, R232.reuse, R130, R244 ;  /* 0x00000082e8f4723c */ /* 0x050fec00000810f4 */
[----:B---3--:R-:W-:-:S15]  /*83c30*/  HMMA.1688.F32.TF32 R248, R232, R126, R248 ;  /* 0x0000007ee8f8723c */ /* 0x008fde00000810f8 */
[----:B------:R-:W-:-:S03]  /*83c40*/  NOP ;  /* 0x0000000000007918 */ /* 0x000fc60000000000 */
[----:B------:R-:W-:Y:S01]  /*83c50*/  IMAD.MOV.U32 R33, RZ, RZ, R244 ;  /* 0x000000ffff217224 */ /* 0x000fe200078e00f4 */
[----:B------:R-:W-:Y:S01]  /*83c60*/  MOV R32, R245 ;  /* 0x000000f500207202 */ /* 0x000fe20000000f00 */
[----:B------:R-:W-:Y:S01]  /*83c70*/  IMAD.MOV.U32 R29, RZ, RZ, R246 ;  /* 0x000000ffff1d7224 */ /* 0x000fe200078e00f6 */
[----:B------:R-:W-:Y:S02]  /*83c80*/  MOV R28, R247 ;  /* 0x000000f7001c7202 */ /* 0x000fe40000000f00 */
[C---:B------:R-:W-:Y:S06]  /*83c90*/  HMMA.1688.F32.TF32 R244, R232.reuse, R134, R240 ;  /* 0x00000086e8f4723c */ /* 0x040fec00000810f0 */
[C---:B------:R-:W-:Y:S01]  /*83ca0*/  HMMA.1688.F32.TF32 R240, R232.reuse, R138, R228 ;  /* 0x0000008ae8f0723c */ /* 0x040fe200000810e4 */
[----:B------:R-:W-:Y:S01]  /*83cb0*/  IMAD.MOV.U32 R21, RZ, RZ, R250 ;  /* 0x000000ffff157224 */ /* 0x000fe200078e00fa */
[----:B------:R-:W-:Y:S01]  /*83cc0*/  MOV R20, R251 ;  /* 0x000000fb00147202 */ /* 0x000fe20000000f00 */
[----:B------:R-:W-:Y:S01]  /*83cd0*/  IMAD.MOV.U32 R25, RZ, RZ, R248 ;  /* 0x000000ffff197224 */ /* 0x000fe200078e00f8 */
[----:B------:R-:W-:Y:S01]  /*83ce0*/  MOV R24, R249 ;  /* 0x000000f900187202 */ /* 0x000fe20000000f00 */
[----:B------:R-:W3:Y:S04]  /*83cf0*/  LDL.LU.64 R250, [R1+0x4d90] ;  /* 0x004d900001fa7983 */ /* 0x000ee80000300a00 */
[----:B------:R-:W4:Y:S08]  /*83d00*/  LDL.LU.64 R248, [R1+0x4d88] ;  /* 0x004d880001f87983 */ /* 0x000f300000300a00 */
[----:B------:R-:W-:Y:S04]  /*83d10*/  STL.64 [R1+0xc50], R244 ;  /* 0x000c50f401007387 */ /* 0x000fe80000100a00 */
[----:B------:R-:W-:Y:S04]  /*83d20*/  STL.64 [R1+0xc58], R246 ;  /* 0x000c58f601007387 */ /* 0x000fe80000100a00 */
[----:B------:R-:W-:Y:S04]  /*83d30*/  STL.64 [R1+0xc40], R240 ;  /* 0x000c40f001007387 */ /* 0x000fe80000100a00 */
[----:B------:R-:W-:Y:S01]  /*83d40*/  STL.64 [R1+0xc48], R242 ;  /* 0x000c48f201007387 */ /* 0x000fe20000100a00 */
[C---:B--2---:R-:W-:Y:S06]  /*83d50*/  HMMA.1688.F32.TF32 R228, R232.reuse, R142, R224 ;  /* 0x0000008ee8e4723c */ /* 0x044fec00000810e0 */
        /* <DEDUP_REMOVED lines=49> */
[----:B--2---:R-:W2:Y:S04]  /*84070*/  LDL.LU R164, [R1+0x330] ;  /* 0x0003300001a47983 */ /* 0x004ea80000300800 */
[----:B------:R-:W-:Y:S04]  /*84080*/  STL.64 [R1+0xb30], R160 ;  /* 0x000b30a001007387 */ /* 0x000fe80000100a00 */
[----:B------:R-:W-:Y:S04]  /*84090*/  STL.64 [R1+0xb38], R162 ;  /* 0x000b38a201007387 */ /* 0x000fe80000100a00 */
[----:B------:R3:W-:Y:S04]  /*840a0*/  STL.64 [R1+0xb20], R152 ;  /* 0x000b209801007387 */ /* 0x0007e80000100a00 */
[----:B------:R4:W-:Y:S04]  /*840b0*/  STL.64 [R1+0xb28], R154 ;  /* 0x000b289a01007387 */ /* 0x0009e80000100a00 */
[----:B------:R-:W2:Y:S04]  /*840c0*/  LDL.LU R165, [R1+0x334] ;  /* 0x0003340001a57983 */ /* 0x000ea80000300800 */
[----:B-1----:R-:W2:Y:S04]  /*840d0*/  LDL.LU R166, [R1+0x338] ;  /* 0x0003380001a67983 */ /* 0x002ea80000300800 */
        /* <DEDUP_REMOVED lines=74> */
[----:B------:R-:W4:Y:S04]  /*84580*/  LDL.LU R186, [R1+0x388] ;  /* 0x0003880001ba7983 */ /* 0x000f280000300800 */
[----:B------:R-:W4:Y:S04]  /*84590*/  LDL.LU R187, [R1+0x38c] ;  /* 0x00038c0001bb7983 */ /* 0x000f280000300800 */
[----:B------:R-:W4:Y:S04]  /*845a0*/  LDL.LU R30, [R1+0x4d84] ;  /* 0x004d8400011e7983 */ /* 0x000f280000300800 */
[----:B------:R-:W3:Y:S04]  /*845b0*/  LDL.LU R42, [R1+0x4d80] ;  /* 0x004d8000012a7983 */ /* 0x000ee80000300800 */
[----:B------:R-:W3:Y:S01]  /*845c0*/  LDL.LU R43, [R1+0x4d7c] ;  /* 0x004d7c00012b7983 */ /* 0x000ee20000300800 */
[----:B------:R-:W-:Y:S01]  /*845d0*/  MOV R171, R38 ;  /* 0x0000002600ab7202 */ /* 0x000fe20000000f00 */
[----:B------:R-:W-:-:S02]  /*845e0*/  IMAD.MOV.U32 R160, RZ, RZ, R39 ;  /* 0x000000ffffa07224 */ /* 0x000fc400078e0027 */
[----:B------:R-:W2:Y:S01]  /*845f0*/  LDL.LU R38, [R1+0x4d78] ;  /* 0x004d780001267983 */ /* 0x000ea20000300800 */
[----:B------:R-:W-:Y:S01]  /*84600*/  MOV R161, R31 ;  /* 0x0000001f00a17202 */ /* 0x000fe20000000f00 */
[----:B------:R-:W-:Y:S02]  /*84610*/  IMAD.MOV.U32 R162, RZ, RZ, R34 ;  /* 0x000000ffffa27224 */ /* 0x000fe400078e0022 */
[----:B------:R-:W2:Y:S01]  /*84620*/  LDL.LU R39, [R1+0x4d74] ;  /* 0x004d740001277983 */ /* 0x000ea20000300800 */
[----:B------:R-:W-:-:S03]  /*84630*/  MOV R163, R35 ;  /* 0x0000002300a37202 */ /* 0x000fc60000000f00 */
[----:B------:R-:W4:Y:S04]  /*84640*/  LDL.LU R31, [R1+0x4d70] ;  /* 0x004d7000011f7983 */ /* 0x000f280000300800 */
[----:B------:R-:W4:Y:S04]  /*84650*/  LDL.LU R34, [R1+0x4d6c] ;  /* 0x004d6c0001227983 */ /* 0x000f280000300800 */
[----:B------:R-:W4:Y:S01]  /*84660*/  LDL.LU R35, [R1+0x4d68] ;  /* 0x004d680001237983 */ /* 0x000f220000300800 */
[C---:B------:R-:W-:Y:S06]  /*84670*/  HMMA.1688.F32.TF32 R100, R232.reuse, R18, R100 ;  /* 0x00000012e864723c */ /* 0x040fec0000081064 */
[C---:B------:R-:W-:Y:S06]  /*84680*/  HMMA.1688.F32.TF32 R104, R232.reuse, R14, R104 ;  /* 0x0000000ee868723c */ /* 0x040fec0000081068 */
[C---:B------:R-:W-:Y:S06]  /*84690*/  HMMA.1688.F32.TF32 R108, R232.reuse, R10, R108 ;  /* 0x0000000ae86c723c */ /* 0x040fec000008106c */
[----:B---3--:R-:W-:-:S15]  /*846a0*/  HMMA.1688.F32.TF32 R152, R232, R42, R152 ;  /* 0x0000002ae898723c */ /* 0x008fde0000081098 */
[----:B------:R-:W-:-:S08]  /*846b0*/  NOP ;  /* 0x0000000000007918 */ /* 0x000fd00000000000 */
[----:B------:R-:W-:Y:S04]  /*846c0*/  STL.64 [R1+0xb10], R152 ;  /* 0x000b109801007387 */ /* 0x000fe80000100a00 */
[----:B------:R1:W-:Y:S04]  /*846d0*/  STL.64 [R1+0xb18], R154 ;  /* 0x000b189a01007387 */ /* 0x0003e80000100a00 */
[----:B-1----:R-:W3:Y:S04]  /*846e0*/  LDL.LU.64 R154, [R1+0x4d60] ;  /* 0x004d6000019a7983 */ /* 0x002ee80000300a00 */
[----:B------:R-:W3:Y:S01]  /*846f0*/  LDL.LU.64 R152, [R1+0x4d58] ;  /* 0x004d580001987983 */ /* 0x000ee20000300a00 */
[C---:B--2---:R-:W-:Y:S06]  /*84700*/  HMMA.1688.F32.TF32 R156, R232.reuse, R38, R156 ;  /* 0x00000026e89c723c */ /* 0x044fec000008109c */
[C---:B----4-:R-:W-:Y:S06]  /*84710*/  HMMA.1688.F32.TF32 R244, R232.reuse, R34, R244 ;  /* 0x00000022e8f4723c */ /* 0x050fec00000810f4 */
[C---:B------:R-:W-:Y:S06]  /*84720*/  HMMA.1688.F32.TF32 R112, R232.reuse, R6, R112 ;  /* 0x00000006e870723c */ /* 0x040fec0000081070 */
[----:B------:R-:W-:Y:S06]  /*84730*/  HMMA.1688.F32.TF32 R232, R232, R30, R240 ;  /* 0x0000001ee8e8723c */ /* 0x000fec00000810f0 */
[C---:B------:R-:W-:Y:S06]  /*84740*/  HMMA.1688.F32.TF32 R228, R236.reuse, R18, R228 ;  /* 0x00000012ece4723c */ /* 0x040fec00000810e4 */
[C---:B------:R-:W-:Y:S06]  /*84750*/  HMMA.1688.F32.TF32 R224, R236.reuse, R14, R224 ;  /* 0x0000000eece0723c */ /* 0x040fec00000810e0 */
[C---:B------:R-:W-:Y:S01]  /*84760*/  HMMA.1688.F32.TF32 R220, R236.reuse, R10, R220 ;  /* 0x0000000aecdc723c */ /* 0x040fe200000810dc */
[----:B------:R-:W-:Y:S05]  /*84770*/  STL.64 [R1+0xb00], R156 ;  /* 0x000b009c01007387 */ /* 0x000fea0000100a00 */
[C---:B------:R-:W-:Y:S01]  /*84780*/  HMMA.1688.F32.TF32 R216, R236.reuse, R6, R216 ;  /* 0x00000006ecd8723c */ /* 0x040fe200000810d8 */
[----:B------:R1:W-:Y:S05]  /*84790*/  STL.64 [R1+0xb08], R158 ;  /* 0x000b089e01007387 */ /* 0x0003ea0000100a00 */
[C---:B------:R-:W-:Y:S06]  /*847a0*/  HMMA.1688.F32.TF32 R212, R236.reuse, R118, R212 ;  /* 0x00000076ecd4723c */ /* 0x040fec00000810d4 */
[C---:B------:R-:W-:Y:S01]  /*847b0*/  HMMA.1688.F32.TF32 R208, R236.reuse, R122, R208 ;  /* 0x0000007aecd0723c */ /* 0x040fe200000810d0 */
[----:B-1----:R-:W2:Y:S04]  /*847c0*/  LDL.LU.64 R158, [R1+0x4d50] ;  /* 0x004d5000019e7983 */ /* 0x002ea80000300a00 */
[----:B------:R-:W4:Y:S01]  /*847d0*/  LDL.LU.64 R156, [R1+0x4d48] ;  /* 0x004d4800019c7983 */ /* 0x000f220000300a00 */
[C---:B------:R-:W-:Y:S03]  /*847e0*/  HMMA.1688.F32.TF32 R204, R236.reuse, R126, R204 ;  /* 0x0000007eeccc723c */ /* 0x040fe600000810cc */
[----:B------:R-:W-:Y:S03]  /*847f0*/  STL.64 [R1+0xaf0], R244 ;  /* 0x000af0f401007387 */ /* 0x000fe60000100a00 */
[C---:B------:R-:W-:Y:S01]  /*84800*/  HMMA.1688.F32.TF32 R200, R236.reuse, R130, R200 ;  /* 0x00000082ecc8723c */ /* 0x040fe200000810c8 */
[----:B------:R1:W-:Y:S05]  /*84810*/  STL.64 [R1+0xaf8], R246 ;  /* 0x000af8f601007387 */ /* 0x0003ea0000100a00 */
[C---:B------:R-:W-:Y:S01]  /*84820*/  HMMA.1688.F32.TF32 R196, R236.reuse, R134, R196 ;  /* 0x00000086ecc4723c */ /* 0x040fe200000810c4 */
[----:B------:R-:W-:Y:S05]  /*84830*/  STL.64 [R1+0x800], R232 ;  /* 0x000800e801007387 */ /* 0x000fea0000100a00 */
[C---:B-1----:R-:W-:Y:S01]  /*84840*/  HMMA.1688.F32.TF32 R244, R236.reuse, R138, R192 ;  /* 0x0000008aecf4723c */ /* 0x042fe200000810c0 */
        /* <DEDUP_REMOVED lines=24> */
[----:B------:R1:W-:Y:S04]  /*849d0*/  STL [R1+0x4b68], R244 ;  /* 0x004b68f401007387 */ /* 0x0003e80000100800 */
[----:B------:R-:W-:Y:S04]  /*849e0*/  STL.64 [R1+0x770], R196 ;  /* 0x000770c401007387 */ /* 0x000fe80000100a00 */
[----:B------:R-:W-:Y:S04]  /*849f0*/  STL.64 [R1+0x778], R198 ;  /* 0x000778c601007387 */ /* 0x000fe80000100a00 */
[----:B------:R-:W-:Y:S04]  /*84a00*/  STL [R1+0x4b64], R245 ;  /* 0x004b64f501007387 */ /* 0x000fe80000100800 */
[----:B------:R-:W-:Y:S04]  /*84a10*/  STL [R1+0x4b60], R246 ;  /* 0x004b60f601007387 */ /* 0x000fe80000100800 */
[----:B------:R-:W-:Y:S04]  /*84a20*/  STL [R1+0x4b5c], R247 ;  /* 0x004b5cf701007387 */ /* 0x000fe80000100800 */
[----:B------:R-:W-:Y:S04]  /*84a30*/  STL.64 [R1+0xae0], R184 ;  /* 0x000ae0b801007387 */ /* 0x000fe80000100a00 */
[----:B------:R-:W-:Y:S01]  /*84a40*/  STL.64 [R1+0xae8], R186 ;  /* 0x000ae8ba01007387 */ /* 0x000fe20000100a00 */
[----:B-1----:R-:W-:-:S03]  /*84a50*/  IMAD.MOV.U32 R244, RZ, RZ, R171 ;  /* 0x000000fffff47224 */ /* 0x002fc600078e00ab */
        /* <DEDUP_REMOVED lines=9> */
[----:B------:R-:W-:Y:S04]  /*84af0*/  STL.64 [R1+0xa80], R160 ;  /* 0x000a80a001007387 */ /* 0x000fe80000100a00 */
[----:B------:R3:W-:Y:S04]  /*84b00*/  STL.64 [R1+0xa90], R164 ;  /* 0x000a90a401007387 */ /* 0x0007e80000100a00 */
[----:B------:R1:W-:Y:S04]  /*84b10*/  STL.64 [R1+0xa98], R166 ;  /* 0x000a98a601007387 */ /* 0x0003e80000100a00 */
[----:B------:R-:W-:Y:S04]  /*84b20*/  STL [R1+0xa88], R162 ;  /* 0x000a88a201007387 */ /* 0x000fe80000100800 */
[----:B------:R-:W-:Y:S04]  /*84b30*/  LDS R233, [R191+UR12+0x45880] ;  /* 0x0458800cbfe97984 */ /* 0x000fe80008000800 */
[----:B------:R1:W-:Y:S04]  /*84b40*/  LDS R235, [R191+UR12+0x45c80] ;  /* 0x045c800cbfeb7984 */ /* 0x0003e80008000800 */
[----:B------:R-:W-:Y:S04]  /*84b50*/  LDS R232, [R2+UR12+0x45880] ;  /* 0x0458800c02e87984 */ /* 0x000fe80008000800 */
[----:B------:R-:W2:Y:S01]  /*84b60*/  LDS R234, [R2+UR12+0x45c80] ;  /* 0x045c800c02ea7984 */ /* 0x000ea20008000800 */
[----:B---3--:R-:W-:Y:S01]  /*84b70*/  IMAD.MOV.U32 R164, RZ, RZ, R155 ;  /* 0x000000ffffa47224 */ /* 0x008fe200078e009b */
[----:B------:R-:W-:-:S02]  /*84b80*/  MOV R165, R154 ;  /* 0x0000009a00a57202 */ /* 0x000fc40000000f00 */
[----:B------:R-:W3:Y:S01]  /*84b90*/  LDL.LU R155, [R1+0x4d44] ;  /* 0x004d4400019b7983 */ /* 0x000ee20000300800 */
[----:B-1----:R-:W-:Y:S01]  /*84ba0*/  IMAD.MOV.U32 R166, RZ, RZ, R153 ;  /* 0x000000ffffa67224 */ /* 0x002fe200078e0099 */
[----:B------:R-:W-:Y:S02]  /*84bb0*/  MOV R167, R152 ;  /* 0x0000009800a77202 */ /* 0x000fe40000000f00 */
        /* <DEDUP_REMOVED lines=47> */
[----:B----4-:R-:W-:-:S03]  /*84eb0*/  IMAD.MOV.U32 R168, RZ, RZ, R156 ;  /* 0x000000ffffa87224 */ /* 0x010fc600078e009c */
[----:B------:R-:W4:Y:S01]  /*84ec0*/  LDL.LU R180, [R1] ;  /* 0x0000000001b47983 */ /* 0x000f220000300800 */
[----:B------:R-:W-:-:S03]  /*84ed0*/  MOV R169, R157 ;  /* 0x0000009d00a97202 */ /* 0x000fc60000000f00 */
[----:B------:R-:W4:Y:S01]  /*84ee0*/  LDL.LU R181, [R1+0x4] ;  /* 0x0000040001b57983 */ /* 0x000f220000300800 */
[----:B--2---:R-:W-:-:S03]  /*84ef0*/  IMAD.MOV.U32 R170, RZ, RZ, R158 ;  /* 0x000000ffffaa7224 */ /* 0x004fc600078e009e */
[----:B------:R-:W4:Y:S01]  /*84f00*/  LDL.LU R182, [R1+0x8] ;  /* 0x0000080001b67983 */ /* 0x000f220000300800 */
[----:B------:R-:W-:-:S03]  /*84f10*/  MOV R171, R159 ;  /* 0x0000009f00ab7202 */ /* 0x000fc60000000f00 */
[----:B------:R-:W4:Y:S04]  /*84f20*/  LDL.LU R183, [R1+0xc] ;  /* 0x00000c0001b77983 */ /* 0x000f280000300800 */
[----:B------:R-:W2:Y:S04]  /*84f30*/  LDL.LU R156, [R1+0x4d34] ;  /* 0x004d3400019c7983 */ /* 0x000ea80000300800 */
[----:B------:R-:W2:Y:S04]  /*84f40*/  LDL.LU R157, [R1+0x4d30] ;  /* 0x004d3000019d7983 */ /* 0x000ea80000300800 */
[----:B------:R-:W2:Y:S04]  /*84f50*/  LDL.LU R158, [R1+0x4d2c] ;  /* 0x004d2c00019e7983 */ /* 0x000ea80000300800 */
[----:B------:R-:W2:Y:S01]  /*84f60*/  LDL.LU R159, [R1+0x4d28] ;  /* 0x004d2800019f7983 */ /* 0x000ea20000300800 */
[----:B------:R-:W-:Y:S01]  /*84f70*/  IMAD.MOV.U32 R160, RZ, RZ, R248 ;  /* 0x000000ffffa07224 */ /* 0x000fe200078e00f8 */
[----:B------:R-:W-:Y:S01]  /*84f80*/  MOV R161, R249 ;  /* 0x000000f900a17202 */ /* 0x000fe20000000f00 */
[----:B------:R-:W-:Y:S01]  /*84f90*/  IMAD.MOV.U32 R162, RZ, RZ, R250 ;  /* 0x000000ffffa27224 */ /* 0x000fe200078e00fa */
[----:B------:R-:W-:-:S02]  /*84fa0*/  MOV R244, R163 ;  /* 0x000000a300f47202 */ /* 0x000fc40000000f00 */
[----:B------:R-:W-:Y:S02]  /*84fb0*/  MOV R163, R251 ;  /* 0x000000fb00a37202 */ /* 0x000fe40000000f00 */
[----:B---3--:R-:W-:Y:S01]  /*84fc0*/  MOV R175, R155 ;  /* 0x0000009b00af7202 */ /* 0x008fe20000000f00 */
[----:B------:R-:W-:Y:S01]  /*84fd0*/  IMAD.MOV.U32 R174, RZ, RZ, R154 ;  /* 0x000000ffffae7224 */ /* 0x000fe200078e009a */
[----:B------:R-:W-:Y:S01]  /*84fe0*/  MOV R173, R153 ;  /* 0x0000009900ad7202 */ /* 0x000fe20000000f00 */
        /* <DEDUP_REMOVED lines=13> */
[C---:B------:R-:W-:Y:S06]  /*850c0*/  HMMA.1688.F32.TF32 R220, R236.reuse, R82, R220 ;  /* 0x00000052ecdc723c */ /* 0x040fec00000810dc */
[----:B------:R-:W-:-:S15]  /*850d0*/  HMMA.1688.F32.TF32 R224, R236, R86, R224 ;  /* 0x00000056ece0723c */ /* 0x000fde00000810e0 */
[----:B------:R-:W-:-:S03]  /*850e0*/  NOP ;  /* 0x0000000000007918 */ /* 0x000fc60000000000 */
[----:B------:R-:W-:Y:S01]  /*850f0*/  IMAD.MOV.U32 R245, RZ, RZ, R220 ;  /* 0x000000fffff57224 */ /* 0x000fe200078e00dc */
[----:B------:R-:W-:Y:S01]  /*85100*/  MOV R246, R221 ;  /* 0x000000dd00f67202 */ /* 0x000fe20000000f00 */
[----:B------:R-:W-:-:S03]  /*85110*/  IMAD.MOV.U32 R247, RZ, RZ, R222 ;  /* 0x000000fffff77224 */ /* 0x000fc600078e00de */
[----:B------:R-:W-:Y:S04]  /*85120*/  STL.64 [R1+0xa70], R224 ;  /* 0x000a70e001007387 */ /* 0x000fe80000100a00 */
[----:B------:R-:W-:Y:S04]  /*85130*/  STL.64 [R1+0xa78], R226 ;  /* 0x000a78e201007387 */ /* 0x000fe80000100a00 */
[----:B------:R1:W-:Y:S02]  /*85140*/  STL [R1+0xa6c], R223 ;  /* 0x000a6cdf01007387 */ /* 0x0003e40000100800 */
        /* <DEDUP_REMOVED lines=10> */
[C---:B----4-:R-:W-:Y:S01]  /*851f0*/  HMMA.1688.F32.TF32 R184, R236.reuse, R42, R180 ;  /* 0x0000002aecb8723c */ /* 0x050fe200000810b4 */
[----:B------:R-:W-:Y:S05]  /*85200*/  STL.64 [R1+0xa58], R222 ;  /* 0x000a58de01007387 */ /* 0x000fea0000100a00 */
[C---:B--2---:R-:W-:Y:S01]  /*85210*/  HMMA.1688.F32.TF32 R156, R236.reuse, R30, R156 ;  /* 0x0000001eec9c723c */ /* 0x044fe2000008109c */
        /* <DEDUP_REMOVED lines=17> */
[C---:B---3--:R-:W-:Y:S03]  /*85330*/  HMMA.1688.F32.TF32 R152, R236.reuse, R34, R152 ;  /* 0x00000022ec98723c */ /* 0x048fe60000081098 */
[----:B------:R-:W-:Y:S03]  /*85340*/  STL.64 [R1+0xd8], R186 ;  /* 0x0000d8ba01007387 */ /* 0x000fe60000100a00 */
[----:B------:R-:W-:Y:S06]  /*85350*/  HMMA.1688.F32.TF32 R180, R236, R38, R248 ;  /* 0x00000026ecb4723c */ /* 0x000fec00000810f8 */
[----:B------:R-:W-:-:S15]  /*85360*/  HMMA.1688.F32.TF32 R176, R232, R18, R176 ;  /* 0x00000012e8b0723c */ /* 0x000fde00000810b0 */
[----:B------:R-:W-:-:S02]  /*85370*/  NOP ;  /* 0x0000000000007918 */ /* 0x000fc40000000000 */
[----:B------:R-:W-:Y:S04]  /*85380*/  STL.64 [R1+0xc0], R180 ;  /* 0x0000c0b401007387 */ /* 0x000fe80000100a00 */
[----:B------:R-:W-:Y:S04]  /*85390*/  STL.64 [R1+0xc8], R182 ;  /* 0x0000c8b601007387 */ /* 0x000fe80000100a00 */
[----:B------:R-:W-:Y:S04]  /*853a0*/  STL [R1+0x4b58], R156 ;  /* 0x004b589c01007387 */ /* 0x000fe80000100800 */
[----:B------:R-:W-:Y:S04]  /*853b0*/  STL.64 [R1+0xa00], R152 ;  /* 0x000a009801007387 */ /* 0x000fe80000100a00 */
[----:B------:R-:W-:Y:S04]  /*853c0*/  STL.64 [R1+0xa08], R154 ;  /* 0x000a089a01007387 */ /* 0x000fe80000100a00 */
[----:B------:R-:W-:Y:S04]  /*853d0*/  STL [R1+0x4b54], R157 ;  /* 0x004b549d01007387 */ /* 0x000fe80000100800 */
[----:B------:R-:W-:Y:S04]  /*853e0*/  STL [R1+0x4b50], R158 ;  /* 0x004b509e01007387 */ /* 0x000fe80000100800 */
[----:B------:R1:W-:Y:S01]  /*853f0*/  STL [R1+0x4b4c], R159 ;  /* 0x004b4c9f01007387 */ /* 0x0003e20000100800 */
[C---:B------:R-:W-:Y:S01]  /*85400*/  HMMA.1688.F32.TF32 R168, R232.reuse, R10, R168 ;  /* 0x0000000ae8a8723c */ /* 0x040fe200000810a8 */
[----:B------:R-:W-:Y:S01]  /*85410*/  IMAD.MOV.U32 R17, RZ, RZ, R140 ;  /* 0x000000ffff117224 */ /* 0x000fe200078e008c */
[----:B------:R-:W-:Y:S01]  /*85420*/  MOV R16, R141 ;  /* 0x0000008d00107202 */ /* 0x000fe20000000f00 */
[----:B------:R-:W-:Y:S03]  /*85430*/  LDS R152, [R137+UR12+0x45880] ;  /* 0x0458800c89987984 */ /* 0x000fe60008000800 */
[C---:B------:R-:W-:Y:S01]  /*85440*/  HMMA.1688.F32.TF32 R164, R232.reuse, R6, R164 ;  /* 0x00000006e8a4723c */ /* 0x040fe200000810a4 */
[----:B------:R-:W-:Y:S04]  /*85450*/  LDS R154, [R137+UR12+0x45c80] ;  /* 0x045c800c899a7984 */ /* 0x000fe80008000800 */
[----:B------:R-:W-:Y:S01]  /*85460*/  LDS R153, [R252+UR12+0x45880] ;  /* 0x0458800cfc997984 */ /* 0x000fe20008000800 */
[----:B-1----:R-:W-:Y:S03]  /*85470*/  HMMA.1688.F32.TF32 R156, R232, R14, R172 ;  /* 0x0000000ee89c723c */ /* 0x002fe600000810ac */
[----:B------:R-:W-:Y:S04]  /*85480*/  STL.64 [R1+0x9f0], R176 ;  /* 0x0009f0b001007387 */ /* 0x000fe80000100a00 */
[----:B------:R-:W-:Y:S04]  /*85490*/  STL.64 [R1+0x9f8], R178 ;  /* 0x0009f8b201007387 */ /* 0x000fe80000100a00 */
[----:B------:R-:W1:-:S12]  /*854a0*/  LDS R155, [R252+UR12+0x45c80] ;  /* 0x045c800cfc9b7984 */ /* 0x000e580008000800 */
[----:B------:R-:W-:Y:S04]  /*854b0*/  STL.64 [R1+0x9e0], R156 ;  /* 0x0009e09c01007387 */ /* 0x000fe80000100a00 */
[----:B------:R2:W-:Y:S02]  /*854c0*/  STL.64 [R1+0x9e8], R158 ;  /* 0x0009e89e01007387 */ /* 0x0005e40000100a00 */
[C---:B--2---:R-:W-:Y:S02]  /*854d0*/  HMMA.1688.F32.TF32 R156, R232.reuse, R118, R160 ;  /* 0x00000076e89c723c */ /* 0x044fe400000810a0 */
[----:B------:R-:W-:Y:S04]  /*854e0*/  STL.64 [R1+0x9d0], R168 ;  /* 0x0009d0a801007387 */ /* 0x000fe80000100a00 */
[----:B------:R-:W-:Y:S04]  /*854f0*/  STL.64 [R1+0x9d8], R170 ;  /* 0x0009d8aa01007387 */ /* 0x000fe80000100a00 */
[----:B------:R-:W2:Y:S04]  /*85500*/  LDL.LU R236, [R1+0x140] ;  /* 0x0001400001ec7983 */ /* 0x000ea80000300800 */
[----:B------:R3:W-:Y:S04]  /*85510*/  STL.64 [R1+0x9c0], R164 ;  /* 0x0009c0a401007387 */ /* 0x0007e80000100a00 */
[----:B------:R4:W-:Y:S05]  /*85520*/  STL.64 [R1+0x9c8], R166 ;  /* 0x0009c8a601007387 */ /* 0x0009ea0000100a00 */
[----:B------:R-:W-:Y:S04]  /*85530*/  STL.64 [R1+0x9b0], R156 ;  /* 0x0009b09c01007387 */ /* 0x000fe80000100a00 */
[----:B------:R1:W-:Y:S04]  /*85540*/  STL.64 [R1+0x9b8], R158 ;  /* 0x0009b89e01007387 */ /* 0x0003e80000100a00 */
        /* <DEDUP_REMOVED lines=94> */
[C---:B-1----:R-:W-:Y:S01]  /*85b30*/  HMMA.1688.F32.TF32 R156, R232.reuse, R122, R240 ;  /* 0x0000007ae89c723c */ /* 0x042fe200000810f0 */
[----:B------:R-:W2:Y:S05]  /*85b40*/  LDL.LU R240, [R1+0x120] ;  /* 0x0001200001f07983 */ /* 0x000eaa0000300800 */
[C---:B------:R-:W-:Y:S06]  /*85b50*/  HMMA.1688.F32.TF32 R228, R232.reuse, R126, R228 ;  /* 0x0000007ee8e4723c */ /* 0x040fec00000810e4 */
[C---:B------:R-:W-:Y:S06]  /*85b60*/  HMMA.1688.F32.TF32 R220, R232.reuse, R134, R220 ;  /* 0x00000086e8dc723c */ /* 0x040fec00000810dc */
[C---:B------:R-:W-:Y:S05]  /*85b70*/  HMMA.1688.F32.TF32 R224, R232.reuse, R130, R224 ;  /* 0x00000082e8e0723c */ /* 0x040fea00000810e0 */
[----:B------:R-:W-:Y:S04]  /*85b80*/  STL.64 [R1+0x9a0], R156 ;  /* 0x0009a09c01007387 */ /* 0x000fe80000100a00 */
[----:B------:R1:W-:Y:S04]  /*85b90*/  STL.64 [R1+0x9a8], R158 ;  /* 0x0009a89e01007387 */ /* 0x0003e80000100a00 */
[----:B------:R-:W2:Y:S04]  /*85ba0*/  LDL.LU R241, [R1+0x124] ;  /* 0x0001240001f17983 */ /* 0x000ea80000300800 */
[----:B------:R-:W2:Y:S01]  /*85bb0*/  LDL.LU R242, [R1+0x128] ;  /* 0x0001280001f27983 */ /* 0x000ea20000300800 */
[C---:B------:R-:W-:Y:S03]  /*85bc0*/  HMMA.1688.F32.TF32 R208, R232.reuse, R146, R208 ;  /* 0x00000092e8d0723c */ /* 0x040fe600000810d0 */
[----:B------:R-:W2:Y:S01]  /*85bd0*/  LDL.LU R243, [R1+0x12c] ;  /* 0x00012c0001f37983 */ /* 0x000ea20000300800 */
[----:B-1----:R-:W-:Y:S01]  /*85be0*/  MOV R158, R230 ;  /* 0x000000e6009e7202 */ /* 0x002fe20000000f00 */
[----:B------:R-:W-:Y:S01]  /*85bf0*/  IMAD.MOV.U32 R159, RZ, RZ, R231 ;  /* 0x000000ffff9f7224 */ /* 0x000fe200078e00e7 */
[----:B------:R-:W-:Y:S01]  /*85c00*/  MOV R156, R228 ;  /* 0x000000e4009c7202 */ /* 0x000fe20000000f00 */
[----:B------:R-:W-:Y:S01]  /*85c10*/  IMAD.MOV.U32 R157, RZ, RZ, R229 ;  /* 0x000000ffff9d7224 */ /* 0x000fe200078e00e5 */
[----:B------:R-:W3:Y:S04]  /*85c20*/  LDL.LU.64 R230, [R1+0x4d00] ;  /* 0x004d000001e67983 */ /* 0x000ee80000300a00 */
[----:B------:R-:W3:Y:S04]  /*85c30*/  LDL.LU.64 R228, [R1+0x4cf8] ;  /* 0x004cf80001e47983 */ /* 0x000ee80000300a00 */
[----:B------:R-:W-:Y:S04]  /*85c40*/  STL.64 [R1+0x980], R224 ;  /* 0x000980e001007387 */ /* 0x000fe80000100a00 */
[----:B------:R1:W-:Y:S01]  /*85c50*/  STL.64 [R1+0x988], R226 ;  /* 0x000988e201007387 */ /* 0x0003e20000100a00 */
[C---:B------:R-:W-:Y:S03]  /*85c60*/  HMMA.1688.F32.TF32 R192, R232.reuse, R94, R192 ;  /* 0x0000005ee8c0723c */ /* 0x040fe600000810c0 */
        /* <DEDUP_REMOVED lines=11> */
[----:B------:R1:W-:Y:S01]  /*85d20*/  STL.64 [R1+0x958], R214 ;  /* 0x000958d601007387 */ /* 0x0003e20000100a00 */
[C---:B------:R-:W-:Y:S03]  /*85d30*/  HMMA.1688.F32.TF32 R176, R232.reuse, R78, R176 ;  /* 0x0000004ee8b0723c */ /* 0x040fe600000810b0 */
        /* <DEDUP_REMOVED lines=15> */
[----:B------:R1:W-:Y:S01]  /*85e30*/  STL.64 [R1+0x918], R198 ;  /* 0x000918c601007387 */ /* 0x0003e20000100a00 */
[C---:B------:R-:W-:Y:S03]  /*85e40*/  HMMA.1688.F32.TF32 R160, R232.reuse, R62, R160 ;  /* 0x0000003ee8a0723c */ /* 0x040fe600000810a0 */
        /* <DEDUP_REMOVED lines=38> */
[----:B------:R-:W-:-:S15]  /*860b0*/  HMMA.1688.F32.TF32 R236, R232, R58, R236 ;  /* 0x0000003ae8ec723c */ /* 0x000fde00000810ec */
[----:B------:R-:W-:-:S08]  /*860c0*/  NOP ;  /* 0x0000000000007918 */ /* 0x000fd00000000000 */
[----:B------:R1:W-:Y:S01]  /*860d0*/  STL.64 [R1+0x870], R236 ;  /* 0x000870ec01007387 */ /* 0x0003e20000100a00 */
[----:B------:R-:W-:Y:S01]  /*860e0*/  MOV R141, R238 ;  /* 0x000000ee008d7202 */ /* 0x000fe20000000f00 */
[----:B------:R-:W-:Y:S02]  /*860f0*/  IMAD.MOV.U32 R140, RZ, RZ, R239 ;  /* 0x000000ffff8c7224 */ /* 0x000fe400078e00ef */
[C---:B-1----:R-:W-:Y:S06]  /*86100*/  HMMA.1688.F32.TF32 R236, R232.reuse, R54, R248 ;  /* 0x00000036e8ec723c */ /* 0x042fec00000810f8 */
[----:B--2---:R-:W-:-:S15]  /*86110*/  HMMA.1688.F32.TF32 R240, R232, R50, R240 ;  /* 0x00000032e8f0723c */ /* 0x004fde00000810f0 */
[----:B------:R-:W-:-:S03]  /*86120*/  NOP ;  /* 0x0000000000007918 */ /* 0x000fc60000000000 */
[----:B------:R-:W-:Y:S01]  /*86130*/  MOV R149, R236 ;  /* 0x000000ec00957202 */ /* 0x000fe20000000f00 */
[----:B------:R-:W-:Y:S01]  /*86140*/  IMAD.MOV.U32 R148, RZ, RZ, R237 ;  /* 0x000000ffff947224 */ /* 0x000fe200078e00ed */
[----:B------:R-:W-:Y:S01]  /*86150*/  MOV R145, R238 ;  /* 0x000000ee00917202 */ /* 0x000fe20000000f00 */
[----:B------:R-:W-:Y:S02]  /*86160*/  IMAD.MOV.U32 R144, RZ, RZ, R239 ;  /* 0x000000ffff907224 */ /* 0x000fe400078e00ef */
[----:B------:R-:W-:Y:S04]  /*86170*/  STL.64 [R1+0x850], R240 ;  /* 0x000850f001007387 */ /* 0x000fe80000100a00 */
[----:B------:R-:W-:Y:S01]  /*86180*/  STL.64 [R1+0x858], R242 ;  /* 0x000858f201007387 */ /* 0x000fe20000100a00 */
[----:B------:R-:W-:Y:S01]  /*86190*/  MOV R248, R120 ;  /* 0x0000007800f87202 */ /* 0x000fe20000000f00 */
[----:B------:R-:W-:Y:S01]  /*861a0*/  IMAD.MOV.U32 R249, RZ, RZ, R76 ;  /* 0x000000fffff97224 */ /* 0x000fe200078e004c */
[----:B------:R-:W-:Y:S01]  /*861b0*/  MOV R250, R77 ;  /* 0x0000004d00fa7202 */ /* 0x000fe20000000f00 */
[----:B------:R-:W-:Y:S01]  /*861c0*/  IMAD.MOV.U32 R251, RZ, RZ, R80 ;  /* 0x000000fffffb7224 */ /* 0x000fe200078e0050 */
[C---:B----4-:R-:W-:Y:S06]  /*861d0*/  HMMA.1688.F32.TF32 R168, R232.reuse, R38, R168 ;  /* 0x00000026e8a8723c */ /* 0x050fec00000810a8 */
[C---:B---3--:R-:W-:Y:S06]  /*861e0*/  HMMA.1688.F32.TF32 R236, R232.reuse, R46, R160 ;  /* 0x0000002ee8ec723c */ /* 0x048fec00000810a0 */
[C---:B------:R-:W-:Y:S06]  /*861f0*/  HMMA.1688.F32.TF32 R160, R232.reuse, R42, R164 ;  /* 0x0000002ae8a0723c */ /* 0x040fec00000810a4 */
[C---:B------:R-:W-:Y:S11]  /*86200*/  HMMA.1688.F32.TF32 R164, R232.reuse, R34, R172 ;  /* 0x00000022e8a4723c */ /* 0x040ff600000810ac */
[----:B------:R-:W-:Y:S04]  /*86210*/  STL.64 [R1+0x840], R236 ;  /* 0x000840ec01007387 */ /* 0x000fe80000100a00 */
[----:B------:R-:W-:Y:S04]  /*86220*/  STL.64 [R1+0x848], R238 ;  /* 0x000848ee01007387 */ /* 0x000fe80000100a00 */
[----:B------:R-:W-:Y:S04]  /*86230*/  STL.64 [R1+0x830], R160 ;  /* 0x000830a001007387 */ /* 0x000fe80000100a00 */
[----:B------:R1:W-:Y:S02]  /*86240*/  STL.64 [R1+0x838], R162 ;  /* 0x000838a201007387 */ /* 0x0003e40000100a00 */
[----:B-1----:R-:W-:Y:S02]  /*86250*/  HMMA.1688.F32.TF32 R160, R232, R30, R176 ;  /* 0x0000001ee8a0723c */ /* 0x002fe400000810b0 */
[----:B------:R-:W-:Y:S04]  /*86260*/  STL.64 [R1+0x820], R168 ;  /* 0x000820a801007387 */ /* 0x000fe80000100a00 */
[----:B------:R1:W-:Y:S04]  /*86270*/  STL.64 [R1+0x828], R170 ;  /* 0x000828aa01007387 */ /* 0x0003e80000100a00 */
[----:B------:R-:W-:Y:S04]  /*86280*/  STL.64 [R1+0x810], R164 ;  /* 0x000810a401007387 */ /* 0x000fe80000100a00 */
[----:B------:R2:W-:Y:S01]  /*86290*/  STL.64 [R1+0x818], R166 ;  /* 0x000818a601007387 */ /* 0x0005e20000100a00 */
[C---:B-1----:R-:W-:Y:S08]  /*862a0*/  HMMA.1688.F32.TF32 R168, R152.reuse, R18, R180 ;  /* 0x0000001298a8723c */ /* 0x042ff000000810b4 */
[----:B------:R-:W-:Y:S01]  /*862b0*/  STL.64 [R1+0x760], R160 ;  /* 0x000760a001007387 */ /* 0x000fe20000100a00 */
[C---:B--2---:R-:W-:Y:S03]  /*862c0*/  HMMA.1688.F32.TF32 R164, R152.reuse, R14, R184 ;  /* 0x0000000e98a4723c */ /* 0x044fe600000810b8 */
[----:B------:R1:W-:Y:S03]  /*862d0*/  STL.64 [R1+0x768], R162 ;  /* 0x000768a201007387 */ /* 0x0003e60000100a00 */
[C---:B-1----:R-:W-:Y:S08]  /*862e0*/  HMMA.1688.F32.TF32 R160, R152.reuse, R10, R188 ;  /* 0x0000000a98a0723c */ /* 0x042ff000000810bc */
[----:B------:R-:W-:Y:S04]  /*862f0*/  STL.64 [R1+0x750], R168 ;  /* 0x000750a801007387 */ /* 0x000fe80000100a00 */
[----:B------:R1:W-:Y:S05]  /*86300*/  STL.64 [R1+0x758], R170 ;  /* 0x000758aa01007387 */ /* 0x0003ea0000100a00 */
[----:B------:R-:W-:Y:S04]  /*86310*/  STL.64 [R1+0x740], R164 ;  /* 0x000740a401007387 */ /* 0x000fe80000100a00 */
[----:B------:R2:W-:Y:S01]  /*86320*/  STL.64 [R1+0x748], R166 ;  /* 0x000748a601007387 */ /* 0x0005e20000100a00 */
[C---:B-1----:R-:W-:Y:S06]  /*86330*/  HMMA.1688.F32.TF32 R168, R152.reuse, R6, R192 ;  /* 0x0000000698a8723c */ /* 0x042fec00000810c0 */
[C---:B------:R-:W-:Y:S01]  /*86340*/  HMMA.1688.F32.TF32 R232, R152.reuse, R138, R216 ;  /* 0x0000008a98e8723c */ /* 0x040fe200000810d8 */
[----:B------:R-:W-:Y:S05]  /*86350*/  STL.64 [R1+0x730], R160 ;  /* 0x000730a001007387 */ /* 0x000fea0000100a00 */
[C---:B--2---:R-:W-:Y:S01]  /*86360*/  HMMA.1688.F32.TF32 R164, R152.reuse, R118, R196 ;  /* 0x0000007698a4723c */ /* 0x044fe200000810c4 */
[----:B------:R1:W-:Y:S05]  /*86370*/  STL.64 [R1+0x738], R162 ;  /* 0x000738a201007387 */ /* 0x0003ea0000100a00 */
[C---:B------:R-:W-:Y:S01]  /*86380*/  HMMA.1688.F32.TF32 R236, R152.reuse, R142, R220 ;  /* 0x0000008e98ec723c */ /* 0x040fe200000810dc */
[----:B------:R-:W-:Y:S01]  /*86390*/  MOV R172, R85 ;  /* 0x0000005500ac7202 */ /* 0x000fe20000000f00 */
[----:B------:R-:W-:Y:S01]  /*863a0*/  IMAD.MOV.U32 R173, RZ, RZ, R128 ;  /* 0x000000ffffad7224 */ /* 0x000fe200078e0080 */
[----:B------:R-:W-:Y:S01]  /*863b0*/  MOV R176, R132 ;  /* 0x0000008400b07202 */ /* 0x000fe20000000f00 */
[----:B------:R-:W-:Y:S01]  /*863c0*/  IMAD.MOV.U32 R177, RZ, RZ, R88 ;  /* 0x000000ffffb17224 */ /* 0x000fe200078e0058 */
[----:B------:R-:W-:Y:S01]  /*863d0*/  MOV R180, R89 ;  /* 0x0000005900b47202 */ /* 0x000fe20000000f00 */
[----:B------:R-:W-:Y:S01]  /*863e0*/  IMAD.MOV.U32 R181, RZ, RZ, R136 ;  /* 0x000000ffffb57224 */ /* 0x000fe200078e0088 */
[C---:B-1----:R-:W-:Y:S01]  /*863f0*/  HMMA.1688.F32.TF32 R160, R152.reuse, R122, R200 ;  /* 0x0000007a98a0723c */ /* 0x042fe200000810c8 */
[----:B------:R-:W-:Y:S04]  /*86400*/  STL.64 [R1+0x720], R168 ;  /* 0x000720a801007387 */ /* 0x000fe80000100a00 */
[----:B------:R1:W-:Y:S01]  /*86410*/  STL.64 [R1+0x728], R170 ;  /* 0x000728aa01007387 */ /* 0x0003e20000100a00 */
[----:B------:R-:W-:Y:S01]  /*86420*/  MOV R188, R0 ;  /* 0x0000000000bc7202 */ /* 0x000fe20000000f00 */
[----:B------:R-:W-:Y:S01]  /*86430*/  IMAD.MOV.U32 R189, RZ, RZ, R92 ;  /* 0x000000ffffbd7224 */ /* 0x000fe200078e005c */
[----:B------:R-:W-:Y:S01]  /*86440*/  MOV R190, R93 ;  /* 0x0000005d00be7202 */ /* 0x000fe20000000f00 */
[----:B------:R-:W-:Y:S01]  /*86450*/  IMAD.MOV.U32 R191, RZ, RZ, R65 ;  /* 0x000000ffffbf7224 */ /* 0x000fe200078e0041 */
[----:B------:R-:W-:Y:S04]  /*86460*/  STL.64 [R1+0x710], R164 ;  /* 0x000710a401007387 */ /* 0x000fe80000100a00 */
[----:B------:R2:W-:Y:S01]  /*86470*/  STL.64 [R1+0x718], R166 ;  /* 0x000718a601007387 */ /* 0x0005e20000100a00 */
[----:B-1----:R-:W-:Y:S01]  /*86480*/  HMMA.1688.F32.TF32 R168, R152, R126, R204 ;  /* 0x0000007e98a8723c */ /* 0x002fe200000810cc */
[----:B------:R-:W-:Y:S01]  /*86490*/  MOV R184, R64 ;  /* 0x0000004000b87202 */ /* 0x000fe20000000f00 */
[----:B------:R-:W-:Y:S01]  /*864a0*/  IMAD.MOV.U32 R185, RZ, RZ, R61 ;  /* 0x000000ffffb97224 */ /* 0x000fe200078e003d */
[----:B------:R-:W-:Y:S01]  /*864b0*/  MOV R186, R60 ;  /* 0x0000003c00ba7202 */ /* 0x000fe20000000f00 */
[----:B------:R-:W-:Y:S01]  /*864c0*/  IMAD.MOV.U32 R187, RZ, RZ, R3 ;  /* 0x000000ffffbb7224 */ /* 0x000fe200078e0003 */
[----:B------:R-:W-:-:S03]  /*864d0*/  MOV R182, R57 ;  /* 0x0000003900b67202 */ /* 0x000fc60000000f00 */
[----:B------:R-:W-:Y:S01]  /*864e0*/  STL.64 [R1+0x700], R160 ;  /* 0x000700a001007387 */ /* 0x000fe20000100a00 */
[C---:B--2---:R-:W-:Y:S03]  /*864f0*/  HMMA.1688.F32.TF32 R164, R152.reuse, R130, R208 ;  /* 0x0000008298a4723c */ /* 0x044fe600000810d0 */
[----:B------:R1:W-:Y:S01]  /*86500*/  STL.64 [R1+0x708], R162 ;  /* 0x000708a201007387 */ /* 0x0003e20000100a00 */
        /* <DEDUP_REMOVED lines=15> */
[----:B-1----:R-:W-:Y:S03]  /*86600*/  HMMA.1688.F32.TF32 R164, R152, R146, R224 ;  /* 0x0000009298a4723c */ /* 0x002fe600000810e0 */
[----:B------:R1:W-:Y:S01]  /*86610*/  STL.64 [R1+0x6d8], R162 ;  /* 0x0006d8a201007387 */ /* 0x0003e20000100a00 */
[----:B------:R-:W-:Y:S01]  /*86620*/  MOV R196, R116 ;  /* 0x0000007400c47202 */ /* 0x000fe20000000f00 */
[----:B------:R-:W-:-:S02]  /*86630*/  IMAD.MOV.U32 R197, RZ, RZ, R117 ;  /* 0x000000ffffc57224 */ /* 0x000fc400078e0075 */
[----:B------:R-:W-:Y:S01]  /*86640*/  IMAD.MOV.U32 R201, RZ, RZ, R121 ;  /* 0x000000ffffc97224 */ /* 0x000fe200078e0079 */
[----:B------:R-:W-:Y:S01]  /*86650*/  MOV R202, R73 ;  /* 0x0000004900ca7202 */ /* 0x000fe20000000f00 */
[----:B------:R-:W-:Y:S01]  /*86660*/  IMAD.MOV.U32 R203, RZ, RZ, R72 ;  /* 0x000000ffffcb7224 */ /* 0x000fe200078e0048 */
[----:B------:R-:W-:Y:S01]  /*86670*/  MOV R198, R69 ;  /* 0x0000004500c67202 */ /* 0x000fe20000000f00 */
[----:B------:R-:W-:Y:S01]  /*86680*/  IMAD.MOV.U32 R199, RZ, RZ, R68 ;  /* 0x000000ffffc77224 */ /* 0x000fe200078e0044 */
[C---:B------:R-:W-:Y:S01]  /*86690*/  HMMA.1688.F32.TF32 R64, R152.reuse, R66, R188 ;  /* 0x000000429840723c */ /* 0x040fe200000810bc */
[----:B------:R-:W-:Y:S04]  /*866a0*/  LDS R134, [R2+UR12+0x46400] ;  /* 0x0464000c02867984 */ /* 0x000fe80008000800 */
[----:B------:R-:W-:Y:S01]  /*866b0*/  LDS R135, [R195+UR12+0x46400] ;  /* 0x0464000cc3877984 */ /* 0x000fe20008000800 */
[----:B-1----:R-:W-:Y:S03]  /*866c0*/  HMMA.1688.F32.TF32 R160, R152, R150, R228 ;  /* 0x0000009698a0723c */ /* 0x002fe600000810e4 */
[----:B------:R-:W-:Y:S04]  /*866d0*/  STL [R1+0x4b3c], R233 ;  /* 0x004b3ce901007387 */ /* 0x000fe80000100800 */
[----:B------:R-:W-:Y:S04]  /*866e0*/  STL [R1+0x4b38], R234 ;  /* 0x004b38ea01007387 */ /* 0x000fe80000100800 */
[----:B------:R-:W-:Y:S04]  /*866f0*/  STL [R1+0x4b34], R235 ;  /* 0x004b34eb01007387 */ /* 0x000fe80000100800 */
[----:B------:R1:W-:Y:S04]  /*86700*/  STL [R1+0x4b48], R237 ;  /* 0x004b48ed01007387 */ /* 0x0003e80000100800 */
[----:B------:R2:W-:Y:S04]  /*86710*/  STL [R1+0x4b44], R238 ;  /* 0x004b44ee01007387 */ /* 0x0005e80000100800 */
[----:B------:R-:W-:Y:S04]  /*86720*/  STL [R1+0x4b30], R239 ;  /* 0x004b30ef01007387 */ /* 0x000fe80000100800 */
[----:B------:R3:W-:Y:S01]  /*86730*/  STL.64 [R1+0x6c0], R164 ;  /* 0x0006c0a401007387 */ /* 0x0007e20000100a00 */
[----:B-1----:R-:W-:-:S03]  /*86740*/  MOV R237, R160 ;  /* 0x000000a000ed7202 */ /* 0x002fc60000000f00 */
[----:B------:R1:W-:Y:S01]  /*86750*/  STL.64 [R1+0x6c8], R166 ;  /* 0x0006c8a601007387 */ /* 0x0003e20000100a00 */
[----:B--2---:R-:W-:-:S03]  /*86760*/  IMAD.MOV.U32 R238, RZ, RZ, R161 ;  /* 0x000000ffffee7224 */ /* 0x004fc600078e00a1 */
[----:B------:R-:W2:Y:S01]  /*86770*/  LDL.LU R120, [R1+0x4be4] ;  /* 0x004be40001787983 */ /* 0x000ea20000300800 */
[----:B------:R-:W-:-:S03]  /*86780*/  MOV R160, R81 ;  /* 0x0000005100a07202 */ /* 0x000fc60000000f00 */
[----:B------:R-:W4:Y:S01]  /*86790*/  LDL.LU R76, [R1+0x4be0] ;  /* 0x004be000014c7983 */ /* 0x000f220000300800 */
[----:B------:R-:W-:-:S03]  /*867a0*/  IMAD.MOV.U32 R161, RZ, RZ, R133 ;  /* 0x000000ffffa17224 */ /* 0x000fc600078e0085 */
[----:B------:R-:W4:Y:S01]  /*867b0*/  LDL.LU R77, [R1+0x4bdc] ;  /* 0x004bdc00014d7983 */ /* 0x000f220000300800 */
[----:B---3--:R-:W-:-:S03]  /*867c0*/  MOV R164, R129 ;  /* 0x0000008100a47202 */ /* 0x008fc60000000f00 */
[----:B------:R-:W3:Y:S01]  /*867d0*/  LDL.LU R80, [R1+0x4bd8] ;  /* 0x004bd80001507983 */ /* 0x000ee20000300800 */
[----:B------:R-:W-:-:S03]  /*867e0*/  IMAD.MOV.U32 R165, RZ, RZ, R125 ;  /* 0x000000ffffa57224 */ /* 0x000fc600078e007d */
[----:B------:R-:W4:Y:S01]  /*867f0*/  LDL.LU R81, [R1+0x4bd4] ;  /* 0x004bd40001517983 */ /* 0x000f220000300800 */
[----:B------:R-:W-:-:S03]  /*86800*/  MOV R168, R124 ;  /* 0x0000007c00a87202 */ /* 0x000fc60000000f00 */
[----:B------:R-:W3:Y:S01]  /*86810*/  LDL.LU R133, [R1+0x4bd0] ;  /* 0x004bd00001857983 */ /* 0x000ee20000300800 */
        /* <DEDUP_REMOVED lines=16> */
[----:B------:R-:W-:Y:S03]  /*86920*/  HMMA.1688.F32.TF32 R60, R152, R62, R184 ;  /* 0x0000003e983c723c */ /* 0x000fe600000810b8 */
[----:B------:R-:W-:Y:S04]  /*86930*/  LDS R193, [R195+UR12+0x46080] ;  /* 0x0460800cc3c17984 */ /* 0x000fe80008000800 */
[----:B------:R-:W-:Y:S04]  /*86940*/  LDS R192, [R2+UR12+0x46080] ;  /* 0x0460800c02c07984 */ /* 0x000fe80008000800 */
[----:B------:R-:W-:Y:S01]  /*86950*/  LDS R194, [R2+UR12+0x46480] ;  /* 0x0464800c02c27984 */ /* 0x000fe20008000800 */
[----:B--2---:R-:W-:-:S03]  /*86960*/  MOV R200, R120 ;  /* 0x0000007800c87202 */ /* 0x004fc60000000f00 */
[----:B------:R-:W2:Y:S04]  /*86970*/  LDL.LU R120, [R1+0x4b90] ;  /* 0x004b900001787983 */ /* 0x000ea80000300800 */
[----:B------:R-:W2:Y:S01]  /*86980*/  LDL.LU R121, [R1+0x4b8c] ;  /* 0x004b8c0001797983 */ /* 0x000ea20000300800 */
[----:B---3--:R-:W-:Y:S01]  /*86990*/  IMAD.MOV.U32 R211, RZ, RZ, R133 ;  /* 0x000000ffffd37224 */ /* 0x008fe200078e0085 */
[----:B----4-:R-:W-:Y:S01]  /*869a0*/  MOV R210, R129 ;  /* 0x0000008100d27202 */ /* 0x010fe20000000f00 */
[----:B------:R-:W-:Y:S01]  /*869b0*/  IMAD.MOV.U32 R209, RZ, RZ, R125 ;  /* 0x000000ffffd17224 */ /* 0x000fe200078e007d */
[----:B------:R-:W-:Y:S02]  /*869c0*/  MOV R208, R124 ;  /* 0x0000007c00d07202 */ /* 0x000fe40000000f00 */
[----:B------:R-:W3:Y:S04]  /*869d0*/  LDL.LU R124, [R1+0x4b88] ;  /* 0x004b8800017c7983 */ /* 0x000ee80000300800 */
[----:B------:R-:W4:Y:S04]  /*869e0*/  LDL.LU R125, [R1+0x4b84] ;  /* 0x004b8400017d7983 */ /* 0x000f280000300800 */
[----:B------:R-:W4:Y:S01]  /*869f0*/  LDL.LU R129, [R1+0x4b80] ;  /* 0x004b800001817983 */ /* 0x000f220000300800 */
[----:B------:R-:W-:-:S03]  /*86a00*/  IMAD.MOV.U32 R213, RZ, RZ, R128 ;  /* 0x000000ffffd57224 */ /* 0x000fc600078e0080 */
[----:B------:R-:W4:Y:S01]  /*86a10*/  LDL.LU R133, [R1+0x4b7c] ;  /* 0x004b7c0001857983 */ /* 0x000f220000300800 */
[----:B------:R-:W-:-:S03]  /*86a20*/  MOV R212, R132 ;  /* 0x0000008400d47202 */ /* 0x000fc60000000f00 */
[----:B------:R-:W4:Y:S04]  /*86a30*/  LDL.LU R132, [R1+0x4b78] ;  /* 0x004b780001847983 */ /* 0x000f280000300800 */
[----:B------:R-:W4:Y:S01]  /*86a40*/  LDL.LU R128, [R1+0x4b74] ;  /* 0x004b740001807983 */ /* 0x000f220000300800 */
[----:B------:R-:W-:-:S03]  /*86a50*/  MOV R216, R0 ;  /* 0x0000000000d87202 */ /* 0x000fc60000000f00 */
        /* <DEDUP_REMOVED lines=12> */
[----:B------:R-:W-:Y:S01]  /*86b20*/  IMAD.MOV.U32 R205, RZ, RZ, R80 ;  /* 0x000000ffffcd7224 */ /* 0x000fe200078e0050 */
[----:B------:R-:W-:Y:S01]  /*86b30*/  MOV R206, R77 ;  /* 0x0000004d00ce7202 */ /* 0x000fe20000000f00 */
[----:B------:R-:W-:-:S03]  /*86b40*/  IMAD.MOV.U32 R207, RZ, RZ, R76 ;  /* 0x000000ffffcf7224 */ /* 0x000fc600078e004c */
[----:B------:R-:W-:Y:S01]  /*86b50*/  HMMA.1688.F32.TF32 R68, R152, R70, R196 ;  /* 0x000000469844723c */ /* 0x000fe200000810c4 */
[----:B------:R-:W-:Y:S01]  /*86b60*/  MOV R170, R45 ;  /* 0x0000002d00aa7202 */ /* 0x000fe20000000f00 */
[----:B------:R-:W-:-:S04]  /*86b70*/  IMAD.MOV.U32 R171, RZ, RZ, R44 ;  /* 0x000000ffffab7224 */ /* 0x000fc800078e002c */
[C---:B------:R-:W-:Y:S06]  /*86b80*/  HMMA.1688.F32.TF32 R56, R152.reuse, R58, R180 ;  /* 0x0000003a9838723c */ /* 0x040fec00000810b4 */
[C---:B------:R-:W-:Y:S06]  /*86b90*/  HMMA.1688.F32.TF32 R52, R152.reuse, R54, R176 ;  /* 0x000000369834723c */ /* 0x040fec00000810b0 */
[C---:B------:R-:W-:Y:S01]  /*86ba0*/  HMMA.1688.F32.TF32 R48, R152.reuse, R50, R172 ;  /* 0x000000329830723c */ /* 0x040fe200000810ac */
[----:B-1----:R-:W-:Y:S01]  /*86bb0*/  MOV R166, R41 ;  /* 0x0000002900a67202 */ /* 0x002fe20000000f00 */
[----:B------:R-:W-:Y:S01]  /*86bc0*/  IMAD.MOV.U32 R167, RZ, RZ, R40 ;  /* 0x000000ffffa77224 */ /* 0x000fe200078e0028 */
[----:B------:R-:W-:Y:S01]  /*86bd0*/  MOV R232, R162 ;  /* 0x000000a200e87202 */ /* 0x000fe20000000f00 */
[----:B------:R-:W-:Y:S01]  /*86be0*/  IMAD.MOV.U32 R233, RZ, RZ, R163 ;  /* 0x000000ffffe97224 */ /* 0x000fe200078e00a3 */
[----:B------:R-:W-:Y:S01]  /*86bf0*/  LDS R136, [R137+UR12+0x46000] ;  /* 0x0460000c89887984 */ /* 0x000fe20008000800 */
        /* <DEDUP_REMOVED lines=8> */
[----:B------:R-:W-:Y:S03]  /*86c80*/  LDS R137, [R252+UR12+0x46000] ;  /* 0x0460000cfc897984 */ /* 0x000fe60008000800 */
[C---:B------:R-:W-:Y:S06]  /*86c90*/  HMMA.1688.F32.TF32 R40, R152.reuse, R42, R164 ;  /* 0x0000002a9828723c */ /* 0x040fec00000810a4 */
[----:B------:R-:W-:Y:S01]  /*86ca0*/  HMMA.1688.F32.TF32 R36, R152, R38, R160 ;  /* 0x000000269824723c */ /* 0x000fe200000810a0 */
[----:B------:R-:W-:Y:S01]  /*86cb0*/  MOV R170, R13 ;  /* 0x0000000d00aa7202 */ /* 0x000fe20000000f00 */
[----:B------:R-:W-:Y:S01]  /*86cc0*/  IMAD.MOV.U32 R171, RZ, RZ, R12 ;  /* 0x000000ffffab7224 */ /* 0x000fe200078e000c */
[----:B------:R-:W-:Y:S01]  /*86cd0*/  MOV R168, R17 ;  /* 0x0000001100a87202 */ /* 0x000fe20000000f00 */
[----:B------:R-:W-:-:S02]  /*86ce0*/  IMAD.MOV.U32 R169, RZ, RZ, R16 ;  /* 0x000000ffffa97224 */ /* 0x000fc400078e0010 */
[----:B--2---:R-:W-:Y:S01]  /*86cf0*/  IMAD.MOV.U32 R243, RZ, RZ, R120 ;  /* 0x000000fffff37224 */ /* 0x004fe200078e0078 */
[----:B------:R-:W-:Y:S01]  /*86d00*/  MOV R242, R121 ;  /* 0x0000007900f27202 */ /* 0x000fe20000000f00 */
[----:B---3--:R-:W-:Y:S01]  /*86d10*/  IMAD.MOV.U32 R241, RZ, RZ, R124 ;  /* 0x000000fffff17224 */ /* 0x008fe200078e007c */
[----:B----4-:R-:W-:Y:S02]  /*86d20*/  MOV R240, R125 ;  /* 0x0000007d00f07202 */ /* 0x010fe40000000f00 */
[----:B------:R-:W-:Y:S01]  /*86d30*/  MOV R226, R129 ;  /* 0x0000008100e27202 */ /* 0x000fe20000000f00 */
[----:B------:R-:W-:Y:S02]  /*86d40*/  IMAD.MOV.U32 R227, RZ, RZ, R128 ;  /* 0x000000ffffe37224 */ /* 0x000fe400078e0080 */
[----:B------:R-:W1:Y:S04]  /*86d50*/  LDSM.16.M88.4 R128, [R0+UR17+0x180] ;  /* 0x000180110080783b */ /* 0x000e680008000200 */
[----:B------:R-:W2:Y:S04]  /*86d60*/  LDSM.16.M88.4 R124, [R0+UR17+0x1180] ;  /* 0x00118011007c783b */ /* 0x000ea80008000200 */
[----:B------:R-:W3:Y:S04]  /*86d70*/  LDSM.16.M88.4 R120, [R0+UR17+0x2180] ;  /* 0x002180110078783b */ /* 0x000ee80008000200 */
[----:B------:R-:W4:Y:S01]  /*86d80*/  LDSM.16.M88.4 R116, [R0+UR17+0x3180] ;  /* 0x003180110074783b */ /* 0x000f220008000200 */
[----:B------:R-:W-:Y:S01]  /*86d90*/  MOV R224, R133 ;  /* 0x0000008500e07202 */ /* 0x000fe20000000f00 */
[----:B------:R-:W-:-:S02]  /*86da0*/  IMAD.MOV.U32 R225, RZ, RZ, R132 ;  /* 0x000000ffffe17224 */ /* 0x000fc400078e0084 */
[----:B------:R-:W-:Y:S04]  /*86db0*/  LDS R132, [R2+UR12+0x46000] ;  /* 0x0460000c02847984 */ /* 0x000fe80008000800 */
[----:B------:R-:W4:Y:S04]  /*86dc0*/  LDS R133, [R195+UR12+0x46000] ;  /* 0x0460000cc3857984 */ /* 0x000f280008000800 */
[----:B------:R-:W-:Y:S04]  /*86dd0*/  LDSM.16.M88.4 R12, [R0+UR17+0xc180] ;  /* 0x00c18011000c783b */ /* 0x000fe80008000200 */
[----:B------:R-:W-:Y:S04]  /*86de0*/  LDSM.16.M88.4 R16, [R0+UR17+0xe180] ;  /* 0x00e180110010783b */ /* 0x000fe80008000200 */
        /* <DEDUP_REMOVED lines=34> */
[C---:B------:R-:W-:Y:S03]  /*87010*/  HMMA.1688.F32.TF32 R224, R152.reuse, R26, R224 ;  /* 0x0000001a98e0723c */ /* 0x040fe600000810e0 */
[----:B------:R-:W-:Y:S03]  /*87020*/  LDSM.16.M88.4 R92, [R0+UR17+0xf180] ;  /* 0x00f18011005c783b */ /* 0x000fe60008000200 */
[C---:B------:R-:W-:Y:S01]  /*87030*/  HMMA.1688.F32.TF32 R240, R152.reuse, R22, R240 ;  /* 0x0000001698f0723c */ /* 0x040fe200000810f0 */
[----:B------:R-:W-:Y:S04]  /*87040*/  LDSM.16.M88.4 R88, [R0+UR17+0x10180] ;  /* 0x010180110058783b */ /* 0x000fe80008000200 */
[----:B------:R-:W-:Y:S01]  /*87050*/  LDSM.16.M88.4 R84, [R0+UR17+0x11180] ;  /* 0x011180110054783b */ /* 0x000fe20008000200 */
[C---:B-1----:R-:W-:Y:S03]  /*87060*/  HMMA.1688.F32.TF32 R44, R152.reuse, R34, R248 ;  /* 0x00000022982c723c */ /* 0x042fe600000810f8 */
[----:B------:R-:W-:Y:S04]  /*87070*/  STL.64 [R1+0x630], R40 ;  /* 0x0006302801007387 */ /* 0x000fe80000100a00 */
[----:B------:R1:W-:Y:S04]  /*87080*/  STL.64 [R1+0x638], R42 ;  /* 0x0006382a01007387 */ /* 0x0003e80000100a00 */
[----:B------:R-:W-:Y:S04]  /*87090*/  STL.64 [R1+0x620], R36 ;  /* 0x0006202401007387 */ /* 0x000fe80000100a00 */
[----:B------:R2:W-:Y:S01]  /*870a0*/  STL.64 [R1+0x628], R38 ;  /* 0x0006282601007387 */ /* 0x0005e20000100a00 */
[----:B-1----:R-:W-:Y:S03]  /*870b0*/  HMMA.1688.F32.TF32 R40, R152, R30, R96 ;  /* 0x0000001e9828723c */ /* 0x002fe60000081060 */
[----:B------:R-:W-:Y:S04]  /*870c0*/  LDSM.16.M88.4 R96, [R0+UR17+0x8180] ;  /* 0x008180110060783b */ /* 0x000fe80008000200 */
[----:B------:R-:W-:Y:S01]  /*870d0*/  LDSM.16.M88.4 R76, [R0+UR17+0x13180] ;  /* 0x01318011004c783b */ /* 0x000fe20008000200 */
[----:B--2---:R-:W-:Y:S03]  /*870e0*/  HMMA.1688.F32.TF32 R36, R132, R128, R100 ;  /* 0x000000808424723c */ /* 0x004fe60000081064 */
[----:B------:R-:W-:Y:S04]  /*870f0*/  STL.64 [R1+0x610], R44 ;  /* 0x0006102c01007387 */ /* 0x000fe80000100a00 */
[----:B------:R1:W-:Y:S01]  /*87100*/  STL.64 [R1+0x618], R46 ;  /* 0x0006182e01007387 */ /* 0x0003e20000100a00 */
[----:B------:R-:W-:-:S03]  /*87110*/  MOV R248, R25 ;  /* 0x0000001900f87202 */ /* 0x000fc60000000f00 */
[----:B------:R-:W-:Y:S01]  /*87120*/  LDSM.16.M88.4 R100, [R0+UR17+0x7180] ;  /* 0x007180110064783b */ /* 0x000fe20008000200 */
[----:B------:R-:W-:-:S03]  /*87130*/  IMAD.MOV.U32 R249, RZ, RZ, R24 ;  /* 0x000000fffff97224 */ /* 0x000fc600078e0018 */
[----:B------:R-:W-:Y:S01]  /*87140*/  LDSM.16.M88.4 R24, [R0+UR17+0xb180] ;  /* 0x00b180110018783b */ /* 0x000fe20008000200 */
[C---:B-1----:R-:W-:Y:S03]  /*87150*/  HMMA.1688.F32.TF32 R44, R132.reuse, R124, R104 ;  /* 0x0000007c842c723c */ /* 0x042fe60000081068 */
[----:B------:R-:W1:Y:S01]  /*87160*/  LDSM.16.M88.4 R104, [R0+UR17+0x6180] ;  /* 0x006180110068783b */ /* 0x000e620008000200 */
[----:B------:R-:W-:Y:S01]  /*87170*/  MOV R250, R21 ;  /* 0x0000001500fa7202 */ /* 0x000fe20000000f00 */
[----:B------:R-:W-:Y:S02]  /*87180*/  IMAD.MOV.U32 R251, RZ, RZ, R20 ;  /* 0x000000fffffb7224 */ /* 0x000fe400078e0014 */
[----:B------:R-:W2:Y:S04]  /*87190*/  LDSM.16.M88.4 R20, [R0+UR17+0xd180] ;  /* 0x00d180110014783b */ /* 0x000ea80008000200 */
[----:B------:R-:W-:Y:S04]  /*871a0*/  STL.64 [R1+0x600], R40 ;  /* 0x0006002801007387 */ /* 0x000fe80000100a00 */
[----:B------:R3:W-:Y:S04]  /*871b0*/  STL.64 [R1+0x608], R42 ;  /* 0x0006082a01007387 */ /* 0x0007e80000100a00 */
[----:B------:R-:W-:Y:S04]  /*871c0*/  STL.64 [R1+0x5f0], R36 ;  /* 0x0005f02401007387 */ /* 0x000fe80000100a00 */
[----:B------:R4:W-:Y:S01]  /*871d0*/  STL.64 [R1+0x5f8], R38 ;  /* 0x0005f82601007387 */ /* 0x0009e20000100a00 */
[C---:B---3--:R-:W-:Y:S03]  /*871e0*/  HMMA.1688.F32.TF32 R40, R132.reuse, R120, R108 ;  /* 0x000000788428723c */ /* 0x048fe6000008106c */
[----:B------:R-:W3:Y:S04]  /*871f0*/  LDSM.16.M88.4 R72, [R0+UR17+0x14180] ;  /* 0x014180110048783b */ /* 0x000ee80008000200 */
[----:B------:R-:W3:Y:S01]  /*87200*/  LDSM.16.M88.4 R68, [R0+UR17+0x15180] ;  /* 0x015180110044783b */ /* 0x000ee20008000200 */
[----:B----4-:R-:W-:Y:S03]  /*87210*/  HMMA.1688.F32.TF32 R36, R132, R116, R112 ;  /* 0x000000748424723c */ /* 0x010fe60000081070 */
[----:B------:R-:W-:Y:S04]  /*87220*/  LDSM.16.M88.4 R64, [R0+UR17+0x16180] ;  /* 0x016180110040783b */ /* 0x000fe80008000200 */
[----:B------:R-:W4:Y:S04]  /*87230*/  LDSM.16.M88.4 R112, [R0+UR17+0x4180] ;  /* 0x004180110070783b */ /* 0x000f280008000200 */
[----:B------:R-:W4:Y:S04]  /*87240*/  LDSM.16.M88.4 R60, [R0+UR17+0x17180] ;  /* 0x01718011003c783b */ /* 0x000f280008000200 */
[----:B------:R-:W4:Y:S04]  /*87250*/  LDSM.16.M88.4 R56, [R0+UR17+0x18180] ;  /* 0x018180110038783b */ /* 0x000f280008000200 */
[----:B------:R-:W4:Y:S04]  /*87260*/  LDSM.16.M88.4 R52, [R0+UR17+0x19180] ;  /* 0x019180110034783b */ /* 0x000f280008000200 */
[----:B------:R-:W-:Y:S04]  /*87270*/  STL.64 [R1+0x5e0], R44 ;  /* 0x0005e02c01007387 */ /* 0x000fe80000100a00 */
[----:B------:R-:W4:Y:S04]  /*87280*/  LDSM.16.M88.4 R48, [R0+UR17+0x1a180] ;  /* 0x01a180110030783b */ /* 0x000f280008000200 */
[----:B------:R-:W-:Y:S04]  /*87290*/  STL.64 [R1+0x5e8], R46 ;  /* 0x0005e82e01007387 */ /* 0x000fe80000100a00 */
[----:B------:R-:W-:Y:S04]  /*872a0*/  STL.64 [R1+0x4c0], R40 ;  /* 0x0004c02801007387 */ /* 0x000fe80000100a00 */
[----:B------:R-:W4:Y:S04]  /*872b0*/  LDSM.16.M88.4 R44, [R0+UR17+0x1b180] ;  /* 0x01b18011002c783b */ /* 0x000f280008000200 */
[----:B------:R-:W-:Y:S01]  /*872c0*/  STL.64 [R1+0x4c8], R42 ;  /* 0x0004c82a01007387 */ /* 0x000fe20000100a00 */
[----:B------:R-:W-:-:S03]  /*872d0*/  MOV R160, R33 ;  /* 0x0000002100a07202 */ /* 0x000fc60000000f00 */
[----:B------:R-:W-:Y:S01]  /*872e0*/  STL.64 [R1+0x4b0], R36 ;  /* 0x0004b02401007387 */ /* 0x000fe20000100a00 */
[----:B------:R-:W-:-:S03]  /*872f0*/  IMAD.MOV.U32 R161, RZ, RZ, R32 ;  /* 0x000000ffffa17224 */ /* 0x000fc600078e0020 */
[----:B------:R-:W4:Y:S04]  /*87300*/  LDSM.16.M88.4 R40, [R0+UR17+0x1c180] ;  /* 0x01c180110028783b */ /* 0x000f280008000200 */
[----:B------:R-:W-:Y:S01]  /*87310*/  STL.64 [R1+0x4b8], R38 ;  /* 0x0004b82601007387 */ /* 0x000fe20000100a00 */
        /* <DEDUP_REMOVED lines=13> */
[----:B------:R-:W-:Y:S04]  /*873f0*/  STL [R1+0x4944], R14 ;  /* 0x0049440e01007387 */ /* 0x000fe80000100800 */
[----:B------:R-:W-:Y:S04]  /*87400*/  STL [R1+0x4940], R15 ;  /* 0x0049400f01007387 */ /* 0x000fe80000100800 */
[----:B--2---:R-:W-:Y:S04]  /*87410*/  STL [R1+0x494c], R22 ;  /* 0x00494c1601007387 */ /* 0x004fe80000100800 */
[----:B------:R-:W-:Y:S04]  /*87420*/  STL [R1+0x4948], R23 ;  /* 0x0049481701007387 */ /* 0x000fe80000100800 */
[----:B------:R-:W-:Y:S04]  /*87430*/  STL [R1+0x4954], R18 ;  /* 0x0049541201007387 */ /* 0x000fe80000100800 */
[----:B------:R-:W2:Y:S04]  /*87440*/  LDSM.16.M88.4 R108, [R0+UR17+0x5180] ;  /* 0x00518011006c783b */ /* 0x000ea80008000200 */
[----:B------:R-:W-:Y:S04]  /*87450*/  STL [R1+0x4950], R19 ;  /* 0x0049501301007387 */ /* 0x000fe80000100800 */
[----:B------:R-:W-:Y:S04]  /*87460*/  STL [R1+0x495c], R94 ;  /* 0x00495c5e01007387 */ /* 0x000fe80000100800 */
[----:B------:R-:W-:Y:S04]  /*87470*/  STL [R1+0x4958], R95 ;  /* 0x0049585f01007387 */ /* 0x000fe80000100800 */
[----:B------:R-:W-:Y:S04]  /*87480*/  STL [R1+0x4964], R90 ;  /* 0x0049645a01007387 */ /* 0x000fe80000100800 */
[----:B------:R-:W-:Y:S01]  /*87490*/  STL [R1+0x4960], R91 ;  /* 0x0049605b01007387 */ /* 0x000fe20000100800 */
[----:B------:R-:W-:-:S03]  /*874a0*/  MOV R164, R9 ;  /* 0x0000000900a47202 */ /* 0x000fc60000000f00 */
[----:B------:R-:W-:Y:S01]  /*874b0*/  STL [R1+0x496c], R86 ;  /* 0x00496c5601007387 */ /* 0x000fe20000100800 */
[----:B------:R-:W-:Y:S01]  /*874c0*/  IMAD.MOV.U32 R165, RZ, RZ, R8 ;  /* 0x000000ffffa57224 */ /* 0x000fe200078e0008 */
[----:B------:R-:W-:Y:S02]  /*874d0*/  MOV R166, R5 ;  /* 0x0000000500a67202 */ /* 0x000fe40000000f00 */
[----:B------:R-:W-:Y:S01]  /*874e0*/  STL [R1+0x4968], R87 ;  /* 0x0049685701007387 */ /* 0x000fe20000100800 */
[----:B------:R-:W-:-:S03]  /*874f0*/  IMAD.MOV.U32 R167, RZ, RZ, R4 ;  /* 0x000000ffffa77224 */ /* 0x000fc600078e0004 */
[----:B------:R-:W-:Y:S04]  /*87500*/  STL [R1+0x4974], R78 ;  /* 0x0049744e01007387 */ /* 0x000fe80000100800 */
[----:B------:R-:W-:Y:S04]  /*87510*/  STL [R1+0x4970], R79 ;  /* 0x0049704f01007387 */ /* 0x000fe80000100800 */
[----:B---3--:R-:W-:Y:S04]  /*87520*/  STL [R1+0x497c], R74 ;  /* 0x00497c4a01007387 */ /* 0x008fe80000100800 */
[----:B------:R-:W-:Y:S04]  /*87530*/  STL [R1+0x4978], R75 ;  /* 0x0049784b01007387 */ /* 0x000fe80000100800 */
[----:B------:R-:W-:Y:S01]  /*87540*/  STL [R1+0x4984], R70 ;  /* 0x0049844601007387 */ /* 0x000fe20000100800 */
[----:B----4-:R-:W-:Y:S03]  /*87550*/  HMMA.1688.F32.TF32 R152, R132, R112, R164 ;  /* 0x000000708498723c */ /* 0x010fe600000810a4 */
        /* <DEDUP_REMOVED lines=12> */
[----:B------:R4:W-:Y:S04]  /*87620*/  STL [R1+0x49b0], R47 ;  /* 0x0049b02f01007387 */ /* 0x0009e80000100800 */
[----:B------:R-:W-:Y:S04]  /*87630*/  STL [R1+0x49bc], R42 ;  /* 0x0049bc2a01007387 */ /* 0x000fe80000100800 */
[----:B------:R4:W-:Y:S04]  /*87640*/  STL [R1+0x49b8], R43 ;  /* 0x0049b82b01007387 */ /* 0x0009e80000100800 */
[----:B-1----:R-:W-:Y:S04]  /*87650*/  STL [R1+0x49c4], R38 ;  /* 0x0049c42601007387 */ /* 0x002fe80000100800 */
[----:B------:R-:W-:Y:S04]  /*87660*/  STL [R1+0x49c0], R39 ;  /* 0x0049c02701007387 */ /* 0x000fe80000100800 */
[----:B------:R-:W-:Y:S04]  /*87670*/  STL [R1+0x49cc], R34 ;  /* 0x0049cc2201007387 */ /* 0x000fe80000100800 */
[----:B------:R-:W-:Y:S04]  /*87680*/  STL [R1+0x49c8], R35 ;  /* 0x0049c82301007387 */ /* 0x000fe80000100800 */
[----:B------:R-:W-:Y:S04]  /*87690*/  STL [R1+0x49d4], R30 ;  /* 0x0049d41e01007387 */ /* 0x000fe80000100800 */
[----:B------:R-:W-:Y:S04]  /*876a0*/  STL [R1+0x49d0], R31 ;  /* 0x0049d01f01007387 */ /* 0x000fe80000100800 */
[----:B------:R-:W-:Y:S04]  /*876b0*/  STL [R1+0x419c], R0 ;  /* 0x00419c0001007387 */ /* 0x000fe80000100800 */
[----:B------:R-:W4:Y:S04]  /*876c0*/  LDL.LU R164, [R1+0xc50] ;  /* 0x000c500001a47983 */ /* 0x000f280000300800 */
[----:B------:R-:W4:Y:S01]  /*876d0*/  LDL.LU R165, [R1+0xc54] ;  /* 0x000c540001a57983 */ /* 0x000f220000300800 */
[----:B------:R-:W-:-:S03]  /*876e0*/  MOV R118, R152 ;  /* 0x0000009800767202 */ /* 0x000fc60000000f00 */
[----:B------:R-:W4:Y:S01]  /*876f0*/  LDL.LU R166, [R1+0xc58] ;  /* 0x000c580001a67983 */ /* 0x000f220000300800 */
[----:B------:R-:W-:Y:S01]  /*87700*/  IMAD.MOV.U32 R119, RZ, RZ, R153 ;  /* 0x000000ffff777224 */ /* 0x000fe200078e0099 */
[----:B------:R-:W-:Y:S02]  /*87710*/  MOV R122, R154 ;  /* 0x0000009a007a7202 */ /* 0x000fe40000000f00 */
[----:B------:R-:W4:Y:S01]  /*87720*/  LDL.LU R167, [R1+0xc5c] ;  /* 0x000c5c0001a77983 */ /* 0x000f220000300800 */
[----:B------:R-:W-:Y:S02]  /*87730*/  IMAD.MOV.U32 R123, RZ, RZ, R155 ;  /* 0x000000ffff7b7224 */ /* 0x000fe400078e009b */
[----:B--2---:R-:W-:Y:S01]  /*87740*/  HMMA.1688.F32.TF32 R152, R132, R108, R168 ;  /* 0x0000006c8498723c */ /* 0x004fe200000810a8 */
[----:B------:R-:W1:Y:S04]  /*87750*/  LDSM.16.M88.4 R8, [R0+UR17+0x9180] ;  /* 0x009180110008783b */ /* 0x000e680008000200 */
[----:B------:R-:W2:Y:S04]  /*87760*/  LDSM.16.M88.4 R4, [R0+UR17+0xa180] ;  /* 0x00a180110004783b */ /* 0x000ea80008000200 */
[----:B------:R-:W2:Y:S04]  /*87770*/  LDSM.16.M88.4 R80, [R0+UR17+0x12180] ;  /* 0x012180110050783b */ /* 0x000ea80008000200 */
[----:B------:R-:W2:Y:S11]  /*87780*/  LDS R195, [R195+UR12+0x46480] ;  /* 0x0464800cc3c37984 */ /* 0x000eb60008000800 */
[----:B------:R-:W-:Y:S01]  /*87790*/  MOV R126, R152 ;  /* 0x00000098007e7202 */ /* 0x000fe20000000f00 */
[----:B------:R-:W-:Y:S01]  /*877a0*/  IMAD.MOV.U32 R130, RZ, RZ, R153 ;  /* 0x000000ffff827224 */ /* 0x000fe200078e0099 */
[----:B------:R-:W-:Y:S01]  /*877b0*/  MOV R131, R154 ;  /* 0x0000009a00837202 */ /* 0x000fe20000000f00 */
[----:B------:R-:W-:-:S02]  /*877c0*/  IMAD.MOV.U32 R127, RZ, RZ, R155 ;  /* 0x000000ffff7f7224 */ /* 0x000fc400078e009b */
[----:B------:R-:W-:Y:S01]  /*877d0*/  HMMA.1688.F32.TF32 R152, R132, R104, R248 ;  /* 0x000000688498723c */ /* 0x000fe200000810f8 */
[----:B------:R-:W1:Y:S04]  /*877e0*/  LDL.LU R248, [R1+0xc40] ;  /* 0x000c400001f87983 */ /* 0x000e680000300800 */
[----:B------:R-:W1:Y:S04]  /*877f0*/  LDL.LU R249, [R1+0xc44] ;  /* 0x000c440001f97983 */ /* 0x000e680000300800 */
[----:B------:R-:W1:Y:S04]  /*87800*/  LDL.LU R250, [R1+0xc48] ;  /* 0x000c480001fa7983 */ /* 0x000e680000300800 */
[----:B------:R-:W1:Y:S11]  /*87810*/  LDL.LU R251, [R1+0xc4c] ;  /* 0x000c4c0001fb7983 */ /* 0x000e760000300800 */
        /* <DEDUP_REMOVED lines=8> */
[----:B------:R3:W-:Y:S04]  /*878a0*/  STL [R1+0x49d8], R50 ;  /* 0x0049d83201007387 */ /* 0x0007e80000100800 */
        /* <DEDUP_REMOVED lines=8> */
[----:B------:R-:W-:Y:S04]  /*87930*/  STL [R1+0x49f4], R47 ;  /* 0x0049f42f01007387 */ /* 0x000fe80000100800 */
[----:B------:R-:W-:Y:S04]  /*87940*/  STL [R1+0x49f0], R46 ;  /* 0x0049f02e01007387 */ /* 0x000fe80000100800 */
[----:B------:R-:W-:Y:S04]  /*87950*/  STL [R1+0x49ec], R43 ;  /* 0x0049ec2b01007387 */ /* 0x000fe80000100800 */
[----:B------:R4:W-:Y:S01]  /*87960*/  STL [R1+0x49e8], R42 ;  /* 0x0049e82a01007387 */ /* 0x0009e20000100800 */
[----:B------:R-:W-:Y:S03]  /*87970*/  HMMA.1688.F32.TF32 R152, R132, R96, R164 ;  /* 0x000000608498723c */ /* 0x000fe600000810a4 */
        /* <DEDUP_REMOVED lines=12> */
[----:B-1----:R-:W-:Y:S03]  /*87a40*/  HMMA.1688.F32.TF32 R152, R132, R8, R248 ;  /* 0x000000088498723c */ /* 0x002fe600000810f8 */
        /* <DEDUP_REMOVED lines=19> */
[----:B---3--:R-:W-:Y:S01]  /*87b80*/  IMAD.MOV.U32 R50, RZ, RZ, R153 ;  /* 0x000000ffff327224 */ /* 0x008fe200078e0099 */
[----:B------:R-:W-:-:S02]  /*87b90*/  MOV R51, R152 ;  /* 0x0000009800337202 */ /* 0x000fc40000000f00 */
        /* <DEDUP_REMOVED lines=50> */
[----:B-1----:R-:W-:Y:S01]  /*87ec0*/  IMAD.MOV.U32 R34, RZ, RZ, R153 ;  /* 0x000000ffff227224 */ /* 0x002fe200078e0099 */
[----:B------:R-:W-:-:S02]  /*87ed0*/  MOV R35, R152 ;  /* 0x0000009800237202 */ /* 0x000fc40000000f00 */
        /* <DEDUP_REMOVED lines=12> */
[----:B------:R-:W-:-:S05]  /*87fa0*/  IMAD.MOV.U32 R38, RZ, RZ, R155 ;  /* 0x000000ffff267224 */ /* 0x000fca00078e009b */
[----:B------:R-:W-:Y:S04]  /*87fb0*/  STL [R1+0x4a74], R38 ;  /* 0x004a742601007387 */ /* 0x000fe80000100800 */
[----:B------:R-:W-:Y:S01]  /*87fc0*/  STL [R1+0x4a70], R39 ;  /* 0x004a702701007387 */ /* 0x000fe20000100800 */
[----:B--2---:R-:W-:Y:S03]  /*87fd0*/  HMMA.1688.F32.TF32 R152, R132, R88, R160 ;  /* 0x000000588498723c */ /* 0x004fe600000810a0 */
        /* <DEDUP_REMOVED lines=22> */
[----:B------:R-:W-:Y:S01]  /*88140*/  IMAD.MOV.U32 R43, RZ, RZ, R153 ;  /* 0x000000ffff2b7224 */ /* 0x000fe200078e0099 */
[----:B------:R-:W-:Y:S02]  /*88150*/  MOV R42, R152 ;  /* 0x00000098002a7202 */ /* 0x000fe40000000f00 */
        /* <DEDUP_REMOVED lines=30> */
[----:B------:R-:W-:Y:S03]  /*88340*/  HMMA.1688.F32.TF32 R152, R132, R72, R168 ;  /* 0x000000488498723c */ /* 0x000fe600000810a8 */
[----:B------:R-:W-:Y:S04]  /*88350*/  STL [R1+0x4ab4], R70 ;  /* 0x004ab44601007387 */ /* 0x000fe80000100800 */
[----:B------:R-:W-:Y:S04]  /*88360*/  STL [R1+0x4ab0], R71 ;  /* 0x004ab04701007387 */ /* 0x000fe80000100800 */
[----:B------:R2:W-:Y:S04]  /*88370*/  STL [R1+0x4aac], R59 ;  /* 0x004aac3b01007387 */ /* 0x0005e80000100800 */
[----:B------:R2:W-:Y:S09]  /*88380*/  STL [R1+0x4aa8], R58 ;  /* 0x004aa83a01007387 */ /* 0x0005f20000100800 */
        /* <DEDUP_REMOVED lines=17> */
[----:B----4-:R-:W-:Y:S03]  /*884a0*/  HMMA.1688.F32.TF32 R152, R132, R64, R164 ;  /* 0x000000408498723c */ /* 0x010fe600000810a4 */
[----:B------:R-:W-:Y:S04]  /*884b0*/  STL [R1+0x4ad4], R47 ;  /* 0x004ad42f01007387 */ /* 0x000fe80000100800 */
[----:B------:R-:W-:Y:S04]  /*884c0*/  STL [R1+0x4ad0], R46 ;  /* 0x004ad02e01007387 */ /* 0x000fe80000100800 */
[----:B------:R-:W-:Y:S04]  /*884d0*/  STL [R1+0x4acc], R35 ;  /* 0x004acc2301007387 */ /* 0x000fe80000100800 */
[----:B------:R-:W-:Y:S09]  /*884e0*/  STL [R1+0x4ac8], R34 ;  /* 0x004ac82201007387 */ /* 0x000ff20000100800 */
        /* <DEDUP_REMOVED lines=33> */
[----:B------:R2:W-:Y:S04]  /*88700*/  STL [R1+0x4ae8], R75 ;  /* 0x004ae84b01007387 */ /* 0x0005e80000100800 */
        /* <DEDUP_REMOVED lines=13> */
[----:B----4-:R-:W-:-:S15]  /*887e0*/  HMMA.1688.F32.TF32 R152, R132, R52, R176 ;  /* 0x000000348498723c */ /* 0x010fde00000810b0 */
        /* <DEDUP_REMOVED lines=17> */
[----:B------:R-:W-:Y:S01]  /*88900*/  HMMA.1688.F32.TF32 R152, R132, R40, R164 ;  /* 0x000000288498723c */ /* 0x000fe200000810a4 */
[----:B------:R-:W-:-:S15]  /*88910*/  STL [R1+0x4b04], R19 ;  /* 0x004b041301007387 */ /* 0x000fde0000100800 */
[----:B------:R-:W-:-:S08]  /*88920*/  NOP ;  /* 0x0000000000007918 */ /* 0x000fd00000000000 */
[----:B------:R-:W-:Y:S01]  /*88930*/  MOV R22, R152 ;  /* 0x0000009800167202 */ /* 0x000fe20000000f00 */
[----:B------:R-:W-:Y:S01]  /*88940*/  IMAD.MOV.U32 R23, RZ, RZ, R153 ;  /* 0x000000ffff177224 */ /* 0x000fe200078e0099 */
[----:B------:R-:W-:Y:S01]  /*88950*/  MOV R14, R154 ;  /* 0x0000009a000e7202 */ /* 0x000fe20000000f00 */
[----:B------:R-:W-:Y:S02]  /*88960*/  IMAD.MOV.U32 R15, RZ, RZ, R155 ;  /* 0x000000ffff0f7224 */ /* 0x000fe400078e009b */
[----:B--2---:R-:W-:Y:S01]  /*88970*/  HMMA.1688.F32.TF32 R152, R132, R36, R160 ;  /* 0x000000248498723c */ /* 0x004fe200000810a0 */
[----:B------:R-:W-:Y:S04]  /*88980*/  STL [R1+0x4b00], R18 ;  /* 0x004b001201007387 */ /* 0x000fe80000100800 */
[----:B------:R2:W-:Y:S04]  /*88990*/  STL [R1+0x4afc], R95 ;  /* 0x004afc5f01007387 */ /* 0x0005e80000100800 */
[----:B------:R4:W-:Y:S04]  /*889a0*/  STL [R1+0x4af8], R94 ;  /* 0x004af85e01007387 */ /* 0x0009e80000100800 */
[----:B------:R4:W-:Y:S04]  /*889b0*/  STL [R1+0x4b0c], R42 ;  /* 0x004b0c2a01007387 */ /* 0x0009e80000100800 */
[----:B------:R4:W-:Y:S07]  /*889c0*/  STL [R1+0x4b08], R43 ;  /* 0x004b082b01007387 */ /* 0x0009ee0000100800 */
[----:B------:R-:W-:Y:S01]  /*889d0*/  MOV R87, R152 ;  /* 0x0000009800577202 */ /* 0x000fe20000000f00 */
[----:B------:R-:W-:Y:S01]  /*889e0*/  IMAD.MOV.U32 R86, RZ, RZ, R153 ;  /* 0x000000ffff567224 */ /* 0x000fe200078e0099 */
[----:B------:R-:W-:Y:S01]  /*889f0*/  MOV R70, R154 ;  /* 0x0000009a00467202 */ /* 0x000fe20000000f00 */
[----:B------:R-:W-:-:S02]  /*88a00*/  IMAD.MOV.U32 R71, RZ, RZ, R155 ;  /* 0x000000ffff477224 */ /* 0x000fc400078e009b */
[C---:B---3--:R-:W-:Y:S01]  /*88a10*/  HMMA.1688.F32.TF32 R152, R132.reuse, R32, R248 ;  /* 0x000000208498723c */ /* 0x048fe200000810f8 */
        /* <DEDUP_REMOVED lines=40> */
[----:B--2---:R-:W-:-:S15]  /*88ca0*/  HMMA.1688.F32.TF32 R132, R132, R28, R196 ;  /* 0x0000001c8484723c */ /* 0x004fde00000810c4 */
[----:B------:R-:W-:-:S09]  /*88cb0*/  NOP ;  /* 0x0000000000007918 */ /* 0x000fd20000000000 */
[----:B-1----:R-:W-:Y:S01]  /*88cc0*/  MOV R50, R132 ;  /* 0x0000008400327202 */ /* 0x002fe20000000f00 */
[----:B------:R-:W-:Y:S01]  /*88cd0*/  IMAD.MOV.U32 R51, RZ, RZ, R133 ;  /* 0x000000ffff337224 */ /* 0x000fe200078e0085 */
[----:B------:R-:W-:Y:S01]  /*88ce0*/  MOV R47, R134 ;  /* 0x00000086002f7202 */ /* 0x000fe20000000f00 */
[----:B------:R-:W-:Y:S02]  /*88cf0*/  IMAD.MOV.U32 R46, RZ, RZ, R135 ;  /* 0x000000ffff2e7224 */ /* 0x000fe400078e0087 */
[----:B----4-:R-:W-:-:S15]  /*88d00*/  HMMA.1688.F32.TF32 R132, R136, R128, R188 ;  /* 0x000000808884723c */ /* 0x010fde00000810bc */
[----:B------:R-:W-:-:S09]  /*88d10*/  NOP ;  /* 0x0000000000007918 */ /* 0x000fd20000000000 */
[----:B------:R-:W-:Y:S01]  /*88d20*/  MOV R26, R132 ;  /* 0x00000084001a7202 */ /* 0x000fe20000000f00 */
[----:B------:R-:W-:Y:S01]  /*88d30*/  IMAD.MOV.U32 R106, RZ, RZ, R133 ;  /* 0x000000ffff6a7224 */ /* 0x000fe200078e0085 */
[----:B------:R-:W-:Y:S01]  /*88d40*/  MOV R107, R134 ;  /* 0x00000086006b7202 */ /* 0x000fe20000000f00 */
[----:B------:R-:W-:Y:S02]  /*88d50*/  IMAD.MOV.U32 R102, RZ, RZ, R135 ;  /* 0x000000ffff667224 */ /* 0x000fe400078e0087 */
        /* <DEDUP_REMOVED lines=19> */
[----:B------:R-:W-:-:S15]  /*88e90*/  MOV R35, R152 ;  /* 0x0000009800237202 */ /* 0x000fde0000000f00 */
[----:B------:R-:W-:-:S08]  /*88ea0*/  NOP ;  /* 0x0000000000007918 */ /* 0x000fd00000000000 */
[----:B------:R-:W-:Y:S01]  /*88eb0*/  MOV R103, R132 ;  /* 0x0000008400677202 */ /* 0x000fe20000000f00 */
[----:B------:R-:W-:Y:S01]  /*88ec0*/  IMAD.MOV.U32 R27, RZ, RZ, R133 ;  /* 0x000000ffff1b7224 */ /* 0x000fe200078e0085 */
[----:B------:R-:W-:Y:S01]  /*88ed0*/  MOV R98, R134 ;  /* 0x0000008600627202 */ /* 0x000fe20000000f00 */
[----:B------:R-:W-:Y:S02]  /*88ee0*/  IMAD.MOV.U32 R99, RZ, RZ, R135 ;  /* 0x000000ffff637224 */ /* 0x000fe400078e0087 */
[----:B------:R-:W-:Y:S01]  /*88ef0*/  HMMA.1688.F32.TF32 R132, R136, R108, R168 ;  /* 0x0000006c8884723c */ /* 0x000fe200000810a8 */
[----:B------:R-:W-:Y:S01]  /*88f00*/  IMAD.MOV.U32 R34, RZ, RZ, R153 ;  /* 0x000000ffff227224 */ /* 0x000fe200078e0099 */
[----:B------:R-:W-:Y:S01]  /*88f10*/  MOV R91, R154 ;  /* 0x0000009a005b7202 */ /* 0x000fe20000000f00 */
[----:B------:R-:W-:-:S03]  /*88f20*/  IMAD.MOV.U32 R90, RZ, RZ, R155 ;  /* 0x000000ffff5a7224 */ /* 0x000fc600078e009b */
[C---:B------:R-:W-:Y:S06]  /*88f30*/  HMMA.1688.F32.TF32 R164, R136.reuse, R104, R164 ;  /* 0x0000006888a4723c */ /* 0x040fec00000810a4 */
[C---:B------:R-:W-:Y:S11]  /*88f40*/  HMMA.1688.F32.TF32 R152, R136.reuse, R100, R160 ;  /* 0x000000648898723c */ /* 0x040ff600000810a0 */
[----:B------:R-:W-:Y:S04]  /*88f50*/  STL.64 [R1+0x30], R132 ;  /* 0x0000308401007387 */ /* 0x000fe80000100a00 */
[----:B------:R1:W-:Y:S02]  /*88f60*/  STL.64 [R1+0x38], R134 ;  /* 0x0000388601007387 */ /* 0x0003e40000100a00 */
[----:B-1----:R-:W-:Y:S02]  /*88f70*/  HMMA.1688.F32.TF32 R132, R136, R96, R248 ;  /* 0x000000608884723c */ /* 0x002fe400000810f8 */
[----:B------:R1:W-:Y:S04]  /*88f80*/  STL.64 [R1+0x20], R164 ;  /* 0x000020a401007387 */ /* 0x0003e80000100a00 */
[----:B------:R2:W-:Y:S04]  /*88f90*/  STL.64 [R1+0x28], R166 ;  /* 0x000028a601007387 */ /* 0x0005e80000100a00 */
[----:B------:R-:W3:Y:S04]  /*88fa0*/  LDL.LU R160, [R1+0xac0] ;  /* 0x000ac00001a07983 */ /* 0x000ee80000300800 */
[----:B------:R-:W-:Y:S04]  /*88fb0*/  STL.64 [R1+0x10], R152 ;  /* 0x0000109801007387 */ /* 0x000fe80000100a00 */
[----:B------:R4:W-:Y:S05]  /*88fc0*/  STL.64 [R1+0x18], R154 ;  /* 0x0000189a01007387 */ /* 0x0009ea0000100a00 */
[----:B------:R-:W-:Y:S04]  /*88fd0*/  STL.64 [R1], R132 ;  /* 0x0000008401007387 */ /* 0x000fe80000100a00 */
[----:B------:R3:W-:Y:S04]  /*88fe0*/  STL.64 [R1+0x8], R134 ;  /* 0x0000088601007387 */ /* 0x0007e80000100a00 */
        /* <DEDUP_REMOVED lines=9> */
[----:B------:R-:W3:Y:S01]  /*89080*/  LDL.LU R198, [R1+0xae8] ;  /* 0x000ae80001c67983 */ /* 0x000ee20000300800 */
[----:B------:R-:W-:-:S03]  /*89090*/  MOV R175, R244 ;  /* 0x000000f400af7202 */ /* 0x000fc60000000f00 */
[----:B------:R-:W3:Y:S04]  /*890a0*/  LDL.LU R199, [R1+0xaec] ;  /* 0x000aec0001c77983 */ /* 0x000ee80000300800 */
[----:B------:R-:W4:Y:S04]  /*890b0*/  LDL.LU R172, [R1+0xa80] ;  /* 0x000a800001ac7983 */ /* 0x000f280000300800 */
[----:B------:R-:W4:Y:S04]  /*890c0*/  LDL.LU R173, [R1+0xa84] ;  /* 0x000a840001ad7983 */ /* 0x000f280000300800 */
[----:B------:R-:W4:Y:S04]  /*890d0*/  LDL.LU R174, [R1+0xa88] ;  /* 0x000a880001ae7983 */ /* 0x000f280000300800 */
        /* <DEDUP_REMOVED lines=9> */
[----:B-1----:R-:W-:-:S03]  /*89170*/  MOV R164, R245 ;  /* 0x000000f500a47202 */ /* 0x002fc60000000f00 */
[----:B------:R-:W4:Y:S01]  /*89180*/  LDL.LU R180, [R1+0xaa0] ;  /* 0x000aa00001b47983 */ /* 0x000f220000300800 */
[----:B------:R-:W-:-:S03]  /*89190*/  IMAD.MOV.U32 R165, RZ, RZ, R246 ;  /* 0x000000ffffa57224 */ /* 0x000fc600078e00f6 */
[----:B------:R-:W4:Y:S01]  /*891a0*/  LDL.LU R181, [R1+0xaa4] ;  /* 0x000aa40001b57983 */ /* 0x000f220000300800 */
[----:B--2---:R-:W-:-:S03]  /*891b0*/  MOV R166, R247 ;  /* 0x000000f700a67202 */ /* 0x004fc60000000f00 */
[----:B------:R-:W2:Y:S01]  /*891c0*/  LDL.LU R182, [R1+0xaa8] ;  /* 0x000aa80001b67983 */ /* 0x000ea20000300800 */
[----:B---3--:R-:W-:-:S03]  /*891d0*/  IMAD.MOV.U32 R183, RZ, RZ, R244 ;  /* 0x000000ffffb77224 */ /* 0x008fc600078e00f4 */
[----:B------:R-:W3:Y:S04]  /*891e0*/  LDL.LU R244, [R1+0x4b68] ;  /* 0x004b680001f47983 */ /* 0x000ee80000300800 */
[----:B------:R-:W3:Y:S04]  /*891f0*/  LDL.LU R245, [R1+0x4b64] ;  /* 0x004b640001f57983 */ /* 0x000ee80000300800 */
[----:B------:R-:W3:Y:S04]  /*89200*/  LDL.LU R246, [R1+0x4b60] ;  /* 0x004b600001f67983 */ /* 0x000ee80000300800 */
[----:B------:R-:W3:Y:S01]  /*89210*/  LDL.LU R247, [R1+0x4b5c] ;  /* 0x004b5c0001f77983 */ /* 0x000ee20000300800 */
[C---:B------:R-:W-:Y:S03]  /*89220*/  HMMA.1688.F32.TF32 R196, R136.reuse, R4, R196 ;  /* 0x0000000488c4723c */ /* 0x040fe600000810c4 */
[----:B------:R-:W2:Y:S03]  /*89230*/  LDL.LU R167, [R1+0xa6c] ;  /* 0x000a6c0001a77983 */ /* 0x000ea60000300800 */
[C---:B----4-:R-:W-:Y:S01]  /*89240*/  HMMA.1688.F32.TF32 R152, R136.reuse, R24, R188 ;  /* 0x000000188898723c */ /* 0x050fe200000810bc */
[----:B------:R-:W4:Y:S04]  /*89250*/  LDL.LU R168, [R1+0xa70] ;  /* 0x000a700001a87983 */ /* 0x000f280000300800 */
[----:B------:R-:W4:Y:S01]  /*89260*/  LDL.LU R169, [R1+0xa74] ;  /* 0x000a740001a97983 */ /* 0x000f220000300800 */
[C---:B------:R-:W-:Y:S03]  /*89270*/  HMMA.1688.F32.TF32 R132, R136.reuse, R12, R160 ;  /* 0x0000000c8884723c */ /* 0x040fe600000810a0 */
[----:B------:R-:W4:Y:S04]  /*89280*/  LDL.LU R170, [R1+0xa78] ;  /* 0x000a780001aa7983 */ /* 0x000f280000300800 */
[----:B------:R-:W4:Y:S01]  /*89290*/  LDL.LU R171, [R1+0xa7c] ;  /* 0x000a7c0001ab7983 */ /* 0x000f220000300800 */
[----:B---3--:R-:W-:Y:S01]  /*892a0*/  HMMA.1688.F32.TF32 R248, R136, R8, R244 ;  /* 0x0000000888f8723c */ /* 0x008fe200000810f4 */
[----:B------:R-:W-:-:S02]  /*892b0*/  LOP3.LUT R0, R2, 0x40, RZ, 0x3c, !PT ;  /* 0x0000004002007812 */ /* 0x000fc400078e3cff */
[----:B------:R-:W-:Y:S03]  /*892c0*/  LDS R245, [R252+UR12+0x46080] ;  /* 0x0460800cfcf57984 */ /* 0x000fe60008000800 */
[C---:B--2---:R-:W-:Y:S01]  /*892d0*/  HMMA.1688.F32.TF32 R180, R136.reuse, R16, R180 ;  /* 0x0000001088b4723c */ /* 0x044fe200000810b4 */
[----:B------:R-:W-:Y:S04]  /*892e0*/  LDS R244, [R0+UR12+0x46080] ;  /* 0x0460800c00f47984 */ /* 0x000fe80008000800 */
[----:B------:R-:W-:Y:S04]  /*892f0*/  LDS R246, [R0+UR12+0x46480] ;  /* 0x0464800c00f67984 */ /* 0x000fe80008000800 */
[----:B------:R-:W1:Y:S08]  /*89300*/  LDS R247, [R252+UR12+0x46480] ;  /* 0x0464800cfcf77984 */ /* 0x000e700008000800 */
[----:B------:R-:W-:Y:S04]  /*89310*/  STL.64 [R1+0x47f0], R250 ;  /* 0x0047f0fa01007387 */ /* 0x000fe80000100a00 */
[----:B------:R-:W-:Y:S04]  /*89320*/  STL.64 [R1+0x47e8], R248 ;  /* 0x0047e8f801007387 */ /* 0x000fe80000100a00 */
[----:B------:R-:W-:Y:S04]  /*89330*/  STL.64 [R1+0x310], R196 ;  /* 0x000310c401007387 */ /* 0x000fe80000100a00 */
[----:B------:R-:W-:Y:S04]  /*89340*/  STL.64 [R1+0x318], R198 ;  /* 0x000318c601007387 */ /* 0x000fe80000100a00 */
[----:B------:R-:W2:Y:S04]  /*89350*/  LDL.LU R160, [R1+0xa50] ;  /* 0x000a500001a07983 */ /* 0x000ea80000300800 */
[----:B------:R-:W-:Y:S04]  /*89360*/  STL.64 [R1+0x300], R152 ;  /* 0x0003009801007387 */ /* 0x000fe80000100a00 */
[----:B------:R-:W-:Y:S04]  /*89370*/  STL.64 [R1+0x308], R154 ;  /* 0x0003089a01007387 */ /* 0x000fe80000100a00 */
[----:B------:R-:W-:Y:S04]  /*89380*/  STL.64 [R1+0x2f0], R132 ;  /* 0x0002f08401007387 */ /* 0x000fe80000100a00 */
[----:B------:R3:W-:Y:S04]  /*89390*/  STL.64 [R1+0x2f8], R134 ;  /* 0x0002f88601007387 */ /* 0x0007e80000100a00 */
[----:B------:R-:W2:Y:S04]  /*893a0*/  LDL.LU R161, [R1+0xa54] ;  /* 0x000a540001a17983 */ /* 0x000ea80000300800 */
[----:B------:R-:W2:Y:S04]  /*893b0*/  LDL.LU R162, [R1+0xa58] ;  /* 0x000a580001a27983 */ /* 0x000ea80000300800 */
[----:B------:R-:W2:Y:S01]  /*893c0*/  LDL.LU R163, [R1+0xa5c] ;  /* 0x000a5c0001a37983 */ /* 0x000ea20000300800 */
[----:B---3--:R-:W-:-:S15]  /*893d0*/  HMMA.1688.F32.TF32 R132, R136, R20, R184 ;  /* 0x000000148884723c */ /* 0x008fde00000810b8 */
[----:B------:R-:W-:-:S09]  /*893e0*/  NOP ;  /* 0x0000000000007918 */ /* 0x000fd20000000000 */
[----:B------:R-:W-:Y:S01]  /*893f0*/  IMAD.MOV.U32 R251, RZ, RZ, R132 ;  /* 0x000000fffffb7224 */ /* 0x000fe200078e0084 */
[----:B------:R-:W-:Y:S01]  /*89400*/  MOV R250, R133 ;  /* 0x0000008500fa7202 */ /* 0x000fe20000000f00 */
[----:B------:R-:W-:Y:S01]  /*89410*/  IMAD.MOV.U32 R249, RZ, RZ, R134 ;  /* 0x000000fffff97224 */ /* 0x000fe200078e0086 */
[----:B------:R-:W-:Y:S02]  /*89420*/  MOV R248, R135 ;  /* 0x0000008700f87202 */ /* 0x000fe40000000f00 */
[C---:B------:R-:W-:Y:S03]  /*89430*/  HMMA.1688.F32.TF32 R132, R136.reuse, R88, R172 ;  /* 0x000000588884723c */ /* 0x040fe600000810ac */
[----:B------:R3:W-:Y:S03]  /*89440*/  STL [R1+0x4824], R248 ;  /* 0x004824f801007387 */ /* 0x0007e60000100800 */
[----:B------:R-:W-:Y:S01]  /*89450*/  HMMA.1688.F32.TF32 R152, R136, R92, R176 ;  /* 0x0000005c8898723c */ /* 0x000fe200000810b0 */
[----:B------:R4:W-:Y:S04]  /*89460*/  STL [R1+0x4820], R250 ;  /* 0x004820fa01007387 */ /* 0x0009e80000100800 */
[----:B------:R1:W-:Y:S04]  /*89470*/  STL [R1+0x481c], R251 ;  /* 0x00481cfb01007387 */ /* 0x0003e80000100800 */
[----:B------:R1:W-:Y:S09]  /*89480*/  STL [R1+0x4818], R249 ;  /* 0x004818f901007387 */ /* 0x0003f20000100800 */
[----:B---3--:R-:W-:Y:S01]  /*89490*/  IMAD.MOV.U32 R248, RZ, RZ, R132 ;  /* 0x000000fffff87224 */ /* 0x008fe200078e0084 */
[----:B----4-:R-:W-:Y:S01]  /*894a0*/  MOV R250, R133 ;  /* 0x0000008500fa7202 */ /* 0x010fe20000000f00 */
[----:B-1----:R-:W-:Y:S01]  /*894b0*/  IMAD.MOV.U32 R251, RZ, RZ, R134 ;  /* 0x000000fffffb7224 */ /* 0x002fe200078e0086 */
[----:B------:R-:W-:-:S02]  /*894c0*/  MOV R249, R135 ;  /* 0x0000008700f97202 */ /* 0x000fc40000000f00 */
[C---:B------:R-:W-:Y:S01]  /*894d0*/  HMMA.1688.F32.TF32 R132, R136.reuse, R80, R164 ;  /* 0x000000508884723c */ /* 0x040fe200000810a4 */
[----:B------:R-:W-:Y:S04]  /*894e0*/  STL.64 [R1+0x2d0], R180 ;  /* 0x0002d0b401007387 */ /* 0x000fe80000100a00 */
[----:B------:R-:W-:Y:S04]  /*894f0*/  STL.64 [R1+0x2d8], R182 ;  /* 0x0002d8b601007387 */ /* 0x000fe80000100a00 */
[----:B------:R-:W-:Y:S04]  /*89500*/  STL.64 [R1+0x2c0], R152 ;  /* 0x0002c09801007387 */ /* 0x000fe80000100a00 */
[----:B------:R1:W-:Y:S04]  /*89510*/  STL.64 [R1+0x2c8], R154 ;  /* 0x0002c89a01007387 */ /* 0x0003e80000100a00 */
[----:B------:R3:W-:Y:S04]  /*89520*/  STL [R1+0x4834], R249 ;  /* 0x004834f901007387 */ /* 0x0007e80000100800 */
[----:B------:R4:W-:Y:S01]  /*89530*/  STL [R1+0x4830], R251 ;  /* 0x004830fb01007387 */ /* 0x0009e20000100800 */
[----:B-1----:R-:W-:Y:S03]  /*89540*/  HMMA.1688.F32.TF32 R152, R136, R84, R168 ;  /* 0x000000548898723c */ /* 0x002fe600000810a8 */
[----:B------:R1:W-:Y:S01]  /*89550*/  STL [R1+0x482c], R248 ;  /* 0x00482cf801007387 */ /* 0x0003e20000100800 */
[----:B---3--:R-:W-:-:S03]  /*89560*/  IMAD.MOV.U32 R249, RZ, RZ, R132 ;  /* 0x000000fffff97224 */ /* 0x008fc600078e0084 */
[----:B------:R3:W-:Y:S01]  /*89570*/  STL [R1+0x4828], R250 ;  /* 0x004828fa01007387 */ /* 0x0007e20000100800 */
[----:B----4-:R-:W-:Y:S01]  /*89580*/  MOV R251, R133 ;  /* 0x0000008500fb7202 */ /* 0x010fe20000000f00 */
[----:B-1----:R-:W-:Y:S01]  /*89590*/  IMAD.MOV.U32 R248, RZ, RZ, R134 ;  /* 0x000000fffff87224 */ /* 0x002fe200078e0086 */
[----:B---3--:R-:W-:-:S13]  /*895a0*/  MOV R250, R135 ;  /* 0x0000008700fa7202 */ /* 0x008fda0000000f00 */
[----:B------:R-:W-:Y:S04]  /*895b0*/  STL.64 [R1+0x180], R152 ;  /* 0x0001809801007387 */ /* 0x000fe80000100a00 */
[----:B------:R-:W-:Y:S04]  /*895c0*/  STL.64 [R1+0x188], R154 ;  /* 0x0001889a01007387 */ /* 0x000fe80000100a00 */
[----:B------:R-:W-:Y:S04]  /*895d0*/  STL [R1+0x4844], R249 ;  /* 0x004844f901007387 */ /* 0x000fe80000100800 */
[----:B------:R-:W-:Y:S04]  /*895e0*/  STL [R1+0x4840], R251 ;  /* 0x004840fb01007387 */ /* 0x000fe80000100800 */
[----:B------:R-:W-:Y:S04]  /*895f0*/  STL [R1+0x483c], R248 ;  /* 0x00483cf801007387 */ /* 0x000fe80000100800 */
[----:B------:R-:W-:Y:S04]  /*89600*/  STL [R1+0x4838], R250 ;  /* 0x004838fa01007387 */ /* 0x000fe80000100800 */
[----:B------:R-:W3:Y:S01]  /*89610*/  LDL.LU R164, [R1+0xc0] ;  /* 0x0000c00001a47983 */ /* 0x000ee20000300800 */
[----:B--2---:R-:W-:-:S15]  /*89620*/  HMMA.1688.F32.TF32 R132, R136, R76, R160 ;  /* 0x0000004c8884723c */ /* 0x004fde00000810a0 */
[----:B------:R-:W-:-:S08]  /*89630*/  NOP ;  /* 0x0000000000007918 */ /* 0x000fd00000000000 */
[----:B------:R-:W-:Y:S04]  /*89640*/  STL.64 [R1+0x160], R132 ;  /* 0x0001608401007387 */ /* 0x000fe80000100a00 */
[----:B------:R1:W-:Y:S04]  /*89650*/  STL.64 [R1+0x168], R134 ;  /* 0x0001688601007387 */ /* 0x0003e80000100a00 */
[----:B------:R-:W3:Y:S04]  /*89660*/  LDL.LU R165, [R1+0xc4] ;  /* 0x0000c40001a57983 */ /* 0x000ee80000300800 */
[----:B------:R-:W3:Y:S04]  /*89670*/  LDL.LU R166, [R1+0xc8] ;  /* 0x0000c80001a67983 */ /* 0x000ee80000300800 */
[----:B------:R-:W3:Y:S04]  /*89680*/  LDL.LU R167, [R1+0xcc] ;  /* 0x0000cc0001a77983 */ /* 0x000ee80000300800 */
        /* <DEDUP_REMOVED lines=36> */
[----:B-1----:R-:W-:-:S15]  /*898d0*/  HMMA.1688.F32.TF32 R132, R136, R72, R200 ;  /* 0x000000488884723c */ /* 0x002fde00000810c8 */
[----:B------:R-:W-:-:S08]  /*898e0*/  NOP ;  /* 0x0000000000007918 */ /* 0x000fd00000000000 */
[----:B------:R2:W-:Y:S01]  /*898f0*/  STL.64 [R1+0x158], R134 ;  /* 0x0001588601007387 */ /* 0x0005e20000100a00 */
[----:B------:R-:W-:Y:S01]  /*89900*/  IMAD.MOV.U32 R248, RZ, RZ, R132 ;  /* 0x000000fffff87224 */ /* 0x000fe200078e0084 */
[----:B------:R-:W-:Y:S02]  /*89910*/  MOV R250, R133 ;  /* 0x0000008500fa7202 */ /* 0x000fe40000000f00 */
[----:B--2---:R-:W-:Y:S02]  /*89920*/  HMMA.1688.F32.TF32 R132, R136, R68, R196 ;  /* 0x000000448884723c */ /* 0x004fe400000810c4 */
[----:B------:R-:W-:Y:S04]  /*89930*/  STL [R1+0x484c], R248 ;  /* 0x00484cf801007387 */ /* 0x000fe80000100800 */
[----:B------:R-:W-:-:S15]  /*89940*/  STL [R1+0x4848], R250 ;  /* 0x004848fa01007387 */ /* 0x000fde0000100800 */
[----:B------:R-:W-:-:S02]  /*89950*/  NOP ;  /* 0x0000000000007918 */ /* 0x000fc40000000000 */
[----:B------:R3:W-:Y:S01]  /*89960*/  STL.64 [R1+0x140], R132 ;  /* 0x0001408401007387 */ /* 0x0007e20000100a00 */
[----:B------:R-:W-:Y:S01]  /*89970*/  IMAD.MOV.U32 R249, RZ, RZ, R134 ;  /* 0x000000fffff97224 */ /* 0x000fe200078e0086 */
[----:B------:R-:W-:Y:S02]  /*89980*/  MOV R251, R135 ;  /* 0x0000008700fb7202 */ /* 0x000fe40000000f00 */
[C---:B---3--:R-:W-:Y:S03]  /*89990*/  HMMA.1688.F32.TF32 R132, R136.reuse, R64, R188 ;  /* 0x000000408884723c */ /* 0x048fe600000810bc */
[----:B------:R-:W-:Y:S04]  /*899a0*/  STL [R1+0x4854], R251 ;  /* 0x004854fb01007387 */ /* 0x000fe80000100800 */
[----:B------:R-:W-:Y:S01]  /*899b0*/  STL [R1+0x4850], R249 ;  /* 0x004850f901007387 */ /* 0x000fe20000100800 */
[----:B----4-:R-:W-:-:S15]  /*899c0*/  HMMA.1688.F32.TF32 R152, R136, R60, R184 ;  /* 0x0000003c8898723c */ /* 0x010fde00000810b8 */
[----:B------:R1:W-:Y:S01]  /*899d0*/  STL.64 [R1+0x130], R132 ;  /* 0x0001308401007387 */ /* 0x0003e20000100a00 */
[----:B------:R-:W-:Y:S01]  /*899e0*/  IMAD.MOV.U32 R248, RZ, RZ, R134 ;  /* 0x000000fffff87224 */ /* 0x000fe200078e0086 */
[----:B------:R-:W-:Y:S02]  /*899f0*/  MOV R250, R135 ;  /* 0x0000008700fa7202 */ /* 0x000fe40000000f00 */
[C---:B-1----:R-:W-:Y:S02]  /*89a00*/  HMMA.1688.F32.TF32 R132, R136.reuse, R56, R160 ;  /* 0x000000388884723c */ /* 0x042fe400000810a0 */
[----:B------:R-:W-:Y:S04]  /*89a10*/  STL [R1+0x485c], R248 ;  /* 0x00485cf801007387 */ /* 0x000fe80000100800 */
[----:B------:R-:W-:Y:S04]  /*89a20*/  STL [R1+0x4858], R250 ;  /* 0x004858fa01007387 */ /* 0x000fe80000100800 */
[----:B------:R-:W2:Y:S04]  /*89a30*/  LDL.LU R160, [R1+0xa00] ;  /* 0x000a000001a07983 */ /* 0x000ea80000300800 */
[----:B------:R-:W-:Y:S04]  /*89a40*/  STL.64 [R1+0x120], R152 ;  /* 0x0001209801007387 */ /* 0x000fe80000100a00 */
[----:B------:R-:W-:Y:S05]  /*89a50*/  STL.64 [R1+0x128], R154 ;  /* 0x0001289a01007387 */ /* 0x000fea0000100a00 */
[----:B------:R-:W-:Y:S04]  /*89a60*/  STL.64 [R1+0x110], R132 ;  /* 0x0001108401007387 */ /* 0x000fe80000100a00 */
[----:B------:R1:W-:Y:S04]  /*89a70*/  STL.64 [R1+0x118], R134 ;  /* 0x0001188601007387 */ /* 0x0003e80000100a00 */
[----:B------:R-:W2:Y:S04]  /*89a80*/  LDL.LU R161, [R1+0xa04] ;  /* 0x000a040001a17983 */ /* 0x000ea80000300800 */
[----:B------:R-:W2:Y:S04]  /*89a90*/  LDL.LU R162, [R1+0xa08] ;  /* 0x000a080001a27983 */ /* 0x000ea80000300800 */
[----:B------:R-:W2:Y:S01]  /*89aa0*/  LDL.LU R163, [R1+0xa0c] ;  /* 0x000a0c0001a37983 */ /* 0x000ea20000300800 */
[C---:B-1----:R-:W-:Y:S06]  /*89ab0*/  HMMA.1688.F32.TF32 R132, R136.reuse, R52, R180 ;  /* 0x000000348884723c */ /* 0x042fec00000810b4 */
[----:B------:R-:W-:-:S15]  /*89ac0*/  HMMA.1688.F32.TF32 R176, R136, R48, R176 ;  /* 0x0000003088b0723c */ /* 0x000fde00000810b0 */
[----:B------:R-:W-:-:S03]  /*89ad0*/  NOP ;  /* 0x0000000000007918 */ /* 0x000fc60000000000 */
[----:B------:R-:W-:Y:S01]  /*89ae0*/  IMAD.MOV.U32 R248, RZ, RZ, R132 ;  /* 0x000000fffff87224 */ /* 0x000fe200078e0084 */
[----:B------:R-:W-:Y:S01]  /*89af0*/  MOV R250, R133 ;  /* 0x0000008500fa7202 */ /* 0x000fe20000000f00 */
[----:B------:R-:W-:Y:S01]  /*89b00*/  IMAD.MOV.U32 R251, RZ, RZ, R134 ;  /* 0x000000fffffb7224 */ /* 0x000fe200078e0086 */
[----:B------:R-:W-:Y:S02]  /*89b10*/  MOV R249, R135 ;  /* 0x0000008700f97202 */ /* 0x000fe40000000f00 */
[C---:B------:R-:W-:Y:S02]  /*89b20*/  HMMA.1688.F32.TF32 R132, R136.reuse, R44, R172 ;  /* 0x0000002c8884723c */ /* 0x040fe400000810ac */
[----:B------:R-:W-:Y:S04]  /*89b30*/  STL.64 [R1+0x4868], R250 ;  /* 0x004868fa01007387 */ /* 0x000fe80000100a00 */
[----:B------:R-:W-:Y:S04]  /*89b40*/  STL.64 [R1+0x4860], R248 ;  /* 0x004860f801007387 */ /* 0x000fe80000100a00 */
[----:B------:R-:W-:Y:S01]  /*89b50*/  STL.64 [R1+0xf0], R176 ;  /* 0x0000f0b001007387 */ /* 0x000fe20000100a00 */
[C---:B------:R-:W-:Y:S03]  /*89b60*/  HMMA.1688.F32.TF32 R152, R136.reuse, R40, R168 ;  /* 0x000000288898723c */ /* 0x040fe600000810a8 */
[----:B------:R-:W-:Y:S09]  /*89b70*/  STL.64 [R1+0xf8], R178 ;  /* 0x0000f8b201007387 */ /* 0x000ff20000100a00 */
[----:B------:R-:W-:Y:S04]  /*89b80*/  STL.64 [R1+0xe0], R132 ;  /* 0x0000e08401007387 */ /* 0x000fe80000100a00 */
[----:B------:R1:W-:Y:S02]  /*89b90*/  STL.64 [R1+0xe8], R134 ;  /* 0x0000e88601007387 */ /* 0x0003e40000100a00 */
[----:B-1----:R-:W-:Y:S05]  /*89ba0*/  HMMA.1688.F32.TF32 R132, R136, R36, R164 ;  /* 0x000000248884723c */ /* 0x002fea00000810a4 */
[----:B------:R-:W-:Y:S04]  /*89bb0*/  STL.64 [R1+0xd0], R152 ;  /* 0x0000d09801007387 */ /* 0x000fe80000100a00 */
[----:B------:R-:W-:Y:S04]  /*89bc0*/  STL.64 [R1+0xd8], R154 ;  /* 0x0000d89a01007387 */ /* 0x000fe80000100a00 */
[----:B------:R-:W3:Y:S10]  /*89bd0*/  LDL.LU R180, [R1+0x9c0] ;  /* 0x0009c00001b47983 */ /* 0x000ef40000300800 */
[----:B------:R-:W-:Y:S04]  /*89be0*/  STL.64 [R1+0xc0], R132 ;  /* 0x0000c08401007387 */ /* 0x000fe80000100a00 */
        /* <DEDUP_REMOVED lines=29> */
[----:B------:R-:W3:Y:S01]  /*89dc0*/  LDL.LU R156, [R1+0x4b58] ;  /* 0x004b5800019c7983 */ /* 0x000ee20000300800 */
[----:B------:R-:W-:Y:S01]  /*89dd0*/  MOV R173, R157 ;  /* 0x0000009d00ad7202 */ /* 0x000fe20000000f00 */
[----:B------:R-:W-:Y:S02]  /*89de0*/  IMAD.MOV.U32 R174, RZ, RZ, R158 ;  /* 0x000000ffffae7224 */ /* 0x000fe400078e009e */
[----:B------:R-:W3:Y:S04]  /*89df0*/  LDL.LU R157, [R1+0x4b54] ;  /* 0x004b5400019d7983 */ /* 0x000ee80000300800 */
[----:B------:R-:W3:Y:S01]  /*89e00*/  LDL.LU R158, [R1+0x4b50] ;  /* 0x004b5000019e7983 */ /* 0x000ee20000300800 */
[----:B------:R-:W-:-:S03]  /*89e10*/  MOV R175, R159 ;  /* 0x0000009f00af7202 */ /* 0x000fc60000000f00 */
[----:B------:R-:W3:Y:S01]  /*89e20*/  LDL.LU R159, [R1+0x4b4c] ;  /* 0x004b4c00019f7983 */ /* 0x000ee20000300800 */
[C---:B--2---:R-:W-:Y:S03]  /*89e30*/  HMMA.1688.F32.TF32 R132, R136.reuse, R32, R160 ;  /* 0x000000208884723c */ /* 0x044fe600000810a0 */
[----:B------:R-:W2:Y:S04]  /*89e40*/  LDL.LU R160, [R1+0x970] ;  /* 0x0009700001a07983 */ /* 0x000ea80000300800 */
[----:B------:R-:W2:Y:S04]  /*89e50*/  LDL.LU R161, [R1+0x974] ;  /* 0x0009740001a17983 */ /* 0x000ea80000300800 */
[----:B------:R-:W2:Y:S04]  /*89e60*/  LDL.LU R162, [R1+0x978] ;  /* 0x0009780001a27983 */ /* 0x000ea80000300800 */
[----:B------:R-:W2:Y:S08]  /*89e70*/  LDL.LU R163, [R1+0x97c] ;  /* 0x00097c0001a37983 */ /* 0x000eb00000300800 */
[----:B------:R-:W-:Y:S04]  /*89e80*/  STL.64 [R1+0x4758], R134 ;  /* 0x0047588601007387 */ /* 0x000fe80000100a00 */
[----:B------:R1:W-:Y:S01]  /*89e90*/  STL.64 [R1+0x4750], R132 ;  /* 0x0047508401007387 */ /* 0x0003e20000100a00 */
[----:B---3--:R-:W-:Y:S06]  /*89ea0*/  HMMA.1688.F32.TF32 R136, R136, R28, R156 ;  /* 0x0000001c8888723c */ /* 0x008fec000008109c */
[----:B-1----:R-:W-:-:S15]  /*89eb0*/  HMMA.1688.F32.TF32 R132, R192, R124, R188 ;  /* 0x0000007cc084723c */ /* 0x002fde00000810bc */
[----:B------:R-:W-:-:S02]  /*89ec0*/  NOP ;  /* 0x0000000000007918 */ /* 0x000fc40000000000 */
[----:B------:R-:W-:Y:S04]  /*89ed0*/  STL.64 [R1+0x4768], R138 ;  /* 0x0047688a01007387 */ /* 0x000fe80000100a00 */
[----:B------:R4:W-:Y:S02]  /*89ee0*/  STL.64 [R1+0x4760], R136 ;  /* 0x0047608801007387 */ /* 0x0009e40000100a00 */
[C---:B----4-:R-:W-:Y:S06]  /*89ef0*/  HMMA.1688.F32.TF32 R136, R192.reuse, R128, R196 ;  /* 0x00000080c088723c */ /* 0x050fec00000810c4 */
[----:B------:R-:W-:-:S15]  /*89f00*/  HMMA.1688.F32.TF32 R152, R192, R120, R184 ;  /* 0x00000078c098723c */ /* 0x000fde00000810b8 */
[----:B------:R-:W-:-:S02]  /*89f10*/  NOP ;  /* 0x0000000000007918 */ /* 0x000fc40000000000 */
[----:B------:R-:W-:Y:S04]  /*89f20*/  STL.64 [R1+0x2a0], R136 ;  /* 0x0002a08801007387 */ /* 0x000fe80000100a00 */
[----:B------:R1:W-:Y:S04]  /*89f30*/  STL.64 [R1+0x2a8], R138 ;  /* 0x0002a88a01007387 */ /* 0x0003e80000100a00 */
[----:B------:R-:W-:Y:S04]  /*89f40*/  STL.64 [R1+0x290], R132 ;  /* 0x0002908401007387 */ /* 0x000fe80000100a00 */
[----:B------:R3:W-:Y:S01]  /*89f50*/  STL.64 [R1+0x298], R134 ;  /* 0x0002988601007387 */ /* 0x0007e20000100a00 */
[C---:B-1----:R-:W-:Y:S06]  /*89f60*/  HMMA.1688.F32.TF32 R136, R192.reuse, R116, R180 ;  /* 0x00000074c088723c */ /* 0x042fec00000810b4 */
[C---:B---3--:R-:W-:Y:S01]  /*89f70*/  HMMA.1688.F32.TF32 R132, R192.reuse, R112, R164 ;  /* 0x00000070c084723c */ /* 0x048fe200000810a4 */
[----:B------:R-:W-:Y:S04]  /*89f80*/  STL.64 [R1+0x280], R152 ;  /* 0x0002809801007387 */ /* 0x000fe80000100a00 */
[----:B------:R-:W-:Y:S04]  /*89f90*/  STL.64 [R1+0x288], R154 ;  /* 0x0002889a01007387 */ /* 0x000fe80000100a00 */
[----:B------:R-:W3:Y:S08]  /*89fa0*/  LDL.LU R164, [R1+0x960] ;  /* 0x0009600001a47983 */ /* 0x000ef00000300800 */
[----:B------:R-:W-:Y:S04]  /*89fb0*/  STL.64 [R1+0x270], R136 ;  /* 0x0002708801007387 */ /* 0x000fe80000100a00 */
[----:B------:R1:W-:Y:S04]  /*89fc0*/  STL.64 [R1+0x278], R138 ;  /* 0x0002788a01007387 */ /* 0x0003e80000100a00 */
[----:B------:R4:W-:Y:S04]  /*89fd0*/  STL.64 [R1+0x260], R132 ;  /* 0x0002608401007387 */ /* 0x0009e80000100a00 */
[----:B------:R2:W-:Y:S04]  /*89fe0*/  STL.64 [R1+0x268], R134 ;  /* 0x0002688601007387 */ /* 0x0005e80000100a00 */
[----:B------:R-:W3:Y:S04]  /*89ff0*/  LDL.LU R165, [R1+0x964] ;  /* 0x0009640001a57983 */ /* 0x000ee80000300800 */
[----:B------:R-:W3:Y:S04]  /*8a000*/  LDL.LU R166, [R1+0x968] ;  /* 0x0009680001a67983 */ /* 0x000ee80000300800 */
[----:B------:R-:W3:Y:S01]  /*8a010*/  LDL.LU R167, [R1+0x96c] ;  /* 0x00096c0001a77983 */ /* 0x000ee20000300800 */
[C---:B-1----:R-:W-:Y:S06]  /*8a020*/  HMMA.1688.F32.TF32 R136, R192.reuse, R108, R176 ;  /* 0x0000006cc088723c */ /* 0x042fec00000810b0 */
[----:B------:R-:W-:-:S15]  /*8a030*/  HMMA.1688.F32.TF32 R152, R192, R104, R172 ;  /* 0x00000068c098723c */ /* 0x000fde00000810ac */
[----:B------:R-:W-:-:S03]  /*8a040*/  NOP ;  /* 0x0000000000007918 */ /* 0x000fc60000000000 */
[----:B----4-:R-:W-:Y:S02]  /*8a050*/  MOV R132, R139 ;  /* 0x0000008b00847202 */ /* 0x010fe40000000f00 */
[----:B--2---:R-:W-:Y:S01]  /*8a060*/  MOV R134, R137 ;  /* 0x0000008900867202 */ /* 0x004fe20000000f00 */
[----:B------:R-:W-:Y:S02]  /*8a070*/  IMAD.MOV.U32 R135, RZ, RZ, R136 ;  /* 0x000000ffff877224 */ /* 0x000fe400078e0088 */
[----:B------:R-:W-:Y:S01]  /*8a080*/  IMAD.MOV.U32 R133, RZ, RZ, R138 ;  /* 0x000000ffff857224 */ /* 0x000fe200078e008a */
[----:B------:R-:W-:Y:S04]  /*8a090*/  STL [R1+0x477c], R132 ;  /* 0x00477c8401007387 */ /* 0x000fe80000100800 */
[----:B------:R-:W-:Y:S04]  /*8a0a0*/  STL [R1+0x4778], R134 ;  /* 0x0047788601007387 */ /* 0x000fe80000100800 */
[----:B------:R-:W-:Y:S04]  /*8a0b0*/  STL [R1+0x4774], R135 ;  /* 0x0047748701007387 */ /* 0x000fe80000100800 */
[----:B------:R1:W-:Y:S04]  /*8a0c0*/  STL [R1+0x4770], R133 ;  /* 0x0047708501007387 */ /* 0x0003e80000100800 */
[----:B------:R-:W-:Y:S01]  /*8a0d0*/  STL.64 [R1+0x240], R152 ;  /* 0x0002409801007387 */ /* 0x000fe20000100a00 */
[C---:B-1----:R-:W-:Y:S03]  /*8a0e0*/  HMMA.1688.F32.TF32 R132, R192.reuse, R100, R168 ;  /* 0x00000064c084723c */ /* 0x042fe600000810a8 */
[----:B------:R1:W-:Y:S03]  /*8a0f0*/  STL.64 [R1+0x248], R154 ;  /* 0x0002489a01007387 */ /* 0x0003e60000100a00 */
[----:B-1----:R-:W-:-:S15]  /*8a100*/  HMMA.1688.F32.TF32 R152, R192, R96, R160 ;  /* 0x00000060c098723c */ /* 0x002fde00000810a0 */
[----:B------:R-:W-:-:S03]  /*8a110*/  NOP ;  /* 0x0000000000007918 */ /* 0x000fc60000000000 */
        /* <DEDUP_REMOVED lines=12> */
[----:B------:R-:W2:Y:S04]  /*8a1e0*/  LDL.LU R163, [R1+0x94c] ;  /* 0x00094c0001a37983 */ /* 0x000ea80000300800 */
[----:B------:R-:W4:Y:S04]  /*8a1f0*/  LDL.LU R184, [R1+0x950] ;  /* 0x0009500001b87983 */ /* 0x000f280000300800 */
[----:B------:R-:W4:Y:S04]  /*8a200*/  LDL.LU R185, [R1+0x954] ;  /* 0x0009540001b97983 */ /* 0x000f280000300800 */
[----:B------:R-:W4:Y:S04]  /*8a210*/  LDL.LU R186, [R1+0x958] ;  /* 0x0009580001ba7983 */ /* 0x000f280000300800 */
[----:B------:R-:W4:Y:S01]  /*8a220*/  LDL.LU R187, [R1+0x95c] ;  /* 0x00095c0001bb7983 */ /* 0x000f220000300800 */
[----:B------:R-:W-:Y:S01]  /*8a230*/  MOV R133, R153 ;  /* 0x0000009900857202 */ /* 0x000fe20000000f00 */
[----:B------:R-:W-:-:S04]  /*8a240*/  IMAD.MOV.U32 R135, RZ, RZ, R152 ;  /* 0x000000ffff877224 */ /* 0x000fc800078e0098 */
[----:B------:R-:W-:Y:S04]  /*8a250*/  STL [R1+0x4794], R133 ;  /* 0x0047948501007387 */ /* 0x000fe80000100800 */
[----:B------:R-:W-:Y:S01]  /*8a260*/  STL [R1+0x4790], R135 ;  /* 0x0047908701007387 */ /* 0x000fe20000100800 */
        /* <DEDUP_REMOVED lines=21> */
[----:B------:R-:W-:Y:S01]  /*8a3c0*/  MOV R134, R155 ;  /* 0x0000009b00867202 */ /* 0x000fe20000000f00 */
[----:B------:R-:W-:-:S02]  /*8a3d0*/  IMAD.MOV.U32 R132, RZ, RZ, R154 ;  /* 0x000000ffff847224 */ /* 0x000fc400078e009a */
[----:B------:R-:W-:Y:S01]  /*8a3e0*/  IMAD.MOV.U32 R138, RZ, RZ, R152 ;  /* 0x000000ffff8a7224 */ /* 0x000fe200078e0098 */
[----:B------:R-:W-:Y:S01]  /*8a3f0*/  MOV R139, R153 ;  /* 0x00000099008b7202 */ /* 0x000fe20000000f00 */
[----:B------:R-:W-:Y:S04]  /*8a400*/  STL [R1+0x47a4], R134 ;  /* 0x0047a48601007387 */ /* 0x000fe80000100800 */
[----:B------:R-:W-:Y:S04]  /*8a410*/  STL [R1+0x47a0], R132 ;  /* 0x0047a08401007387 */ /* 0x000fe80000100800 */
[----:B------:R-:W-:Y:S04]  /*8a420*/  STL [R1+0x479c], R138 ;  /* 0x00479c8a01007387 */ /* 0x000fe80000100800 */
[----:B------:R4:W-:Y:S02]  /*8a430*/  STL [R1+0x4798], R139 ;  /* 0x0047988b01007387 */ /* 0x0009e40000100800 */
[C---:B----4-:R-:W-:Y:S06]  /*8a440*/  HMMA.1688.F32.TF32 R136, R192.reuse, R4, R184 ;  /* 0x00000004c088723c */ /* 0x050fec00000810b8 */
[----:B--2---:R-:W-:-:S15]  /*8a450*/  HMMA.1688.F32.TF32 R152, R192, R24, R160 ;  /* 0x00000018c098723c */ /* 0x004fde00000810a0 */
[----:B------:R-:W-:-:S02]  /*8a460*/  NOP ;  /* 0x0000000000007918 */ /* 0x000fc40000000000 */
[----:B------:R1:W-:Y:S04]  /*8a470*/  STL.64 [R1+0x200], R136 ;  /* 0x0002008801007387 */ /* 0x0003e80000100a00 */
[----:B------:R2:W-:Y:S04]  /*8a480*/  STL.64 [R1+0x208], R138 ;  /* 0x0002088a01007387 */ /* 0x0005e80000100a00 */
[----:B------:R-:W4:Y:S04]  /*8a490*/  LDL.LU R160, [R1+0x8e0] ;  /* 0x0008e00001a07983 */ /* 0x000f280000300800 */
[----:B------:R-:W4:Y:S04]  /*8a4a0*/  LDL.LU R161, [R1+0x8e4] ;  /* 0x0008e40001a17983 */ /* 0x000f280000300800 */
[----:B------:R-:W4:Y:S04]  /*8a4b0*/  LDL.LU R162, [R1+0x8e8] ;  /* 0x0008e80001a27983 */ /* 0x000f280000300800 */
[----:B------:R-:W4:Y:S01]  /*8a4c0*/  LDL.LU R163, [R1+0x8ec] ;  /* 0x0008ec0001a37983 */ /* 0x000f220000300800 */
[----:B------:R-:W-:Y:S01]  /*8a4d0*/  IMAD.MOV.U32 R133, RZ, RZ, R152 ;  /* 0x000000ffff857224 */ /* 0x000fe200078e0098 */
[----:B------:R-:W-:Y:S01]  /*8a4e0*/  MOV R135, R153 ;  /* 0x0000009900877202 */ /* 0x000fe20000000f00 */
[----:B-1----:R-:W-:Y:S01]  /*8a4f0*/  IMAD.MOV.U32 R136, RZ, RZ, R154 ;  /* 0x000000ffff887224 */ /* 0x002fe200078e009a */
[----:B------:R-:W-:-:S05]  /*8a500*/  MOV R137, R155 ;  /* 0x0000009b00897202 */ /* 0x000fca0000000f00 */
[----:B------:R1:W-:Y:S04]  /*8a510*/  STL [R1+0x47b4], R137 ;  /* 0x0047b48901007387 */ /* 0x0003e80000100800 */
[----:B------:R1:W-:Y:S04]  /*8a520*/  STL [R1+0x47b0], R136 ;  /* 0x0047b08801007387 */ /* 0x0003e80000100800 */
[----:B------:R1:W-:Y:S04]  /*8a530*/  STL [R1+0x47ac], R133 ;  /* 0x0047ac8501007387 */ /* 0x0003e80000100800 */
[----:B------:R1:W-:Y:S01]  /*8a540*/  STL [R1+0x47a8], R135 ;  /* 0x0047a88701007387 */ /* 0x0003e20000100800 */
[----:B---3--:R-:W-:-:S15]  /*8a550*/  HMMA.1688.F32.TF32 R152, R192, R12, R180 ;  /* 0x0000000cc098723c */ /* 0x008fde00000810b4 */
[----:B------:R-:W-:-:S09]  /*8a560*/  NOP ;  /* 0x0000000000007918 */ /* 0x000fd20000000000 */
[----:B------:R-:W-:Y:S01]  /*8a570*/  IMAD.MOV.U32 R134, RZ, RZ, R152 ;  /* 0x000000ffff867224 */ /* 0x000fe200078e0098 */
[----:B------:R-:W-:Y:S01]  /*8a580*/  MOV R132, R153 ;  /* 0x0000009900847202 */ /* 0x000fe20000000f00 */
[----:B--2---:R-:W-:Y:S01]  /*8a590*/  IMAD.MOV.U32 R138, RZ, RZ, R154 ;  /* 0x000000ffff8a7224 */ /* 0x004fe200078e009a */
[----:B------:R-:W-:Y:S02]  /*8a5a0*/  MOV R139, R155 ;  /* 0x0000009b008b7202 */ /* 0x000fe40000000f00 */
[C---:B------:R-:W-:Y:S06]  /*8a5b0*/  HMMA.1688.F32.TF32 R152, R192.reuse, R20, R176 ;  /* 0x00000014c098723c */ /* 0x040fec00000810b0 */
[C---:B------:R-:W-:Y:S06]  /*8a5c0*/  HMMA.1688.F32.TF32 R172, R192.reuse, R16, R172 ;  /* 0x00000010c0ac723c */ /* 0x040fec00000810ac */
[----:B------:R-:W-:Y:S01]  /*8a5d0*/  HMMA.1688.F32.TF32 R156, R192, R92, R168 ;  /* 0x0000005cc09c723c */ /* 0x000fe200000810a8 */
[----:B------:R-:W-:Y:S04]  /*8a5e0*/  STL [R1+0x47c4], R139 ;  /* 0x0047c48b01007387 */ /* 0x000fe80000100800 */
[----:B------:R-:W-:Y:S04]  /*8a5f0*/  STL [R1+0x47c0], R138 ;  /* 0x0047c08a01007387 */ /* 0x000fe80000100800 */
[----:B------:R-:W-:Y:S04]  /*8a600*/  STL [R1+0x47bc], R132 ;  /* 0x0047bc8401007387 */ /* 0x000fe80000100800 */
[----:B------:R-:W-:Y:S01]  /*8a610*/  STL [R1+0x47b8], R134 ;  /* 0x0047b88601007387 */ /* 0x000fe20000100800 */
[----:B-1----:R-:W-:Y:S01]  /*8a620*/  IMAD.MOV.U32 R137, RZ, RZ, R152 ;  /* 0x000000ffff897224 */ /* 0x002fe200078e0098 */
[----:B------:R-:W-:Y:S01]  /*8a630*/  MOV R136, R153 ;  /* 0x0000009900887202 */ /* 0x000fe20000000f00 */
[----:B------:R-:W-:Y:S01]  /*8a640*/  IMAD.MOV.U32 R133, RZ, RZ, R154 ;  /* 0x000000ffff857224 */ /* 0x000fe200078e009a */
[----:B------:R-:W-:-:S02]  /*8a650*/  MOV R135, R155 ;  /* 0x0000009b00877202 */ /* 0x000fc40000000f00 */
[C---:B------:R-:W-:Y:S01]  /*8a660*/  HMMA.1688.F32.TF32 R152, R192.reuse, R88, R164 ;  /* 0x00000058c098723c */ /* 0x040fe200000810a4 */
[----:B------:R1:W-:Y:S04]  /*8a670*/  STL.64 [R1+0x1c0], R172 ;  /* 0x0001c0ac01007387 */ /* 0x0003e80000100a00 */
[----:B------:R2:W-:Y:S04]  /*8a680*/  STL.64 [R1+0x1c8], R174 ;  /* 0x0001c8ae01007387 */ /* 0x0005e80000100a00 */
[----:B------:R-:W3:Y:S04]  /*8a690*/  LDL.LU R168, [R1+0x8d0] ;  /* 0x0008d00001a87983 */ /* 0x000ee80000300800 */
[----:B------:R-:W-:Y:S04]  /*8a6a0*/  STL.64 [R1+0x1b0], R156 ;  /* 0x0001b09c01007387 */ /* 0x000fe80000100a00 */
[----:B------:R-:W-:Y:S06]  /*8a6b0*/  STL.64 [R1+0x1b8], R158 ;  /* 0x0001b89e01007387 */ /* 0x000fec0000100a00 */
[----:B------:R-:W-:Y:S04]  /*8a6c0*/  STL.64 [R1+0x1a0], R152 ;  /* 0x0001a09801007387 */ /* 0x000fe80000100a00 */
[----:B------:R4:W-:Y:S04]  /*8a6d0*/  STL.64 [R1+0x1a8], R154 ;  /* 0x0001a89a01007387 */ /* 0x0009e80000100a00 */
        /* <DEDUP_REMOVED lines=31> */
[----:B------:R-:W-:-:S05]  /*8a8d0*/  MOV R134, R155 ;  /* 0x0000009b00867202 */ /* 0x000fca0000000f00 */
[----:B------:R-:W-:Y:S04]  /*8a8e0*/  STL.64 [R1+0x47e0], R134 ;  /* 0x0047e08601007387 */ /* 0x000fe80000100a00 */
[----:B------:R1:W-:Y:S04]  /*8a8f0*/  STL.64 [R1+0x47d8], R132 ;  /* 0x0047d88401007387 */ /* 0x0003e80000100a00 */
[----:B------:R-:W-:Y:S04]  /*8a900*/  STL.64 [R1+0x47d0], R138 ;  /* 0x0047d08a01007387 */ /* 0x000fe80000100a00 */
[----:B------:R1:W-:Y:S01]  /*8a910*/  STL.64 [R1+0x47c8], R136 ;  /* 0x0047c88801007387 */ /* 0x0003e20000100a00 */
[C---:B---3--:R-:W-:Y:S07]  /*8a920*/  HMMA.1688.F32.TF32 R140, R192.reuse, R80, R168 ;  /* 0x00000050c08c723c */ /* 0x048fee00000810a8 */
[----:B------:R-:W-:Y:S01]  /*8a930*/  IMAD.MOV.U32 R170, RZ, RZ, R145 ;  /* 0x000000ffffaa7224 */ /* 0x000fe200078e0091 */
[----:B------:R-:W-:Y:S01]  /*8a940*/  MOV R171, R144 ;  /* 0x0000009000ab7202 */ /* 0x000fe20000000f00 */
[----:B------:R-:W-:Y:S01]  /*8a950*/  IMAD.MOV.U32 R168, RZ, RZ, R149 ;  /* 0x000000ffffa87224 */ /* 0x000fe200078e0095 */
[----:B--2---:R-:W-:Y:S01]  /*8a960*/  HMMA.1688.F32.TF32 R144, R192, R76, R184 ;  /* 0x0000004cc090723c */ /* 0x004fe200000810b8 */
[----:B------:R-:W-:-:S05]  /*8a970*/  MOV R169, R148 ;  /* 0x0000009400a97202 */ /* 0x000fca0000000f00 */
[C---:B------:R-:W-:Y:S06]  /*8a980*/  HMMA.1688.F32.TF32 R148, R192.reuse, R72, R180 ;  /* 0x00000048c094723c */ /* 0x040fec00000810b4 */
[C---:B------:R-:W-:Y:S06]  /*8a990*/  HMMA.1688.F32.TF32 R152, R192.reuse, R68, R172 ;  /* 0x00000044c098723c */ /* 0x040fec00000810ac */
[C---:B------:R-:W-:Y:S01]  /*8a9a0*/  HMMA.1688.F32.TF32 R156, R192.reuse, R64, R176 ;  /* 0x00000040c09c723c */ /* 0x040fe200000810b0 */
[----:B------:R-:W-:Y:S04]  /*8a9b0*/  STL.64 [R1+0x4668], R142 ;  /* 0x0046688e01007387 */ /* 0x000fe80000100a00 */
[----:B------:R-:W-:Y:S01]  /*8a9c0*/  STL.64 [R1+0x4660], R140 ;  /* 0x0046608c01007387 */ /* 0x000fe20000100a00 */
[C---:B----4-:R-:W-:Y:S06]  /*8a9d0*/  HMMA.1688.F32.TF32 R160, R192.reuse, R60, R160 ;  /* 0x0000003cc0a0723c */ /* 0x050fec00000810a0 */
[C---:B------:R-:W-:Y:S01]  /*8a9e0*/  HMMA.1688.F32.TF32 R164, R192.reuse, R56, R164 ;  /* 0x00000038c0a4723c */ /* 0x040fe200000810a4 */
        /* <DEDUP_REMOVED lines=8> */
[----:B------:R-:W-:Y:S04]  /*8aa70*/  STL.64 [R1+0x4698], R154 ;  /* 0x0046989a01007387 */ /* 0x000fe80000100a00 */
[----:B------:R-:W-:Y:S04]  /*8aa80*/  STL.64 [R1+0x4690], R152 ;  /* 0x0046909801007387 */ /* 0x000fe80000100a00 */
[----:B------:R-:W-:Y:S04]  /*8aa90*/  STL.64 [R1+0x46a8], R158 ;  /* 0x0046a89e01007387 */ /* 0x000fe80000100a00 */
[----:B------:R-:W-:Y:S01]  /*8aaa0*/  STL.64 [R1+0x46a0], R156 ;  /* 0x0046a09c01007387 */ /* 0x000fe20000100a00 */
[C---:B------:R-:W-:Y:S03]  /*8aab0*/  HMMA.1688.F32.TF32 R168, R192.reuse, R52, R168 ;  /* 0x00000034c0a8723c */ /* 0x040fe600000810a8 */
        /* <DEDUP_REMOVED lines=38> */
[C---:B------:R-:W-:Y:S01]  /*8ad20*/  HMMA.1688.F32.TF32 R188, R192.reuse, R32, R188 ;  /* 0x00000020c0bc723c */ /* 0x040fe200000810bc */
[----:B------:R-:W-:Y:S04]  /*8ad30*/  STL.64 [R1+0x46e8], R174 ;  /* 0x0046e8ae01007387 */ /* 0x000fe80000100a00 */
[----:B------:R-:W-:Y:S01]  /*8ad40*/  STL.64 [R1+0x46e0], R172 ;  /* 0x0046e0ac01007387 */ /* 0x000fe20000100a00 */
[----:B------:R-:W-:Y:S06]  /*8ad50*/  HMMA.1688.F32.TF32 R192, R192, R28, R212 ;  /* 0x0000001cc0c0723c */ /* 0x000fec00000810d4 */
[C---:B------:R-:W-:Y:S01]  /*8ad60*/  HMMA.1688.F32.TF32 R196, R244.reuse, R128, R196 ;  /* 0x00000080f4c4723c */ /* 0x040fe200000810c4 */
[----:B------:R-:W-:Y:S04]  /*8ad70*/  STL.64 [R1+0x46f8], R178 ;  /* 0x0046f8b201007387 */ /* 0x000fe80000100a00 */
[----:B------:R-:W-:Y:S04]  /*8ad80*/  STL.64 [R1+0x46f0], R176 ;  /* 0x0046f0b001007387 */ /* 0x000fe80000100a00 */
[----:B------:R-:W2:Y:S04]  /*8ad90*/  LDL.LU R204, [R1+0x730] ;  /* 0x0007300001cc7983 */ /* 0x000ea80000300800 */
[----:B------:R-:W2:Y:S04]  /*8ada0*/  LDL.LU R205, [R1+0x734] ;  /* 0x0007340001cd7983 */ /* 0x000ea80000300800 */
[----:B------:R-:W2:Y:S04]  /*8adb0*/  LDL.LU R206, [R1+0x738] ;  /* 0x0007380001ce7983 */ /* 0x000ea80000300800 */
[----:B------:R-:W2:Y:S04]  /*8adc0*/  LDL.LU R207, [R1+0x73c] ;  /* 0x00073c0001cf7983 */ /* 0x000ea80000300800 */
        /* <DEDUP_REMOVED lines=8> */
[----:B------:R-:W3:Y:S04]  /*8ae50*/  LDL.LU R211, [R1+0x72c] ;  /* 0x00072c0001d37983 */ /* 0x000ee80000300800 */
[----:B------:R-:W-:Y:S04]  /*8ae60*/  STL.64 [R1+0x4728], R190 ;  /* 0x004728be01007387 */ /* 0x000fe80000100a00 */
[----:B------:R-:W-:Y:S04]  /*8ae70*/  STL.64 [R1+0x4720], R188 ;  /* 0x004720bc01007387 */ /* 0x000fe80000100a00 */
[----:B------:R-:W4:Y:S04]  /*8ae80*/  LDL.LU R212, [R1+0x710] ;  /* 0x0007100001d47983 */ /* 0x000f280000300800 */
[----:B------:R-:W4:Y:S04]  /*8ae90*/  LDL.LU R213, [R1+0x714] ;  /* 0x0007140001d57983 */ /* 0x000f280000300800 */
[----:B------:R-:W4:Y:S04]  /*8aea0*/  LDL.LU R214, [R1+0x718] ;  /* 0x0007180001d67983 */ /* 0x000f280000300800 */
[----:B------:R-:W4:Y:S04]  /*8aeb0*/  LDL.LU R215, [R1+0x71c] ;  /* 0x00071c0001d77983 */ /* 0x000f280000300800 */
        /* <DEDUP_REMOVED lines=20> */
[----:B-1----:R-:W-:Y:S01]  /*8b000*/  IMAD.MOV.U32 R132, RZ, RZ, R237 ;  /* 0x000000ffff847224 */ /* 0x002fe200078e00ed */
[----:B------:R-:W-:Y:S01]  /*8b010*/  MOV R133, R238 ;  /* 0x000000ee00857202 */ /* 0x000fe20000000f00 */
[----:B------:R-:W-:Y:S01]  /*8b020*/  IMAD.MOV.U32 R134, RZ, RZ, R232 ;  /* 0x000000ffff867224 */ /* 0x000fe200078e00e8 */
[----:B------:R-:W-:Y:S01]  /*8b030*/  MOV R135, R233 ;  /* 0x000000e900877202 */ /* 0x000fe20000000f00 */
[----:B------:R-:W-:Y:S01]  /*8b040*/  IMAD.MOV.U32 R248, RZ, RZ, R234 ;  /* 0x000000fffff87224 */ /* 0x000fe200078e00ea */
[----:B------:R-:W-:Y:S01]  /*8b050*/  MOV R249, R235 ;  /* 0x000000eb00f97202 */ /* 0x000fe20000000f00 */
[----:B------:R-:W-:Y:S01]  /*8b060*/  IMAD.MOV.U32 R250, RZ, RZ, R239 ;  /* 0x000000fffffa7224 */ /* 0x000fe200078e00ef */
[C---:B--2---:R-:W-:Y:S06]  /*8b070*/  HMMA.1688.F32.TF32 R204, R244.reuse, R120, R204 ;  /* 0x00000078f4cc723c */ /* 0x044fec00000810cc */
[C---:B---3--:R-:W-:Y:S06]  /*8b080*/  HMMA.1688.F32.TF32 R208, R244.reuse, R116, R208 ;  /* 0x00000074f4d0723c */ /* 0x048fec00000810d0 */
[C---:B----4-:R-:W-:Y:S11]  /*8b090*/  HMMA.1688.F32.TF32 R212, R244.reuse, R112, R212 ;  /* 0x00000070f4d4723c */ /* 0x050ff600000810d4 */
[----:B------:R-:W-:Y:S04]  /*8b0a0*/  STL [R1+0x4600], R204 ;  /* 0x004600cc01007387 */ /* 0x000fe80000100800 */
[----:B------:R-:W-:Y:S01]  /*8b0b0*/  STL [R1+0x45fc], R205 ;  /* 0x0045fccd01007387 */ /* 0x000fe20000100800 */
[C---:B------:R-:W-:Y:S03]  /*8b0c0*/  HMMA.1688.F32.TF32 R216, R244.reuse, R108, R216 ;  /* 0x0000006cf4d8723c */ /* 0x040fe600000810d8 */
[----:B------:R1:W-:Y:S04]  /*8b0d0*/  STL [R1+0x45e8], R206 ;  /* 0x0045e8ce01007387 */ /* 0x0003e80000100800 */
[----:B------:R2:W-:Y:S04]  /*8b0e0*/  STL [R1+0x45e4], R207 ;  /* 0x0045e4cf01007387 */ /* 0x0005e80000100800 */
[----:B------:R-:W3:Y:S04]  /*8b0f0*/  LDL.LU R224, [R1+0x6e0] ;  /* 0x0006e00001e07983 */ /* 0x000ee80000300800 */
[----:B------:R-:W3:Y:S04]  /*8b100*/  LDL.LU R225, [R1+0x6e4] ;  /* 0x0006e40001e17983 */ /* 0x000ee80000300800 */
[----:B------:R-:W3:Y:S04]  /*8b110*/  LDL.LU R226, [R1+0x6e8] ;  /* 0x0006e80001e27983 */ /* 0x000ee80000300800 */
[----:B------:R-:W3:Y:S04]  /*8b120*/  LDL.LU R227, [R1+0x6ec] ;  /* 0x0006ec0001e37983 */ /* 0x000ee80000300800 */
[----:B------:R-:W-:Y:S04]  /*8b130*/  STL [R1+0x4610], R208 ;  /* 0x004610d001007387 */ /* 0x000fe80000100800 */
[----:B------:R-:W-:Y:S01]  /*8b140*/  STL [R1+0x460c], R209 ;  /* 0x00460cd101007387 */ /* 0x000fe20000100800 */
[C---:B------:R-:W-:Y:S03]  /*8b150*/  HMMA.1688.F32.TF32 R220, R244.reuse, R104, R220 ;  /* 0x00000068f4dc723c */ /* 0x040fe600000810dc */
[----:B------:R-:W-:Y:S04]  /*8b160*/  STL [R1+0x4608], R210 ;  /* 0x004608d201007387 */ /* 0x000fe80000100800 */
[----:B------:R-:W-:Y:S04]  /*8b170*/  STL [R1+0x4604], R211 ;  /* 0x004604d301007387 */ /* 0x000fe80000100800 */
        /* <DEDUP_REMOVED lines=26> */
[----:B------:R-:W4:Y:S01]  /*8b320*/  LDL.LU R239, [R1+0x4b30] ;  /* 0x004b300001ef7983 */ /* 0x000f220000300800 */
[----:B------:R-:W-:Y:S01]  /*8b330*/  HMMA.1688.F32.TF32 R132, R244, R12, R132 ;  /* 0x0000000cf484723c */ /* 0x000fe20000081084 */
[----:B------:R-:W-:-:S15]  /*8b340*/  MOV R251, R3 ;  /* 0x0000000300fb7202 */ /* 0x000fde0000000f00 */
[----:B------:R-:W-:-:S08]  /*8b350*/  NOP ;  /* 0x0000000000007918 */ /* 0x000fd00000000000 */
[----:B------:R-:W-:Y:S01]  /*8b360*/  IMAD.MOV.U32 R203, RZ, RZ, R132 ;  /* 0x000000ffffcb7224 */ /* 0x000fe200078e0084 */
[----:B-1----:R-:W-:Y:S01]  /*8b370*/  MOV R206, R133 ;  /* 0x0000008500ce7202 */ /* 0x002fe20000000f00 */
[----:B--2---:R-:W-:Y:S01]  /*8b380*/  IMAD.MOV.U32 R207, RZ, RZ, R134 ;  /* 0x000000ffffcf7224 */ /* 0x004fe200078e0086 */
[----:B------:R-:W-:Y:S01]  /*8b390*/  MOV R3, R135 ;  /* 0x0000008700037202 */ /* 0x000fe20000000f00 */
[C---:B---3--:R-:W-:Y:S06]  /*8b3a0*/  HMMA.1688.F32.TF32 R224, R244.reuse, R100, R224 ;  /* 0x00000064f4e0723c */ /* 0x048fec00000810e0 */
[C---:B----4-:R-:W-:Y:S06]  /*8b3b0*/  HMMA.1688.F32.TF32 R228, R244.reuse, R96, R228 ;  /* 0x00000060f4e4723c */ /* 0x050fec00000810e4 */
[C---:B------:R-:W-:Y:S06]  /*8b3c0*/  HMMA.1688.F32.TF32 R136, R244.reuse, R24, R136 ;  /* 0x00000018f488723c */ /* 0x040fec0000081088 */
[C---:B------:R-:W-:Y:S06]  /*8b3d0*/  HMMA.1688.F32.TF32 R232, R244.reuse, R8, R232 ;  /* 0x00000008f4e8723c */ /* 0x040fec00000810e8 */
[C---:B------:R-:W-:Y:S01]  /*8b3e0*/  HMMA.1688.F32.TF32 R236, R244.reuse, R4, R236 ;  /* 0x00000004f4ec723c */ /* 0x040fe200000810ec */
[----:B------:R-:W-:Y:S04]  /*8b3f0*/  STL [R1+0x4650], R224 ;  /* 0x004650e001007387 */ /* 0x000fe80000100800 */
[----:B------:R-:W-:Y:S04]  /*8b400*/  STL [R1+0x464c], R225 ;  /* 0x00464ce101007387 */ /* 0x000fe80000100800 */
[----:B------:R-:W-:Y:S04]  /*8b410*/  STL [R1+0x4648], R226 ;  /* 0x004648e201007387 */ /* 0x000fe80000100800 */
[----:B------:R-:W-:Y:S04]  /*8b420*/  STL [R1+0x4644], R227 ;  /* 0x004644e301007387 */ /* 0x000fe80000100800 */
[----:B------:R-:W-:Y:S04]  /*8b430*/  STL [R1+0x465c], R229 ;  /* 0x00465ce501007387 */ /* 0x000fe80000100800 */
[----:B------:R-:W-:Y:S04]  /*8b440*/  STL [R1+0x4658], R230 ;  /* 0x004658e601007387 */ /* 0x000fe80000100800 */
[----:B------:R-:W-:Y:S01]  /*8b450*/  STL [R1+0x4654], R231 ;  /* 0x004654e701007387 */ /* 0x000fe20000100800 */
[----:B------:R-:W-:Y:S01]  /*8b460*/  IMAD.MOV.U32 R9, RZ, RZ, R136 ;  /* 0x000000ffff097224 */ /* 0x000fe200078e0088 */
[----:B------:R-:W-:Y:S01]  /*8b470*/  MOV R8, R137 ;  /* 0x0000008900087202 */ /* 0x000fe20000000f00 */
[----:B------:R-:W-:Y:S01]  /*8b480*/  IMAD.MOV.U32 R5, RZ, RZ, R138 ;  /* 0x000000ffff057224 */ /* 0x000fe200078e008a */
[----:B------:R-:W-:Y:S01]  /*8b490*/  MOV R4, R139 ;  /* 0x0000008b00047202 */ /* 0x000fe20000000f00 */
        /* <DEDUP_REMOVED lines=16> */
[----:B-1----:R-:W-:-:S15]  /*8b5a0*/  HMMA.1688.F32.TF32 R4, R244, R20, R248 ;  /* 0x00000014f404723c */ /* 0x002fde00000810f8 */
[----:B------:R-:W-:-:S09]  /*8b5b0*/  NOP ;  /* 0x0000000000007918 */ /* 0x000fd20000000000 */
[----:B------:R-:W-:Y:S02]  /*8b5c0*/  MOV R202, R7 ;  /* 0x0000000700ca7202 */ /* 0x000fe40000000f00 */
[----:B------:R-:W-:Y:S01]  /*8b5d0*/  MOV R200, R5 ;  /* 0x0000000500c87202 */ /* 0x000fe20000000f00 */
[----:B------:R-:W-:Y:S02]  /*8b5e0*/  IMAD.MOV.U32 R201, RZ, RZ, R6 ;  /* 0x000000ffffc97224 */ /* 0x000fe400078e0006 */
[----:B------:R-:W-:Y:S04]  /*8b5f0*/  STL.64 [R1+0x4878], R202 ;  /* 0x004878ca01007387 */ /* 0x000fe80000100a00 */
[----:B------:R-:W-:Y:S04]  /*8b600*/  STL.64 [R1+0x4870], R200 ;  /* 0x004870c801007387 */ /* 0x000fe80000100a00 */
[----:B------:R-:W4:Y:S01]  /*8b610*/  LDL.LU R136, [R1+0x670] ;  /* 0x0006700001887983 */ /* 0x000f220000300800 */
[----:B------:R-:W-:-:S03]  /*8b620*/  IMAD.MOV.U32 R205, RZ, RZ, R4 ;  /* 0x000000ffffcd7224 */ /* 0x000fc600078e0004 */
[----:B------:R-:W4:Y:S01]  /*8b630*/  LDL.LU R137, [R1+0x674] ;  /* 0x0006740001897983 */ /* 0x000f220000300800 */
[----:B------:R-:W-:Y:S03]  /*8b640*/  HMMA.1688.F32.TF32 R4, R244, R16, R240 ;  /* 0x00000010f404723c */ /* 0x000fe600000810f0 */
[----:B------:R-:W4:Y:S04]  /*8b650*/  LDL.LU R138, [R1+0x678] ;  /* 0x00067800018a7983 */ /* 0x000f280000300800 */
[----:B------:R-:W4:Y:S01]  /*8b660*/  LDL.LU R139, [R1+0x67c] ;  /* 0x00067c00018b7983 */ /* 0x000f220000300800 */
[----:B------:R-:W-:-:S03]  /*8b670*/  LOP3.LUT R251, R2, 0x20, RZ, 0x3c, !PT ;  /* 0x0000002002fb7812 */ /* 0x000fc600078e3cff */
[----:B------:R-:W-:Y:S04]  /*8b680*/  STL.64 [R1+0x4888], R206 ;  /* 0x004888ce01007387 */ /* 0x000fe80000100a00 */
[----:B------:R-:W-:Y:S04]  /*8b690*/  LDS R240, [R2+UR12+0x46800] ;  /* 0x0468000c02f07984 */ /* 0x000fe80008000800 */
[----:B------:R-:W-:Y:S04]  /*8b6a0*/  LDS R241, [R251+UR12+0x46800] ;  /* 0x0468000cfbf17984 */ /* 0x000fe80008000800 */
[----:B------:R1:W-:Y:S04]  /*8b6b0*/  LDS R243, [R251+UR12+0x46c00] ;  /* 0x046c000cfbf37984 */ /* 0x0003e80008000800 */
[----:B------:R-:W4:Y:S01]  /*8b6c0*/  LDS R242, [R2+UR12+0x46c00] ;  /* 0x046c000c02f27984 */ /* 0x000f220008000800 */
[----:B------:R-:W-:-:S05]  /*8b6d0*/  MOV R204, R7 ;  /* 0x0000000700cc7202 */ /* 0x000fca0000000f00 */
[----:B------:R-:W-:Y:S04]  /*8b6e0*/  STL.64 [R1+0x4880], R204 ;  /* 0x004880cc01007387 */ /* 0x000fe80000100a00 */
[----:B------:R-:W4:Y:S04]  /*8b6f0*/  LDL.LU R248, [R1+0x660] ;  /* 0x0006600001f87983 */ /* 0x000f280000300800 */
[----:B------:R-:W4:Y:S04]  /*8b700*/  LDL.LU R249, [R1+0x664] ;  /* 0x0006640001f97983 */ /* 0x000f280000300800 */
[----:B------:R-:W4:Y:S04]  /*8b710*/  LDL.LU R250, [R1+0x668] ;  /* 0x0006680001fa7983 */ /* 0x000f280000300800 */
[----:B-1----:R-:W4:Y:S01]  /*8b720*/  LDL.LU R251, [R1+0x66c] ;  /* 0x00066c0001fb7983 */ /* 0x002f220000300800 */
[----:B------:R-:W-:Y:S01]  /*8b730*/  IMAD.MOV.U32 R209, RZ, RZ, R4 ;  /* 0x000000ffffd17224 */ /* 0x000fe200078e0004 */
[----:B------:R-:W-:Y:S01]  /*8b740*/  MOV R210, R5 ;  /* 0x0000000500d27202 */ /* 0x000fe20000000f00 */
[----:B------:R-:W-:-:S02]  /*8b750*/  IMAD.MOV.U32 R211, RZ, RZ, R6 ;  /* 0x000000ffffd37224 */ /* 0x000fc400078e0006 */
[----:B--2---:R-:W-:Y:S01]  /*8b760*/  HMMA.1688.F32.TF32 R4, R244, R92, R140 ;  /* 0x0000005cf404723c */ /* 0x004fe2000008108c */
[----:B------:R-:W2:Y:S04]  /*8b770*/  LDL.LU R140, [R1+0x650] ;  /* 0x00065000018c7983 */ /* 0x000ea80000300800 */
[----:B------:R-:W2:Y:S04]  /*8b780*/  LDL.LU R141, [R1+0x654] ;  /* 0x00065400018d7983 */ /* 0x000ea80000300800 */
[----:B------:R-:W2:Y:S04]  /*8b790*/  LDL.LU R142, [R1+0x658] ;  /* 0x00065800018e7983 */ /* 0x000ea80000300800 */
[----:B------:R-:W2:Y:S04]  /*8b7a0*/  LDL.LU R143, [R1+0x65c] ;  /* 0x00065c00018f7983 */ /* 0x000ea80000300800 */
[----:B------:R-:W-:Y:S07]  /*8b7b0*/  STL.64 [R1+0x4898], R210 ;  /* 0x004898d201007387 */ /* 0x000fee0000100a00 */
[----:B------:R-:W-:Y:S01]  /*8b7c0*/  IMAD.MOV.U32 R213, RZ, RZ, R4 ;  /* 0x000000ffffd57224 */ /* 0x000fe200078e0004 */
[----:B------:R-:W-:Y:S01]  /*8b7d0*/  MOV R214, R5 ;  /* 0x0000000500d67202 */ /* 0x000fe20000000f00 */
[----:B------:R-:W-:Y:S01]  /*8b7e0*/  IMAD.MOV.U32 R215, RZ, RZ, R6 ;  /* 0x000000ffffd77224 */ /* 0x000fe200078e0006 */
[----:B------:R-:W-:-:S02]  /*8b7f0*/  MOV R208, R7 ;  /* 0x0000000700d07202 */ /* 0x000fc40000000f00 */
[----:B---3--:R-:W-:Y:S03]  /*8b800*/  HMMA.1688.F32.TF32 R4, R244, R88, R132 ;  /* 0x00000058f404723c */ /* 0x008fe60000081084 */
[----:B------:R-:W-:Y:S04]  /*8b810*/  STL.64 [R1+0x4890], R208 ;  /* 0x004890d001007387 */ /* 0x000fe80000100a00 */
[----:B------:R-:W3:Y:S04]  /*8b820*/  LDL.LU R132, [R1+0x640] ;  /* 0x0006400001847983 */ /* 0x000ee80000300800 */
[----:B------:R-:W3:Y:S04]  /*8b830*/  LDL.LU R133, [R1+0x644] ;  /* 0x0006440001857983 */ /* 0x000ee80000300800 */
[----:B------:R-:W3:Y:S04]  /*8b840*/  LDL.LU R134, [R1+0x648] ;  /* 0x0006480001867983 */ /* 0x000ee80000300800 */
[----:B------:R-:W3:Y:S04]  /*8b850*/  LDL.LU R135, [R1+0x64c] ;  /* 0x00064c0001877983 */ /* 0x000ee80000300800 */
[----:B------:R-:W-:Y:S01]  /*8b860*/  STL.64 [R1+0x48a8], R214 ;  /* 0x0048a8d601007387 */ /* 0x000fe20000100a00 */
[----:B------:R-:W-:Y:S01]  /*8b870*/  MOV R212, R7 ;  /* 0x0000000700d47202 */ /* 0x000fe20000000f00 */
[----:B------:R-:W-:Y:S01]  /*8b880*/  IMAD.MOV.U32 R217, RZ, RZ, R4 ;  /* 0x000000ffffd97224 */ /* 0x000fe200078e0004 */
[----:B------:R-:W-:Y:S01]  /*8b890*/  MOV R218, R5 ;  /* 0x0000000500da7202 */ /* 0x000fe20000000f00 */
[----:B------:R-:W-:-:S02]  /*8b8a0*/  IMAD.MOV.U32 R219, RZ, RZ, R6 ;  /* 0x000000ffffdb7224 */ /* 0x000fc400078e0006 */
[----:B------:R-:W-:Y:S01]  /*8b8b0*/  STL.64 [R1+0x48a0], R212 ;  /* 0x0048a0d401007387 */ /* 0x000fe20000100a00 */
[----:B----4-:R-:W-:Y:S03]  /*8b8c0*/  HMMA.1688.F32.TF32 R4, R244, R84, R136 ;  /* 0x00000054f404723c */ /* 0x010fe60000081088 */
[----:B------:R-:W4:Y:S04]  /*8b8d0*/  LDL.LU R136, [R1+0x530] ;  /* 0x0005300001887983 */ /* 0x000f280000300800 */
[----:B------:R-:W4:Y:S04]  /*8b8e0*/  LDL.LU R137, [R1+0x534] ;  /* 0x0005340001897983 */ /* 0x000f280000300800 */
[----:B------:R-:W4:Y:S04]  /*8b8f0*/  LDL.LU R138, [R1+0x538] ;  /* 0x00053800018a7983 */ /* 0x000f280000300800 */
[----:B------:R-:W4:Y:S04]  /*8b900*/  LDL.LU R139, [R1+0x53c] ;  /* 0x00053c00018b7983 */ /* 0x000f280000300800 */
[----:B------:R-:W-:Y:S05]  /*8b910*/  STL.64 [R1+0x48b8], R218 ;  /* 0x0048b8da01007387 */ /* 0x000fea0000100a00 */
[----:B------:R-:W-:Y:S01]  /*8b920*/  MOV R216, R7 ;  /* 0x0000000700d87202 */ /* 0x000fe20000000f00 */
[----:B------:R-:W-:Y:S01]  /*8b930*/  IMAD.MOV.U32 R221, RZ, RZ, R4 ;  /* 0x000000ffffdd7224 */ /* 0x000fe200078e0004 */
[----:B------:R-:W-:Y:S01]  /*8b940*/  MOV R222, R5 ;  /* 0x0000000500de7202 */ /* 0x000fe20000000f00 */
[----:B------:R-:W-:-:S02]  /*8b950*/  IMAD.MOV.U32 R223, RZ, RZ, R6 ;  /* 0x000000ffffdf7224 */ /* 0x000fc400078e0006 */
[----:B------:R-:W-:Y:S01]  /*8b960*/  STL.64 [R1+0x48b0], R216 ;  /* 0x0048b0d801007387 */ /* 0x000fe20000100a00 */
[C---:B------:R-:W-:Y:S03]  /*8b970*/  HMMA.1688.F32.TF32 R4, R244.reuse, R80, R248 ;  /* 0x00000050f404723c */ /* 0x040fe600000810f8 */
[----:B------:R-:W4:Y:S04]  /*8b980*/  LDL.LU R248, [R1+0x520] ;  /* 0x0005200001f87983 */ /* 0x000f280000300800 */
[----:B------:R-:W4:Y:S04]  /*8b990*/  LDL.LU R249, [R1+0x524] ;  /* 0x0005240001f97983 */ /* 0x000f280000300800 */
[----:B------:R-:W4:Y:S04]  /*8b9a0*/  LDL.LU R250, [R1+0x528] ;  /* 0x0005280001fa7983 */ /* 0x000f280000300800 */
[----:B------:R-:W4:Y:S09]  /*8b9b0*/  LDL.LU R251, [R1+0x52c] ;  /* 0x00052c0001fb7983 */ /* 0x000f320000300800 */
[----:B------:R-:W-:Y:S01]  /*8b9c0*/  IMAD.MOV.U32 R225, RZ, RZ, R4 ;  /* 0x000000ffffe17224 */ /* 0x000fe200078e0004 */
[----:B------:R-:W-:Y:S01]  /*8b9d0*/  MOV R226, R5 ;  /* 0x0000000500e27202 */ /* 0x000fe20000000f00 */
[----:B------:R-:W-:Y:S01]  /*8b9e0*/  IMAD.MOV.U32 R227, RZ, RZ, R6 ;  /* 0x000000ffffe37224 */ /* 0x000fe200078e0006 */
[----:B------:R-:W-:Y:S01]  /*8b9f0*/  MOV R220, R7 ;  /* 0x0000000700dc7202 */ /* 0x000fe20000000f00 */
[----:B------:R-:W-:Y:S04]  /*8ba00*/  STL.64 [R1+0x48c8], R222 ;  /* 0x0048c8de01007387 */ /* 0x000fe80000100a00 */
[----:B------:R-:W-:Y:S04]  /*8ba10*/  STL.64 [R1+0x48c0], R220 ;  /* 0x0048c0dc01007387 */ /* 0x000fe80000100a00 */
[----:B------:R-:W-:Y:S01]  /*8ba20*/  STL.64 [R1+0x4908], R226 ;  /* 0x004908e201007387 */ /* 0x000fe20000100a00 */
[----:B--2---:R-:W-:-:S15]  /*8ba30*/  HMMA.1688.F32.TF32 R4, R244, R76, R140 ;  /* 0x0000004cf404723c */ /* 0x004fde000008108c */
[----:B------:R-:W-:-:S09]  /*8ba40*/  NOP ;  /* 0x0000000000007918 */ /* 0x000fd20000000000 */
[----:B------:R-:W-:Y:S01]  /*8ba50*/  IMAD.MOV.U32 R229, RZ, RZ, R4 ;  /* 0x000000ffffe57224 */ /* 0x000fe200078e0004 */
[----:B------:R-:W-:Y:S01]  /*8ba60*/  MOV R230, R5 ;  /* 0x0000000500e67202 */ /* 0x000fe20000000f00 */
[----:B------:R-:W-:Y:S01]  /*8ba70*/  IMAD.MOV.U32 R231, RZ, RZ, R6 ;  /* 0x000000ffffe77224 */ /* 0x000fe200078e0006 */
[----:B------:R-:W-:Y:S02]  /*8ba80*/  MOV R224, R7 ;  /* 0x0000000700e07202 */ /* 0x000fe40000000f00 */
[----:B---3--:R-:W-:Y:S03]  /*8ba90*/  HMMA.1688.F32.TF32 R4, R244, R72, R132 ;  /* 0x00000048f404723c */ /* 0x008fe60000081084 */
[----:B------:R-:W-:Y:S04]  /*8baa0*/  STL.64 [R1+0x4900], R224 ;  /* 0x004900e001007387 */ /* 0x000fe80000100a00 */
[----:B------:R-:W-:Y:S04]  /*8bab0*/  STL.64 [R1+0x48d8], R230 ;  /* 0x0048d8e601007387 */ /* 0x000fe80000100a00 */
[----:B------:R-:W-:Y:S04]  /*8bac0*/  STL.64 [R1+0x48d0], R228 ;  /* 0x0048d0e401007387 */ /* 0x000fe80000100a00 */
        /* <DEDUP_REMOVED lines=8> */
[----:B----4-:R-:W-:Y:S03]  /*8bb50*/  HMMA.1688.F32.TF32 R4, R244, R68, R136 ;  /* 0x00000044f404723c */ /* 0x010fe60000081088 */
[----:B------:R1:W-:Y:S04]  /*8bb60*/  STL [R1+0x45bc], R100 ;  /* 0x0045bc6401007387 */ /* 0x0003e80000100800 */
[----:B------:R3:W-:Y:S04]  /*8bb70*/  STL [R1+0x45b8], R101 ;  /* 0x0045b86501007387 */ /* 0x0007e80000100800 */
        /* <DEDUP_REMOVED lines=8> */
[----:B------:R4:W-:Y:S04]  /*8bc00*/  STL [R1+0x45c4], R96 ;  /* 0x0045c46001007387 */ /* 0x0009e80000100800 */
[----:B------:R4:W-:Y:S01]  /*8bc10*/  STL [R1+0x45c0], R97 ;  /* 0x0045c06101007387 */ /* 0x0009e20000100800 */
[----:B------:R-:W-:Y:S03]  /*8bc20*/  HMMA.1688.F32.TF32 R4, R244, R64, R248 ;  /* 0x00000040f404723c */ /* 0x000fe600000810f8 */
        /* <DEDUP_REMOVED lines=32> */
[----:B------:R-:W2:Y:S04]  /*8be30*/  LDL.LU R135, [R1+0x62c] ;  /* 0x00062c0001877983 */ /* 0x000ea80000300800 */
[----:B------:R1:W-:Y:S05]  /*8be40*/  STL.64 [R1+0x4918], R82 ;  /* 0x0049185201007387 */ /* 0x0003ea0000100a00 */
[----:B------:R-:W-:Y:S01]  /*8be50*/  IMAD.MOV.U32 R81, RZ, RZ, R4 ;  /* 0x000000ffff517224 */ /* 0x000fe200078e0004 */
[----:B------:R-:W-:Y:S01]  /*8be60*/  MOV R80, R5 ;  /* 0x0000000500507202 */ /* 0x000fe20000000f00 */
[----:B------:R-:W-:Y:S01]  /*8be70*/  IMAD.MOV.U32 R77, RZ, RZ, R6 ;  /* 0x000000ffff4d7224 */ /* 0x000fe200078e0006 */
[----:B------:R-:W-:-:S03]  /*8be80*/  MOV R76, R7 ;  /* 0x00000007004c7202 */ /* 0x000fc60000000f00 */
[----:B------:R1:W-:Y:S01]  /*8be90*/  STL.64 [R1+0x4910], R80 ;  /* 0x0049105001007387 */ /* 0x0003e20000100a00 */
        /* <DEDUP_REMOVED lines=13> */
[----:B----4-:R-:W-:Y:S01]  /*8bf70*/  HMMA.1688.F32.TF32 R4, R244, R52, R148 ;  /* 0x00000034f404723c */ /* 0x010fe20000081094 */
[----:B------:R-:W4:Y:S04]  /*8bf80*/  LDL.LU R148, [R1+0x5f0] ;  /* 0x0005f00001947983 */ /* 0x000f280000300800 */
[----:B------:R-:W4:Y:S04]  /*8bf90*/  LDL.LU R149, [R1+0x5f4] ;  /* 0x0005f40001957983 */ /* 0x000f280000300800 */
[----:B------:R-:W4:Y:S04]  /*8bfa0*/  LDL.LU R150, [R1+0x5f8] ;  /* 0x0005f80001967983 */ /* 0x000f280000300800 */
[----:B------:R-:W4:Y:S11]  /*8bfb0*/  LDL.LU R151, [R1+0x5fc] ;  /* 0x0005fc0001977983 */ /* 0x000f360000300800 */
[----:B------:R-:W-:Y:S01]  /*8bfc0*/  IMAD.MOV.U32 R113, RZ, RZ, R4 ;  /* 0x000000ffff717224 */ /* 0x000fe200078e0004 */
[----:B------:R-:W-:Y:S01]  /*8bfd0*/  MOV R112, R5 ;  /* 0x0000000500707202 */ /* 0x000fe20000000f00 */
[----:B------:R-:W-:Y:S01]  /*8bfe0*/  IMAD.MOV.U32 R109, RZ, RZ, R6 ;  /* 0x000000ffff6d7224 */ /* 0x000fe200078e0006 */
[----:B------:R-:W-:-:S02]  /*8bff0*/  MOV R108, R7 ;  /* 0x00000007006c7202 */ /* 0x000fc40000000f00 */
[----:B------:R-:W-:Y:S01]  /*8c000*/  HMMA.1688.F32.TF32 R4, R244, R48, R144 ;  /* 0x00000030f404723c */ /* 0x000fe20000081090 */
        /* <DEDUP_REMOVED lines=26> */
[----:B--2---:R-:W-:Y:S07]  /*8c1b0*/  HMMA.1688.F32.TF32 R4, R244, R36, R132 ;  /* 0x00000024f404723c */ /* 0x004fee0000081084 */
[----:B------:R-:W-:Y:S01]  /*8c1c0*/  IMAD.MOV.U32 R132, RZ, RZ, R118 ;  /* 0x000000ffff847224 */ /* 0x000fe200078e0076 */
[----:B------:R-:W-:Y:S01]  /*8c1d0*/  MOV R133, R119 ;  /* 0x0000007700857202 */ /* 0x000fe20000000f00 */
[----:B------:R-:W2:Y:S04]  /*8c1e0*/  LDL.LU R118, [R1+0x4b2c] ;  /* 0x004b2c0001767983 */ /* 0x000ea80000300800 */
[----:B------:R-:W2:Y:S01]  /*8c1f0*/  LDL.LU R119, [R1+0x4b28] ;  /* 0x004b280001777983 */ /* 0x000ea20000300800 */
[----:B------:R-:W-:Y:S01]  /*8c200*/  IMAD.MOV.U32 R134, RZ, RZ, R122 ;  /* 0x000000ffff867224 */ /* 0x000fe200078e007a */
[----:B------:R-:W-:-:S02]  /*8c210*/  MOV R135, R123 ;  /* 0x0000007b00877202 */ /* 0x000fc40000000f00 */
[----:B------:R-:W2:Y:S04]  /*8c220*/  LDL.LU R122, [R1+0x4b24] ;  /* 0x004b2400017a7983 */ /* 0x000ea80000300800 */
[----:B------:R-:W2:Y:S03]  /*8c230*/  LDL.LU R123, [R1+0x4b20] ;  /* 0x004b2000017b7983 */ /* 0x000ea60000300800 */
[----:B-1----:R-:W-:Y:S01]  /*8c240*/  IMAD.MOV.U32 R100, RZ, RZ, R4 ;  /* 0x000000ffff647224 */ /* 0x002fe200078e0004 */
[----:B------:R-:W-:Y:S01]  /*8c250*/  MOV R101, R5 ;  /* 0x0000000500657202 */ /* 0x000fe20000000f00 */
[----:B------:R-:W-:Y:S01]  /*8c260*/  IMAD.MOV.U32 R104, RZ, RZ, R6 ;  /* 0x000000ffff687224 */ /* 0x000fe200078e0006 */
[----:B------:R-:W-:-:S02]  /*8c270*/  MOV R105, R7 ;  /* 0x0000000700697202 */ /* 0x000fc40000000f00 */
[----:B---3--:R-:W-:Y:S07]  /*8c280*/  HMMA.1688.F32.TF32 R4, R244, R32, R248 ;  /* 0x00000020f404723c */ /* 0x008fee00000810f8 */
[----:B------:R-:W-:Y:S01]  /*8c290*/  IMAD.MOV.U32 R248, RZ, RZ, R126 ;  /* 0x000000fffff87224 */ /* 0x000fe200078e007e */
[----:B------:R-:W-:Y:S01]  /*8c2a0*/  MOV R249, R130 ;  /* 0x0000008200f97202 */ /* 0x000fe20000000f00 */
[----:B------:R-:W3:Y:S04]  /*8c2b0*/  LDL.LU R126, [R1+0x4b1c] ;  /* 0x004b1c00017e7983 */ /* 0x000ee80000300800 */
[----:B------:R-:W4:Y:S01]  /*8c2c0*/  LDL.LU R130, [R1+0x4b18] ;  /* 0x004b180001827983 */ /* 0x000f220000300800 */
[----:B------:R-:W-:-:S03]  /*8c2d0*/  IMAD.MOV.U32 R250, RZ, RZ, R131 ;  /* 0x000000fffffa7224 */ /* 0x000fc600078e0083 */
[----:B------:R-:W4:Y:S01]  /*8c2e0*/  LDL.LU R131, [R1+0x4b14] ;  /* 0x004b140001837983 */ /* 0x000f220000300800 */
[----:B------:R-:W-:-:S03]  /*8c2f0*/  MOV R251, R127 ;  /* 0x0000007f00fb7202 */ /* 0x000fc60000000f00 */
[----:B------:R-:W3:Y:S03]  /*8c300*/  LDL.LU R127, [R1+0x4b10] ;  /* 0x004b1000017f7983 */ /* 0x000ee60000300800 */
        /* <DEDUP_REMOVED lines=28> */
[----:B------:R-:W-:Y:S01]  /*8c4d0*/  IMAD.MOV.U32 R92, RZ, RZ, R4 ;  /* 0x000000ffff5c7224 */ /* 0x000fe200078e0004 */
[----:B------:R-:W-:Y:S01]  /*8c4e0*/  MOV R93, R5 ;  /* 0x00000005005d7202 */ /* 0x000fe20000000f00 */
[----:B------:R-:W-:Y:S01]  /*8c4f0*/  IMAD.MOV.U32 R96, RZ, RZ, R6 ;  /* 0x000000ffff607224 */ /* 0x000fe200078e0006 */
[----:B------:R-:W-:Y:S01]  /*8c500*/  MOV R97, R7 ;  /* 0x0000000700617202 */ /* 0x000fe20000000f00 */
[----:B------:R-:W-:Y:S01]  /*8c510*/  IMAD.MOV.U32 R152, RZ, RZ, R50 ;  /* 0x000000ffff987224 */ /* 0x000fe200078e0032 */
[----:B------:R-:W-:Y:S01]  /*8c520*/  MOV R153, R51 ;  /* 0x0000003300997202 */ /* 0x000fe20000000f00 */
[----:B------:R-:W-:Y:S04]  /*8c530*/  LDS R246, [R0+UR12+0x46c00] ;  /* 0x046c000c00f67984 */ /* 0x000fe80008000800 */
[----:B------:R-:W-:Y:S04]  /*8c540*/  LDS R245, [R252+UR12+0x46800] ;  /* 0x0468000cfcf57984 */ /* 0x000fe80008000800 */
[----:B------:R-:W1:Y:S01]  /*8c550*/  LDS R247, [R252+UR12+0x46c00] ;  /* 0x046c000cfcf77984 */ /* 0x000e620008000800 */
[----:B----4-:R-:W-:-:S15]  /*8c560*/  HMMA.1688.F32.TF32 R4, R240, R130, R148 ;  /* 0x00000082f004723c */ /* 0x010fde0000081094 */
        /* <DEDUP_REMOVED lines=11> */
[----:B--2---:R-:W-:Y:S01]  /*8c620*/  HMMA.1688.F32.TF32 R4, R240, R122, R140 ;  /* 0x0000007af004723c */ /* 0x004fe2000008108c */
        /* <DEDUP_REMOVED lines=14> */
[----:B------:R-:W2:Y:S04]  /*8c710*/  LDL.LU R42, [R1+0x4b0c] ;  /* 0x004b0c00012a7983 */ /* 0x000ea80000300800 */
[----:B------:R-:W3:Y:S01]  /*8c720*/  LDL.LU R43, [R1+0x4b08] ;  /* 0x004b0800012b7983 */ /* 0x000ee20000300800 */
[----:B------:R-:W-:Y:S01]  /*8c730*/  IMAD.MOV.U32 R138, RZ, RZ, R19 ;  /* 0x000000ffff8a7224 */ /* 0x000fe200078e0013 */
[----:B------:R-:W-:-:S02]  /*8c740*/  MOV R139, R18 ;  /* 0x00000012008b7202 */ /* 0x000fc40000000f00 */
        /* <DEDUP_REMOVED lines=37> */
[----:B------:R-:W3:Y:S04]  /*8c9a0*/  LDL.LU R79, [R1+0x4a84] ;  /* 0x004a8400014f7983 */ /* 0x000ee80000300800 */
[----:B------:R-:W3:Y:S01]  /*8c9b0*/  LDL.LU R78, [R1+0x4a80] ;  /* 0x004a8000014e7983 */ /* 0x000ee20000300800 */
[----:B----4-:R-:W-:Y:S01]  /*8c9c0*/  IMAD.MOV.U32 R186, RZ, RZ, R38 ;  /* 0x000000ffffba7224 */ /* 0x010fe200078e0026 */
[----:B------:R-:W-:-:S02]  /*8c9d0*/  MOV R187, R39 ;  /* 0x0000002700bb7202 */ /* 0x000fc40000000f00 */
[----:B------:R-:W-:Y:S01]  /*8c9e0*/  MOV R185, R74 ;  /* 0x0000004a00b97202 */ /* 0x000fe20000000f00 */
[----:B------:R-:W-:Y:S02]  /*8c9f0*/  IMAD.MOV.U32 R184, RZ, RZ, R75 ;  /* 0x000000ffffb87224 */ /* 0x000fe400078e004b */
[----:B------:R-:W4:Y:S04]  /*8ca00*/  LDL.LU R75, [R1+0x4a7c] ;  /* 0x004a7c00014b7983 */ /* 0x000f280000300800 */
[----:B------:R-:W4:Y:S04]  /*8ca10*/  LDL.LU R74, [R1+0x4a78] ;  /* 0x004a7800014a7983 */ /* 0x000f280000300800 */
[----:B------:R-:W4:Y:S04]  /*8ca20*/  LDL.LU R38, [R1+0x4a74] ;  /* 0x004a740001267983 */ /* 0x000f280000300800 */
[----:B------:R-:W4:Y:S01]  /*8ca30*/  LDL.LU R39, [R1+0x4a70] ;  /* 0x004a700001277983 */ /* 0x000f220000300800 */
[----:B------:R-:W-:Y:S01]  /*8ca40*/  IMAD.MOV.U32 R188, RZ, RZ, R51 ;  /* 0x000000ffffbc7224 */ /* 0x000fe200078e0033 */
[----:B------:R-:W-:-:S02]  /*8ca50*/  MOV R189, R50 ;  /* 0x0000003200bd7202 */ /* 0x000fc40000000f00 */
[----:B------:R-:W4:Y:S04]  /*8ca60*/  LDL.LU R51, [R1+0x4a6c] ;  /* 0x004a6c0001337983 */ /* 0x000f280000300800 */
[----:B------:R-:W4:Y:S01]  /*8ca70*/  LDL.LU R50, [R1+0x4a68] ;  /* 0x004a680001327983 */ /* 0x000f220000300800 */
[----:B------:R-:W-:Y:S01]  /*8ca80*/  IMAD.MOV.U32 R29, RZ, RZ, R4 ;  /* 0x000000ffff1d7224 */ /* 0x000fe200078e0004 */
[----:B------:R-:W-:Y:S01]  /*8ca90*/  MOV R28, R5 ;  /* 0x00000005001c7202 */ /* 0x000fe20000000f00 */
[----:B------:R-:W-:Y:S01]  /*8caa0*/  IMAD.MOV.U32 R25, RZ, RZ, R6 ;  /* 0x000000ffff197224 */ /* 0x000fe200078e0006 */
[----:B------:R-:W-:Y:S02]  /*8cab0*/  MOV R24, R7 ;  /* 0x0000000700187202 */ /* 0x000fe40000000f00 */
[----:B------:R-:W-:Y:S01]  /*8cac0*/  HMMA.1688.F32.TF32 R4, R240, R114, R132 ;  /* 0x00000072f004723c */ /* 0x000fe20000081084 */
[----:B------:R-:W-:Y:S01]  /*8cad0*/  IMAD.MOV.U32 R190, RZ, RZ, R62 ;  /* 0x000000ffffbe7224 */ /* 0x000fe200078e003e */
[----:B------:R-:W-:Y:S01]  /*8cae0*/  MOV R191, R63 ;  /* 0x0000003f00bf7202 */ /* 0x000fe20000000f00 */
[----:B------:R-:W4:Y:S04]  /*8caf0*/  LDL.LU R62, [R1+0x4a64] ;  /* 0x004a6400013e7983 */ /* 0x000f280000300800 */
[----:B------:R-:W4:Y:S01]  /*8cb00*/  LDL.LU R63, [R1+0x4a60] ;  /* 0x004a6000013f7983 */ /* 0x000f220000300800 */
[----:B------:R-:W-:Y:S01]  /*8cb10*/  IMAD.MOV.U32 R192, RZ, RZ, R34 ;  /* 0x000000ffffc07224 */ /* 0x000fe200078e0022 */
[----:B------:R-:W-:-:S02]  /*8cb20*/  MOV R193, R35 ;  /* 0x0000002300c17202 */ /* 0x000fc40000000f00 */
[----:B------:R-:W4:Y:S04]  /*8cb30*/  LDL.LU R34, [R1+0x4a5c] ;  /* 0x004a5c0001227983 */ /* 0x000f280000300800 */
[----:B------:R-:W4:Y:S01]  /*8cb40*/  LDL.LU R35, [R1+0x4a58] ;  /* 0x004a580001237983 */ /* 0x000f220000300800 */
[----:B------:R-:W-:Y:S01]  /*8cb50*/  IMAD.MOV.U32 R194, RZ, RZ, R46 ;  /* 0x000000ffffc27224 */ /* 0x000fe200078e002e */
[----:B------:R-:W-:Y:S02]  /*8cb60*/  MOV R195, R47 ;  /* 0x0000002f00c37202 */ /* 0x000fe40000000f00 */
        /* <DEDUP_REMOVED lines=12> */
[----:B------:R-:W4:Y:S01]  /*8cc30*/  LDL.LU R67, [R1+0x4a3c] ;  /* 0x004a3c0001437983 */ /* 0x000f220000300800 */
[----:B------:R-:W-:Y:S01]  /*8cc40*/  IMAD.MOV.U32 R37, RZ, RZ, R4 ;  /* 0x000000ffff257224 */ /* 0x000fe200078e0004 */
[----:B------:R-:W-:Y:S01]  /*8cc50*/  MOV R36, R5 ;  /* 0x0000000500247202 */ /* 0x000fe20000000f00 */
[----:B------:R-:W-:Y:S01]  /*8cc60*/  IMAD.MOV.U32 R33, RZ, RZ, R6 ;  /* 0x000000ffff217224 */ /* 0x000fe200078e0006 */
[----:B------:R-:W-:Y:S01]  /*8cc70*/  MOV R32, R7 ;  /* 0x0000000700207202 */ /* 0x000fe20000000f00 */
[----:B------:R-:W4:Y:S01]  /*8cc80*/  LDL.LU R66, [R1+0x4a38] ;  /* 0x004a380001427983 */ /* 0x000f220000300800 */
[----:B------:R-:W-:Y:S01]  /*8cc90*/  IMAD.MOV.U32 R238, RZ, RZ, R54 ;  /* 0x000000ffffee7224 */ /* 0x000fe200078e0036 */
[----:B------:R-:W-:Y:S02]  /*8cca0*/  HMMA.1688.F32.TF32 R4, R240, R110, R248 ;  /* 0x0000006ef004723c */ /* 0x000fe400000810f8 */
[----:B------:R-:W4:Y:S01]  /*8ccb0*/  LDL.LU R54, [R1+0x4a34] ;  /* 0x004a340001367983 */ /* 0x000f220000300800 */
[----:B------:R-:W-:-:S03]  /*8ccc0*/  MOV R239, R55 ;  /* 0x0000003700ef7202 */ /* 0x000fc60000000f00 */
[----:B------:R-:W4:Y:S01]  /*8ccd0*/  LDL.LU R55, [R1+0x4a30] ;  /* 0x004a300001377983 */ /* 0x000f220000300800 */
[----:B------:R-:W-:Y:S01]  /*8cce0*/  IMAD.MOV.U32 R250, RZ, RZ, R31 ;  /* 0x000000fffffa7224 */ /* 0x000fe200078e001f */
[----:B------:R-:W-:Y:S02]  /*8ccf0*/  MOV R251, R30 ;  /* 0x0000001e00fb7202 */ /* 0x000fe40000000f00 */
[----:B--2---:R-:W-:Y:S01]  /*8cd00*/  MOV R249, R43 ;  /* 0x0000002b00f97202 */ /* 0x004fe20000000f00 */
[----:B---3--:R-:W-:Y:S02]  /*8cd10*/  IMAD.MOV.U32 R248, RZ, RZ, R42 ;  /* 0x000000fffff87224 */ /* 0x008fe400078e002a */
[----:B------:R-:W2:Y:S04]  /*8cd20*/  LDL.LU R42, [R1+0x4a2c] ;  /* 0x004a2c00012a7983 */ /* 0x000ea80000300800 */
[----:B------:R-:W3:Y:S04]  /*8cd30*/  LDL.LU R43, [R1+0x4a28] ;  /* 0x004a2800012b7983 */ /* 0x000ee80000300800 */
[----:B------:R-:W3:Y:S04]  /*8cd40*/  LDL.LU R31, [R1+0x4a24] ;  /* 0x004a2400011f7983 */ /* 0x000ee80000300800 */
[----:B------:R-:W3:Y:S01]  /*8cd50*/  LDL.LU R30, [R1+0x4a20] ;  /* 0x004a2000011e7983 */ /* 0x000ee20000300800 */
[----:B----4-:R-:W-:Y:S01]  /*8cd60*/  MOV R205, R51 ;  /* 0x0000003300cd7202 */ /* 0x010fe20000000f00 */
[----:B------:R-:W-:-:S02]  /*8cd70*/  IMAD.MOV.U32 R204, RZ, RZ, R50 ;  /* 0x000000ffffcc7224 */ /* 0x000fc400078e0032 */
        /* <DEDUP_REMOVED lines=22> */
[----:B------:R-:W-:Y:S01]  /*8cee0*/  MOV R223, R54 ;  /* 0x0000003600df7202 */ /* 0x000fe20000000f00 */
[----:B------:R-:W-:Y:S01]  /*8cef0*/  IMAD.MOV.U32 R222, RZ, RZ, R55 ;  /* 0x000000ffffde7224 */ /* 0x000fe200078e0037 */
[----:B--2---:R-:W-:Y:S01]  /*8cf00*/  MOV R221, R42 ;  /* 0x0000002a00dd7202 */ /* 0x004fe20000000f00 */
[----:B---3--:R-:W-:-:S02]  /*8cf10*/  IMAD.MOV.U32 R220, RZ, RZ, R43 ;  /* 0x000000ffffdc7224 */ /* 0x008fc400078e002b */
        /* <DEDUP_REMOVED lines=8> */
[----:B------:R-:W-:Y:S02]  /*8cfa0*/  IMAD.MOV.U32 R230, RZ, RZ, R30 ;  /* 0x000000ffffe67224 */ /* 0x000fe400078e001e */
[----:B------:R-:W-:Y:S01]  /*8cfb0*/  IMAD.MOV.U32 R45, RZ, RZ, R4 ;  /* 0x000000ffff2d7224 */ /* 0x000fe200078e0004 */
[----:B------:R-:W4:Y:S01]  /*8cfc0*/  LDL.LU R30, [R1+0x49d4] ;  /* 0x0049d400011e7983 */ /* 0x000f220000300800 */
[----:B------:R-:W-:Y:S02]  /*8cfd0*/  MOV R231, R31 ;  /* 0x0000001f00e77202 */ /* 0x000fe40000000f00 */
[----:B------:R-:W-:Y:S01]  /*8cfe0*/  MOV R44, R5 ;  /* 0x00000005002c7202 */ /* 0x000fe20000000f00 */
[----:B------:R-:W4:Y:S01]  /*8cff0*/  LDL.LU R31, [R1+0x49d0] ;  /* 0x0049d000011f7983 */ /* 0x000f220000300800 */
[----:B------:R-:W-:Y:S01]  /*8d000*/  IMAD.MOV.U32 R41, RZ, RZ, R6 ;  /* 0x000000ffff297224 */ /* 0x000fe200078e0006 */
        /* <DEDUP_REMOVED lines=45> */
[----:B------:R-:W-:Y:S01]  /*8d2e0*/  IMAD.MOV.U32 R82, RZ, RZ, R54 ;  /* 0x000000ffff527224 */ /* 0x000fe200078e0036 */
[----:B------:R-:W-:-:S02]  /*8d2f0*/  MOV R83, R55 ;  /* 0x0000003700537202 */ /* 0x000fc40000000f00 */
[----:B----4-:R-:W-:Y:S01]  /*8d300*/  MOV R81, R51 ;  /* 0x0000003300517202 */ /* 0x010fe20000000f00 */
[----:B------:R-:W-:Y:S02]  /*8d310*/  IMAD.MOV.U32 R80, RZ, RZ, R50 ;  /* 0x000000ffff507224 */ /* 0x000fe400078e0032 */
        /* <DEDUP_REMOVED lines=31> */
[----:B------:R-:W2:Y:S04]  /*8d510*/  LDL.LU R102, [R1+0x4930] ;  /* 0x0049300001667983 */ /* 0x000ea80000300800 */
[----:B------:R-:W2:Y:S04]  /*8d520*/  LDL.LU R103, [R1+0x492c] ;  /* 0x00492c0001677983 */ /* 0x000ea80000300800 */
[----:B------:R-:W3:Y:S04]  /*8d530*/  LDL.LU R27, [R1+0x4928] ;  /* 0x00492800011b7983 */ /* 0x000ee80000300800 */
[----:B------:R-:W3:Y:S04]  /*8d540*/  LDL.LU R98, [R1+0x4924] ;  /* 0x0049240001627983 */ /* 0x000ee80000300800 */
[----:B------:R-:W3:Y:S01]  /*8d550*/  LDL.LU R99, [R1+0x4920] ;  /* 0x0049200001637983 */ /* 0x000ee20000300800 */
[C---:B----4-:R-:W-:Y:S06]  /*8d560*/  HMMA.1688.F32.TF32 R80, R240.reuse, R106, R80 ;  /* 0x0000006af050723c */ /* 0x050fec0000081050 */
[C---:B--2---:R-:W-:Y:S06]  /*8d570*/  HMMA.1688.F32.TF32 R224, R240.reuse, R102, R224 ;  /* 0x00000066f0e0723c */ /* 0x044fec00000810e0 */
[C---:B---3--:R-:W-:Y:S11]  /*8d580*/  HMMA.1688.F32.TF32 R8, R240.reuse, R98, R8 ;  /* 0x00000062f008723c */ /* 0x048ff60000081008 */
[----:B------:R-:W-:Y:S04]  /*8d590*/  STL.64 [R1+0x850], R80 ;  /* 0x0008505001007387 */ /* 0x000fe80000100a00 */
[----:B------:R2:W-:Y:S04]  /*8d5a0*/  STL.64 [R1+0x858], R82 ;  /* 0x0008585201007387 */ /* 0x0005e80000100a00 */
[----:B--2---:R-:W2:Y:S04]  /*8d5b0*/  LDL.LU.64 R82, [R1+0x4918] ;  /* 0x0049180001527983 */ /* 0x004ea80000300a00 */
[----:B------:R-:W3:Y:S04]  /*8d5c0*/  LDL.LU.64 R80, [R1+0x4910] ;  /* 0x0049100001507983 */ /* 0x000ee80000300a00 */
[----:B------:R-:W-:Y:S04]  /*8d5d0*/  STL.64 [R1+0x840], R224 ;  /* 0x000840e001007387 */ /* 0x000fe80000100a00 */
[----:B------:R4:W-:Y:S04]  /*8d5e0*/  STL.64 [R1+0x848], R226 ;  /* 0x000848e201007387 */ /* 0x0009e80000100a00 */
[----:B----4-:R-:W4:Y:S04]  /*8d5f0*/  LDL.LU.64 R226, [R1+0x4908] ;  /* 0x0049080001e27983 */ /* 0x010f280000300a00 */
[----:B------:R-:W3:Y:S04]  /*8d600*/  LDL.LU.64 R224, [R1+0x4900] ;  /* 0x0049000001e07983 */ /* 0x000ee80000300a00 */
[----:B------:R-:W-:Y:S04]  /*8d610*/  STL.64 [R1+0x830], R8 ;  /* 0x0008300801007387 */ /* 0x000fe80000100a00 */
[----:B------:R1:W-:Y:S04]  /*8d620*/  STL.64 [R1+0x838], R10 ;  /* 0x0008380a01007387 */ /* 0x0003e80000100a00 */
[----:B-1----:R-:W2:Y:S04]  /*8d630*/  LDL.LU.64 R10, [R1+0x48f8] ;  /* 0x0048f800010a7983 */ /* 0x002ea80000300a00 */
[----:B------:R-:W4:Y:S01]  /*8d640*/  LDL.LU.64 R8, [R1+0x48f0] ;  /* 0x0048f00001087983 */ /* 0x000f220000300a00 */
[----:B--2---:R-:W-:-:S15]  /*8d650*/  HMMA.1688.F32.TF32 R4, R240, R10, R4 ;  /* 0x0000000af004723c */ /* 0x004fde0000081004 */
[----:B------:R-:W-:-:S08]  /*8d660*/  NOP ;  /* 0x0000000000007918 */ /* 0x000fd00000000000 */
[----:B------:R-:W-:Y:S04]  /*8d670*/  STL.64 [R1+0x820], R4 ;  /* 0x0008200401007387 */ /* 0x000fe80000100a00 */
[----:B------:R1:W-:Y:S04]  /*8d680*/  STL.64 [R1+0x828], R6 ;  /* 0x0008280601007387 */ /* 0x0003e80000100a00 */
[----:B-1----:R-:W2:Y:S01]  /*8d690*/  LDL.LU.64 R6, [R1+0x48e8] ;  /* 0x0048e80001067983 */ /* 0x002ea20000300a00 */
[C---:B------:R-:W-:Y:S06]  /*8d6a0*/  HMMA.1688.F32.TF32 R220, R240.reuse, R26, R220 ;  /* 0x0000001af0dc723c */ /* 0x040fec00000810dc */
[C---:B------:R-:W-:Y:S06]  /*8d6b0*/  HMMA.1688.F32.TF32 R216, R240.reuse, R14, R216 ;  /* 0x0000000ef0d8723c */ /* 0x040fec00000810d8 */
[C---:B------:R-:W-:Y:S06]  /*8d6c0*/  HMMA.1688.F32.TF32 R212, R240.reuse, R22, R212 ;  /* 0x00000016f0d4723c */ /* 0x040fec00000810d4 */
[C---:B------:R-:W-:Y:S06]  /*8d6d0*/  HMMA.1688.F32.TF32 R208, R240.reuse, R18, R208 ;  /* 0x00000012f0d0723c */ /* 0x040fec00000810d0 */
[C---:B------:R-:W-:Y:S01]  /*8d6e0*/  HMMA.1688.F32.TF32 R204, R240.reuse, R94, R204 ;  /* 0x0000005ef0cc723c */ /* 0x040fe200000810cc */
[----:B------:R-:W4:Y:S05]  /*8d6f0*/  LDL.LU.64 R4, [R1+0x48e0] ;  /* 0x0048e00001047983 */ /* 0x000f2a0000300a00 */
        /* <DEDUP_REMOVED lines=49> */
[----:B------:R-:W-:Y:S01]  /*8da10*/  STL.64 [R1+0x4c8], R238 ;  /* 0x0004c8ee01007387 */ /* 0x000fe20000100a00 */
[C---:B------:R-:W-:Y:S06]  /*8da20*/  HMMA.1688.F32.TF32 R156, R240.reuse, R34, R156 ;  /* 0x00000022f09c723c */ /* 0x040fec000008109c */
[----:B------:R-:W-:Y:S06]  /*8da30*/  HMMA.1688.F32.TF32 R152, R240, R30, R152 ;  /* 0x0000001ef098723c */ /* 0x000fec0000081098 */
        /* <DEDUP_REMOVED lines=10> */
[C---:B------:R-:W-:Y:S03]  /*8dae0*/  HMMA.1688.F32.TF32 R140, R244.reuse, R122, R140 ;  /* 0x0000007af48c723c */ /* 0x040fe6000008108c */
[----:B------:R-:W-:Y:S04]  /*8daf0*/  STL.64 [R1+0x400], R184 ;  /* 0x000400b801007387 */ /* 0x000fe80000100a00 */
[----:B------:R-:W-:Y:S04]  /*8db00*/  STL.64 [R1+0x408], R186 ;  /* 0x000408ba01007387 */ /* 0x000fe80000100a00 */
[----:B------:R-:W-:Y:S01]  /*8db10*/  STL.64 [R1+0x3f0], R180 ;  /* 0x0003f0b401007387 */ /* 0x000fe20000100a00 */
[C---:B------:R-:W-:Y:S03]  /*8db20*/  HMMA.1688.F32.TF32 R136, R244.reuse, R118, R136 ;  /* 0x00000076f488723c */ /* 0x040fe60000081088 */
        /* <DEDUP_REMOVED lines=22> */
[----:B-1----:R-:W2:Y:S04]  /*8dc90*/  LDL.LU R144, [R1+0xf0] ;  /* 0x0000f00001907983 */ /* 0x002ea80000300800 */
[----:B------:R-:W-:Y:S04]  /*8dca0*/  STL.64 [R1+0x50], R136 ;  /* 0x0000508801007387 */ /* 0x000fe80000100a00 */
[----:B------:R-:W-:Y:S04]  /*8dcb0*/  STL.64 [R1+0x58], R138 ;  /* 0x0000588a01007387 */ /* 0x000fe80000100a00 */
[----:B------:R1:W-:Y:S04]  /*8dcc0*/  STL.64 [R1+0x40], R132 ;  /* 0x0000408401007387 */ /* 0x0003e80000100a00 */
[----:B------:R1:W-:Y:S04]  /*8dcd0*/  STL.64 [R1+0x48], R134 ;  /* 0x0000488601007387 */ /* 0x0003e80000100a00 */
[----:B------:R-:W2:Y:S04]  /*8dce0*/  LDL.LU R145, [R1+0xf4] ;  /* 0x0000f40001917983 */ /* 0x000ea80000300800 */
[----:B------:R-:W2:Y:S04]  /*8dcf0*/  LDL.LU R146, [R1+0xf8] ;  /* 0x0000f80001927983 */ /* 0x000ea80000300800 */
        /* <DEDUP_REMOVED lines=11> */
[----:B---3--:R-:W-:Y:S01]  /*8ddb0*/  IMAD.MOV.U32 R162, RZ, RZ, R248 ;  /* 0x000000ffffa27224 */ /* 0x008fe200078e00f8 */
[----:B----4-:R-:W-:-:S02]  /*8ddc0*/  MOV R163, R250 ;  /* 0x000000fa00a37202 */ /* 0x010fc40000000f00 */
[----:B------:R-:W3:Y:S04]  /*8ddd0*/  LDL.LU R248, [R1+0x484c] ;  /* 0x00484c0001f87983 */ /* 0x000ee80000300800 */
[----:B------:R-:W4:Y:S04]  /*8dde0*/  LDL.LU R250, [R1+0x4848] ;  /* 0x0048480001fa7983 */ /* 0x000f280000300800 */
[----:B------:R-:W4:Y:S04]  /*8ddf0*/  LDL.LU R164, [R1+0x140] ;  /* 0x0001400001a47983 */ /* 0x000f280000300800 */
[----:B------:R-:W4:Y:S01]  /*8de00*/  LDL.LU R165, [R1+0x144] ;  /* 0x0001440001a57983 */ /* 0x000f220000300800 */
[----:B--2---:R-:W-:Y:S01]  /*8de10*/  IMAD.MOV.U32 R166, RZ, RZ, R249 ;  /* 0x000000ffffa67224 */ /* 0x004fe200078e00f9 */
[----:B------:R-:W-:-:S02]  /*8de20*/  MOV R167, R251 ;  /* 0x000000fb00a77202 */ /* 0x000fc40000000f00 */
[----:B------:R-:W2:Y:S04]  /*8de30*/  LDL.LU R249, [R1+0x4844] ;  /* 0x0048440001f97983 */ /* 0x000ea80000300800 */
[----:B------:R-:W2:Y:S01]  /*8de40*/  LDL.LU R251, [R1+0x4840] ;  /* 0x0048400001fb7983 */ /* 0x000ea20000300800 */
[----:B---3--:R-:W-:Y:S01]  /*8de50*/  IMAD.MOV.U32 R168, RZ, RZ, R248 ;  /* 0x000000ffffa87224 */ /* 0x008fe200078e00f8 */
[----:B----4-:R-:W-:Y:S02]  /*8de60*/  MOV R169, R250 ;  /* 0x000000fa00a97202 */ /* 0x010fe40000000f00 */
        /* <DEDUP_REMOVED lines=13> */
[----:B------:R-:W4:Y:S04]  /*8df40*/  LDL.LU R181, [R1+0x184] ;  /* 0x0001840001b57983 */ /* 0x000f280000300800 */
[----:B------:R-:W4:Y:S04]  /*8df50*/  LDL.LU R182, [R1+0x188] ;  /* 0x0001880001b67983 */ /* 0x000f280000300800 */
[----:B------:R-:W4:Y:S01]  /*8df60*/  LDL.LU R183, [R1+0x18c] ;  /* 0x00018c0001b77983 */ /* 0x000f220000300800 */
[----:B--2---:R-:W-:Y:S01]  /*8df70*/  IMAD.MOV.U32 R186, RZ, RZ, R251 ;  /* 0x000000ffffba7224 */ /* 0x004fe200078e00fb */
[----:B------:R-:W-:Y:S01]  /*8df80*/  MOV R187, R249 ;  /* 0x000000f900bb7202 */ /* 0x000fe20000000f00 */
[----:B---3--:R-:W-:Y:S01]  /*8df90*/  IMAD.MOV.U32 R184, RZ, RZ, R248 ;  /* 0x000000ffffb87224 */ /* 0x008fe200078e00f8 */
[----:B----4-:R-:W-:Y:S01]  /*8dfa0*/  MOV R185, R250 ;  /* 0x000000fa00b97202 */ /* 0x010fe20000000f00 */
[----:B------:R-:W2:Y:S04]  /*8dfb0*/  LDL.LU R248, [R1+0x4824] ;  /* 0x0048240001f87983 */ /* 0x000ea80000300800 */
        /* <DEDUP_REMOVED lines=19> */
[----:B--2---:R-:W-:-:S02]  /*8e0f0*/  MOV R199, R248 ;  /* 0x000000f800c77202 */ /* 0x004fc40000000f00 */
[----:B---3--:R-:W-:Y:S01]  /*8e100*/  MOV R197, R250 ;  /* 0x000000fa00c57202 */ /* 0x008fe20000000f00 */
[----:B------:R-:W2:Y:S01]  /*8e110*/  LDL.LU R248, [R1+0x10] ;  /* 0x0000100001f87983 */ /* 0x000ea20000300800 */
[----:B----4-:R-:W-:-:S03]  /*8e120*/  IMAD.MOV.U32 R198, RZ, RZ, R249 ;  /* 0x000000ffffc67224 */ /* 0x010fc600078e00f9 */
[----:B------:R-:W2:Y:S01]  /*8e130*/  LDL.LU R249, [R1+0x14] ;  /* 0x0000140001f97983 */ /* 0x000ea20000300800 */
[----:B------:R-:W-:-:S03]  /*8e140*/  IMAD.MOV.U32 R196, RZ, RZ, R251 ;  /* 0x000000ffffc47224 */ /* 0x000fc600078e00fb */
        /* <DEDUP_REMOVED lines=10> */
[----:B------:R-:W3:Y:S04]  /*8e1f0*/  LDL.LU R136, [R1+0x300] ;  /* 0x0003000001887983 */ /* 0x000ee80000300800 */
[----:B------:R-:W3:Y:S01]  /*8e200*/  LDL.LU R137, [R1+0x304] ;  /* 0x0003040001897983 */ /* 0x000ee20000300800 */
[C---:B------:R-:W-:Y:S06]  /*8e210*/  HMMA.1688.F32.TF32 R232, R244.reuse, R106, R232 ;  /* 0x0000006af4e8723c */ /* 0x040fec00000810e8 */
[C---:B------:R-:W-:Y:S01]  /*8e220*/  HMMA.1688.F32.TF32 R236, R244.reuse, R110, R236 ;  /* 0x0000006ef4ec723c */ /* 0x040fe200000810ec */
        /* <DEDUP_REMOVED lines=26> */
[----:B--2---:R-:W-:-:S15]  /*8e3d0*/  HMMA.1688.F32.TF32 R248, R244, R102, R248 ;  /* 0x00000066f4f8723c */ /* 0x004fde00000810f8 */
[----:B------:R-:W-:-:S08]  /*8e3e0*/  NOP ;  /* 0x0000000000007918 */ /* 0x000fd00000000000 */
[----:B------:R-:W-:Y:S04]  /*8e3f0*/  STL.64 [R1+0x10], R248 ;  /* 0x000010f801007387 */ /* 0x000fe80000100a00 */
[----:B------:R1:W-:Y:S04]  /*8e400*/  STL.64 [R1+0x18], R250 ;  /* 0x000018fa01007387 */ /* 0x0003e80000100a00 */
[----:B-1----:R-:W2:Y:S04]  /*8e410*/  LDL.LU.64 R250, [R1+0x47f0] ;  /* 0x0047f00001fa7983 */ /* 0x002ea80000300a00 */
[----:B------:R-:W2:Y:S01]  /*8e420*/  LDL.LU.64 R248, [R1+0x47e8] ;  /* 0x0047e80001f87983 */ /* 0x000ea20000300a00 */
[----:B------:R-:W-:-:S15]  /*8e430*/  HMMA.1688.F32.TF32 R240, R244, R98, R240 ;  /* 0x00000062f4f0723c */ /* 0x000fde00000810f0 */
[----:B------:R-:W-:-:S08]  /*8e440*/  NOP ;  /* 0x0000000000007918 */ /* 0x000fd00000000000 */
[----:B------:R-:W-:Y:S04]  /*8e450*/  STL.64 [R1], R240 ;  /* 0x000000f001007387 */ /* 0x000fe80000100a00 */
[----:B------:R2:W-:Y:S01]  /*8e460*/  STL.64 [R1+0x8], R242 ;  /* 0x000008f201007387 */ /* 0x0005e20000100a00 */
[C---:B----4-:R-:W-:Y:S06]  /*8e470*/  HMMA.1688.F32.TF32 R132, R244.reuse, R6, R132 ;  /* 0x00000006f484723c */ /* 0x050fec0000081084 */
[C---:B---3--:R-:W-:Y:S06]  /*8e480*/  HMMA.1688.F32.TF32 R136, R244.reuse, R26, R136 ;  /* 0x0000001af488723c */ /* 0x048fec0000081088 */
        /* <DEDUP_REMOVED lines=8> */
[----:B------:R-:W-:Y:S04]  /*8e510*/  STL.64 [R1+0x3b0], R132 ;  /* 0x0003b08401007387 */ /* 0x000fe80000100a00 */
[----:B------:R1:W-:Y:S01]  /*8e520*/  STL.64 [R1+0x3b8], R134 ;  /* 0x0003b88601007387 */ /* 0x0003e20000100a00 */
        /* <DEDUP_REMOVED lines=11> */
[----:B-1----:R-:W3:Y:S04]  /*8e5e0*/  LDL.LU.64 R134, [R1+0x47e0] ;  /* 0x0047e00001867983 */ /* 0x002ee80000300a00 */
[----:B------:R-:W4:Y:S04]  /*8e5f0*/  LDL.LU.64 R132, [R1+0x47d8] ;  /* 0x0047d80001847983 */ /* 0x000f280000300a00 */
[----:B------:R-:W-:Y:S04]  /*8e600*/  STL.64 [R1+0x3a0], R136 ;  /* 0x0003a08801007387 */ /* 0x000fe80000100a00 */
[----:B------:R1:W-:Y:S04]  /*8e610*/  STL.64 [R1+0x3a8], R138 ;  /* 0x0003a88a01007387 */ /* 0x0003e80000100a00 */
[----:B------:R-:W-:Y:S04]  /*8e620*/  LDS R240, [R2+UR12+0x46880] ;  /* 0x0468800c02f07984 */ /* 0x000fe80008000800 */
[----:B------:R-:W-:Y:S04]  /*8e630*/  LDS R242, [R2+UR12+0x46c80] ;  /* 0x046c800c02f27984 */ /* 0x000fe80008000800 */
[----:B-1----:R-:W3:Y:S04]  /*8e640*/  LDL.LU.64 R138, [R1+0x47d0] ;  /* 0x0047d000018a7983 */ /* 0x002ee80000300a00 */
[----:B------:R-:W4:Y:S01]  /*8e650*/  LDL.LU.64 R136, [R1+0x47c8] ;  /* 0x0047c80001887983 */ /* 0x000f220000300a00 */
[----:B--2---:R-:W-:-:S15]  /*8e660*/  HMMA.1688.F32.TF32 R248, R244, R14, R248 ;  /* 0x0000000ef4f8723c */ /* 0x004fde00000810f8 */
[----:B------:R-:W-:-:S08]  /*8e670*/  NOP ;  /* 0x0000000000007918 */ /* 0x000fd00000000000 */
        /* <DEDUP_REMOVED lines=19> */
[----:B---3--:R-:W-:-:S03]  /*8e7b0*/  IMAD.MOV.U32 R248, RZ, RZ, R139 ;  /* 0x000000fffff87224 */ /* 0x008fc600078e008b */
[----:B------:R-:W-:Y:S04]  /*8e7c0*/  STL.64 [R1+0x768], R166 ;  /* 0x000768a601007387 */ /* 0x000fe80000100a00 */
[----:B------:R-:W2:Y:S04]  /*8e7d0*/  LDL.LU R139, [R1+0x47c4] ;  /* 0x0047c400018b7983 */ /* 0x000ea80000300800 */
[----:B------:R-:W-:Y:S04]  /*8e7e0*/  STL.64 [R1+0x750], R160 ;  /* 0x000750a001007387 */ /* 0x000fe80000100a00 */
[----:B------:R1:W-:Y:S02]  /*8e7f0*/  STL.64 [R1+0x758], R162 ;  /* 0x000758a201007387 */ /* 0x0003e40000100a00 */
[C---:B-1----:R-:W-:Y:S06]  /*8e800*/  HMMA.1688.F32.TF32 R160, R244.reuse, R62, R156 ;  /* 0x0000003ef4a0723c */ /* 0x042fec000008109c */
[C---:B------:R-:W-:Y:S06]  /*8e810*/  HMMA.1688.F32.TF32 R156, R244.reuse, R58, R152 ;  /* 0x0000003af49c723c */ /* 0x040fec0000081098 */
[C---:B------:R-:W-:Y:S06]  /*8e820*/  HMMA.1688.F32.TF32 R152, R244.reuse, R54, R148 ;  /* 0x00000036f498723c */ /* 0x040fec0000081094 */
[----:B------:R-:W-:Y:S01]  /*8e830*/  HMMA.1688.F32.TF32 R148, R244, R50, R144 ;  /* 0x00000032f494723c */ /* 0x000fe20000081090 */
[----:B------:R-:W-:Y:S01]  /*8e840*/  MOV R249, R138 ;  /* 0x0000008a00f97202 */ /* 0x000fe20000000f00 */
[----:B----4-:R-:W-:Y:S01]  /*8e850*/  IMAD.MOV.U32 R250, RZ, RZ, R132 ;  /* 0x000000fffffa7224 */ /* 0x010fe200078e0084 */
[----:B------:R-:W3:Y:S04]  /*8e860*/  LDL.LU R138, [R1+0x47c0] ;  /* 0x0047c000018a7983 */ /* 0x000ee80000300800 */
[----:B------:R-:W4:Y:S01]  /*8e870*/  LDL.LU R132, [R1+0x47bc] ;  /* 0x0047bc0001847983 */ /* 0x000f220000300800 */
[----:B------:R-:W-:-:S03]  /*8e880*/  MOV R251, R134 ;  /* 0x0000008600fb7202 */ /* 0x000fc60000000f00 */
[----:B------:R-:W4:Y:S01]  /*8e890*/  LDL.LU R134, [R1+0x47b8] ;  /* 0x0047b80001867983 */ /* 0x000f220000300800 */
[----:B------:R-:W-:Y:S01]  /*8e8a0*/  IMAD.MOV.U32 R144, RZ, RZ, R137 ;  /* 0x000000ffff907224 */ /* 0x000fe200078e0089 */
[----:B------:R-:W-:Y:S02]  /*8e8b0*/  MOV R145, R136 ;  /* 0x0000008800917202 */ /* 0x000fe40000000f00 */
        /* <DEDUP_REMOVED lines=8> */
[----:B------:R-:W4:Y:S04]  /*8e940*/  LDL.LU R137, [R1+0x47b4] ;  /* 0x0047b40001897983 */ /* 0x000f280000300800 */
[----:B------:R1:W-:Y:S04]  /*8e950*/  STL.64 [R1+0x700], R140 ;  /* 0x0007008c01007387 */ /* 0x0003e80000100a00 */
[----:B------:R1:W-:Y:S04]  /*8e960*/  STL.64 [R1+0x708], R142 ;  /* 0x0007088e01007387 */ /* 0x0003e80000100a00 */
[----:B------:R-:W4:Y:S01]  /*8e970*/  LDL.LU R136, [R1+0x47b0] ;  /* 0x0047b00001887983 */ /* 0x000f220000300800 */
[----:B------:R-:W-:Y:S01]  /*8e980*/  IMAD.MOV.U32 R146, RZ, RZ, R133 ;  /* 0x000000ffff927224 */ /* 0x000fe200078e0085 */
[----:B------:R-:W-:-:S02]  /*8e990*/  MOV R147, R135 ;  /* 0x0000008700937202 */ /* 0x000fc40000000f00 */
[----:B------:R-:W4:Y:S04]  /*8e9a0*/  LDL.LU R133, [R1+0x47ac] ;  /* 0x0047ac0001857983 */ /* 0x000f280000300800 */
[----:B------:R-:W4:Y:S01]  /*8e9b0*/  LDL.LU R135, [R1+0x47a8] ;  /* 0x0047a80001877983 */ /* 0x000f220000300800 */
[----:B--2---:R-:W-:Y:S01]  /*8e9c0*/  MOV R151, R139 ;  /* 0x0000008b00977202 */ /* 0x004fe20000000f00 */
[----:B---3--:R-:W-:Y:S01]  /*8e9d0*/  IMAD.MOV.U32 R150, RZ, RZ, R138 ;  /* 0x000000ffff967224 */ /* 0x008fe200078e008a */
[----:B----4-:R-:W-:Y:S01]  /*8e9e0*/  MOV R149, R132 ;  /* 0x0000008400957202 */ /* 0x010fe20000000f00 */
[----:B------:R-:W-:Y:S02]  /*8e9f0*/  IMAD.MOV.U32 R148, RZ, RZ, R134 ;  /* 0x000000ffff947224 */ /* 0x000fe400078e0086 */
[----:B------:R-:W2:Y:S04]  /*8ea00*/  LDL.LU R134, [R1+0x47a4] ;  /* 0x0047a40001867983 */ /* 0x000ea80000300800 */
[----:B------:R-:W3:Y:S04]  /*8ea10*/  LDL.LU R132, [R1+0x47a0] ;  /* 0x0047a00001847983 */ /* 0x000ee80000300800 */
[----:B------:R-:W4:Y:S04]  /*8ea20*/  LDL.LU R138, [R1+0x479c] ;  /* 0x00479c00018a7983 */ /* 0x000f280000300800 */
[----:B------:R-:W2:Y:S01]  /*8ea30*/  LDL.LU R139, [R1+0x4798] ;  /* 0x00479800018b7983 */ /* 0x000ea20000300800 */
[----:B------:R-:W-:Y:S01]  /*8ea40*/  IMAD.MOV.U32 R152, RZ, RZ, R133 ;  /* 0x000000ffff987224 */ /* 0x000fe200078e0085 */
[----:B------:R-:W-:-:S02]  /*8ea50*/  MOV R153, R135 ;  /* 0x0000008700997202 */ /* 0x000fc40000000f00 */
[----:B------:R-:W3:Y:S04]  /*8ea60*/  LDL.LU R133, [R1+0x4794] ;  /* 0x0047940001857983 */ /* 0x000ee80000300800 */
[----:B------:R-:W3:Y:S01]  /*8ea70*/  LDL.LU R135, [R1+0x4790] ;  /* 0x0047900001877983 */ /* 0x000ee20000300800 */
[----:B------:R-:W-:Y:S01]  /*8ea80*/  IMAD.MOV.U32 R154, RZ, RZ, R136 ;  /* 0x000000ffff9a7224 */ /* 0x000fe200078e0088 */
[----:B------:R-:W-:Y:S02]  /*8ea90*/  MOV R155, R137 ;  /* 0x00000089009b7202 */ /* 0x000fe40000000f00 */
[----:B------:R-:W3:Y:S04]  /*8eaa0*/  LDL.LU R136, [R1+0x478c] ;  /* 0x00478c0001887983 */ /* 0x000ee80000300800 */
[----:B------:R-:W3:Y:S01]  /*8eab0*/  LDL.LU R137, [R1+0x4788] ;  /* 0x0047880001897983 */ /* 0x000ee20000300800 */
[----:B----4-:R-:W-:Y:S01]  /*8eac0*/  IMAD.MOV.U32 R160, RZ, RZ, R138 ;  /* 0x000000ffffa07224 */ /* 0x010fe200078e008a */
[----:B--2---:R-:W-:-:S02]  /*8ead0*/  MOV R161, R139 ;  /* 0x0000008b00a17202 */ /* 0x004fc40000000f00 */
[----:B------:R-:W2:Y:S04]  /*8eae0*/  LDL.LU R138, [R1+0x4784] ;  /* 0x00478400018a7983 */ /* 0x000ea80000300800 */
[----:B------:R-:W4:Y:S01]  /*8eaf0*/  LDL.LU R139, [R1+0x4780] ;  /* 0x00478000018b7983 */ /* 0x000f220000300800 */
[----:B---3--:R-:W-:Y:S01]  /*8eb00*/  IMAD.MOV.U32 R162, RZ, RZ, R132 ;  /* 0x000000ffffa27224 */ /* 0x008fe200078e0084 */
[----:B------:R-:W-:Y:S02]  /*8eb10*/  MOV R163, R134 ;  /* 0x0000008600a37202 */ /* 0x000fe40000000f00 */
[----:B------:R-:W3:Y:S04]  /*8eb20*/  LDL.LU R132, [R1+0x477c] ;  /* 0x00477c0001847983 */ /* 0x000ee80000300800 */
[----:B------:R-:W2:Y:S01]  /*8eb30*/  LDL.LU R134, [R1+0x4778] ;  /* 0x0047780001867983 */ /* 0x000ea20000300800 */
[----:B------:R-:W-:Y:S01]  /*8eb40*/  MOV R165, R133 ;  /* 0x0000008500a57202 */ /* 0x000fe20000000f00 */
[----:B------:R-:W-:-:S02]  /*8eb50*/  IMAD.MOV.U32 R164, RZ, RZ, R135 ;  /* 0x000000ffffa47224 */ /* 0x000fc400078e0087 */
[----:B------:R-:W4:Y:S04]  /*8eb60*/  LDL.LU R135, [R1+0x4774] ;  /* 0x0047740001877983 */ /* 0x000f280000300800 */
[----:B------:R-:W4:Y:S04]  /*8eb70*/  LDL.LU R133, [R1+0x4770] ;  /* 0x0047700001857983 */ /* 0x000f280000300800 */
[----:B------:R-:W4:Y:S04]  /*8eb80*/  LDL.LU R166, [R1+0x228] ;  /* 0x0002280001a67983 */ /* 0x000f280000300800 */
[----:B------:R-:W4:Y:S01]  /*8eb90*/  LDL.LU R167, [R1+0x22c] ;  /* 0x00022c0001a77983 */ /* 0x000f220000300800 */
[----:B------:R-:W-:Y:S01]  /*8eba0*/  MOV R171, R136 ;  /* 0x0000008800ab7202 */ /* 0x000fe20000000f00 */
[----:B------:R-:W-:Y:S01]  /*8ebb0*/  IMAD.MOV.U32 R170, RZ, RZ, R137 ;  /* 0x000000ffffaa7224 */ /* 0x000fe200078e0089 */
[----:B---3--:R-:W-:-:S02]  /*8ebc0*/  MOV R179, R132 ;  /* 0x0000008400b37202 */ /* 0x008fc40000000f00 */
[----:B--2---:R-:W-:Y:S01]  /*8ebd0*/  MOV R177, R134 ;  /* 0x0000008600b17202 */ /* 0x004fe20000000f00 */
[----:B------:R-:W2:Y:S01]  /*8ebe0*/  LDL.LU R132, [R1+0xc0] ;  /* 0x0000c00001847983 */ /* 0x000ea20000300800 */
[----:B------:R-:W-:Y:S01]  /*8ebf0*/  MOV R169, R138 ;  /* 0x0000008a00a97202 */ /* 0x000fe20000000f00 */
[----:B----4-:R-:W-:Y:S02]  /*8ec00*/  IMAD.MOV.U32 R168, RZ, RZ, R139 ;  /* 0x000000ffffa87224 */ /* 0x010fe400078e008b */
[----:B------:R-:W-:Y:S02]  /*8ec10*/  IMAD.MOV.U32 R178, RZ, RZ, R133 ;  /* 0x000000ffffb27224 */ /* 0x000fe400078e0085 */
[----:B------:R-:W-:Y:S01]  /*8ec20*/  IMAD.MOV.U32 R176, RZ, RZ, R135 ;  /* 0x000000ffffb07224 */ /* 0x000fe200078e0087 */
        /* <DEDUP_REMOVED lines=38> */
[----:B------:R-:W4:Y:S01]  /*8ee90*/  LDL.LU R143, [R1+0x1cc] ;  /* 0x0001cc00018f7983 */ /* 0x000f220000300800 */
[C---:B--2---:R-:W-:Y:S06]  /*8eea0*/  HMMA.1688.F32.TF32 R132, R244.reuse, R38, R132 ;  /* 0x00000026f484723c */ /* 0x044fec0000081084 */
[----:B---3--:R-:W-:-:S15]  /*8eeb0*/  HMMA.1688.F32.TF32 R136, R244, R42, R136 ;  /* 0x0000002af488723c */ /* 0x008fde0000081088 */
        /* <DEDUP_REMOVED lines=9> */
[----:B------:R-:W-:-:S05]  /*8ef50*/  LOP3.LUT R243, R2, 0x20, RZ, 0x3c, !PT ;  /* 0x0000002002f37812 */ /* 0x000fca00078e3cff */
[----:B------:R-:W-:Y:S04]  /*8ef60*/  LDS R241, [R243+UR12+0x46880] ;  /* 0x0468800cf3f17984 */ /* 0x000fe80008000800 */
[----:B------:R-:W4:Y:S02]  /*8ef70*/  LDS R243, [R243+UR12+0x46c80] ;  /* 0x046c800cf3f37984 */ /* 0x000f240008000800 */
        /* <DEDUP_REMOVED lines=15> */
[----:B---3--:R-:W-:-:S15]  /*8f070*/  HMMA.1688.F32.TF32 R132, R244, R34, R132 ;  /* 0x00000022f484723c */ /* 0x008fde0000081084 */
[----:B------:R-:W-:-:S08]  /*8f080*/  NOP ;  /* 0x0000000000007918 */ /* 0x000fd00000000000 */
[----:B------:R-:W-:Y:S04]  /*8f090*/  STL.64 [R1+0x6d0], R132 ;  /* 0x0006d08401007387 */ /* 0x000fe80000100a00 */
[----:B------:R2:W-:Y:S02]  /*8f0a0*/  STL.64 [R1+0x6d8], R134 ;  /* 0x0006d88601007387 */ /* 0x0005e40000100a00 */
[----:B--2---:R-:W-:Y:S02]  /*8f0b0*/  HMMA.1688.F32.TF32 R132, R244, R30, R136 ;  /* 0x0000001ef484723c */ /* 0x004fe40000081088 */
[----:B------:R-:W2:-:S15]  /*8f0c0*/  LDL.LU R244, [R1+0x1b0] ;  /* 0x0001b00001f47983 */ /* 0x000e9e0000300800 */
[----:B------:R-:W-:-:S06]  /*8f0d0*/  NOP ;  /* 0x0000000000007918 */ /* 0x000fcc0000000000 */
        /* <DEDUP_REMOVED lines=10> */
[----:B------:R1:W-:Y:S04]  /*8f180*/  STL.64 [R1+0x6c8], R198 ;  /* 0x0006c8c601007387 */ /* 0x0003e80000100a00 */
[----:B------:R-:W-:Y:S04]  /*8f190*/  LDS R132, [R0+UR12+0x46880] ;  /* 0x0468800c00847984 */ /* 0x000fe80008000800 */
[----:B------:R-:W-:Y:S04]  /*8f1a0*/  LDS R134, [R0+UR12+0x46c80] ;  /* 0x046c800c00867984 */ /* 0x000fe80008000800 */
[----:B------:R-:W-:Y:S04]  /*8f1b0*/  LDS R133, [R252+UR12+0x46880] ;  /* 0x0468800cfc857984 */ /* 0x000fe80008000800 */
[----:B------:R-:W4:Y:S04]  /*8f1c0*/  LDS R135, [R252+UR12+0x46c80] ;  /* 0x046c800cfc877984 */ /* 0x000f280008000800 */
        /* <DEDUP_REMOVED lines=58> */
[----:B--2---:R-:W-:-:S15]  /*8f570*/  HMMA.1688.F32.TF32 R244, R240, R94, R244 ;  /* 0x0000005ef0f4723c */ /* 0x004fde00000810f4 */
[----:B------:R-:W-:-:S08]  /*8f580*/  NOP ;  /* 0x0000000000007918 */ /* 0x000fd00000000000 */
[----:B------:R-:W-:Y:S04]  /*8f590*/  STL.64 [R1+0x230], R244 ;  /* 0x000230f401007387 */ /* 0x000fe80000100a00 */
[----:B------:R3:W-:Y:S02]  /*8f5a0*/  STL.64 [R1+0x238], R246 ;  /* 0x000238f601007387 */ /* 0x0007e40000100a00 */
[C---:B---3--:R-:W-:Y:S06]  /*8f5b0*/  HMMA.1688.F32.TF32 R244, R240.reuse, R90, R136 ;  /* 0x0000005af0f4723c */ /* 0x048fec0000081088 */
[----:B------:R-:W-:-:S15]  /*8f5c0*/  HMMA.1688.F32.TF32 R136, R240, R86, R248 ;  /* 0x00000056f088723c */ /* 0x000fde00000810f8 */
[----:B------:R-:W-:-:S02]  /*8f5d0*/  NOP ;  /* 0x0000000000007918 */ /* 0x000fc40000000000 */
[----:B------:R-:W-:Y:S04]  /*8f5e0*/  STL.64 [R1+0x220], R244 ;  /* 0x000220f401007387 */ /* 0x000fe80000100a00 */
[----:B------:R-:W-:Y:S04]  /*8f5f0*/  STL.64 [R1+0x228], R246 ;  /* 0x000228f601007387 */ /* 0x000fe80000100a00 */
[----:B------:R-:W-:Y:S04]  /*8f600*/  STL.64 [R1+0x210], R136 ;  /* 0x0002108801007387 */ /* 0x000fe80000100a00 */
[----:B------:R4:W-:Y:S01]  /*8f610*/  STL.64 [R1+0x218], R138 ;  /* 0x0002188a01007387 */ /* 0x0009e20000100a00 */
[----:B------:R-:W-:Y:S01]  /*8f620*/  IMAD.MOV.U32 R248, RZ, RZ, R225 ;  /* 0x000000fffff87224 */ /* 0x000fe200078e00e1 */
[----:B------:R-:W-:Y:S01]  /*8f630*/  MOV R249, R226 ;  /* 0x000000e200f97202 */ /* 0x000fe20000000f00 */
[----:B------:R-:W-:Y:S01]  /*8f640*/  IMAD.MOV.U32 R250, RZ, RZ, R227 ;  /* 0x000000fffffa7224 */ /* 0x000fe200078e00e3 */
[----:B------:R-:W-:Y:S01]  /*8f650*/  MOV R251, R220 ;  /* 0x000000dc00fb7202 */ /* 0x000fe20000000f00 */
[C---:B----4-:R-:W-:Y:S06]  /*8f660*/  HMMA.1688.F32.TF32 R136, R240.reuse, R74, R148 ;  /* 0x0000004af088723c */ /* 0x050fec0000081094 */
[C---:B------:R-:W-:Y:S06]  /*8f670*/  HMMA.1688.F32.TF32 R244, R240.reuse, R82, R140 ;  /* 0x00000052f0f4723c */ /* 0x040fec000008108c */
[C---:B------:R-:W-:Y:S06]  /*8f680*/  HMMA.1688.F32.TF32 R140, R240.reuse, R78, R144 ;  /* 0x0000004ef08c723c */ /* 0x040fec0000081090 */
[C---:B------:R-:W-:Y:S11]  /*8f690*/  HMMA.1688.F32.TF32 R144, R240.reuse, R70, R152 ;  /* 0x00000046f090723c */ /* 0x040ff60000081098 */
[----:B------:R-:W-:Y:S04]  /*8f6a0*/  STL.64 [R1+0x200], R244 ;  /* 0x000200f401007387 */ /* 0x000fe80000100a00 */
[----:B------:R-:W-:Y:S04]  /*8f6b0*/  STL.64 [R1+0x208], R246 ;  /* 0x000208f601007387 */ /* 0x000fe80000100a00 */
[----:B------:R-:W-:Y:S04]  /*8f6c0*/  STL.64 [R1+0x1f0], R140 ;  /* 0x0001f08c01007387 */ /* 0x000fe80000100a00 */
[----:B------:R1:W-:Y:S04]  /*8f6d0*/  STL.64 [R1+0x1f8], R142 ;  /* 0x0001f88e01007387 */ /* 0x0003e80000100a00 */
[----:B------:R-:W-:Y:S04]  /*8f6e0*/  STL.64 [R1+0x1e0], R136 ;  /* 0x0001e08801007387 */ /* 0x000fe80000100a00 */
[----:B------:R2:W-:Y:S01]  /*8f6f0*/  STL.64 [R1+0x1e8], R138 ;  /* 0x0001e88a01007387 */ /* 0x0005e20000100a00 */
[C---:B-1----:R-:W-:Y:S06]  /*8f700*/  HMMA.1688.F32.TF32 R140, R240.reuse, R66, R156 ;  /* 0x00000042f08c723c */ /* 0x042fec000008109c */
[C---:B--2---:R-:W-:Y:S01]  /*8f710*/  HMMA.1688.F32.TF32 R136, R240.reuse, R62, R160 ;  /* 0x0000003ef088723c */ /* 0x044fe200000810a0 */
[----:B------:R-:W-:Y:S04]  /*8f720*/  STL.64 [R1+0x1d0], R144 ;  /* 0x0001d09001007387 */ /* 0x000fe80000100a00 */
[----:B------:R1:W-:Y:S02]  /*8f730*/  STL.64 [R1+0x1d8], R146 ;  /* 0x0001d89201007387 */ /* 0x0003e40000100a00 */
[C---:B-1----:R-:W-:Y:S10]  /*8f740*/  HMMA.1688.F32.TF32 R144, R240.reuse, R58, R164 ;  /* 0x0000003af090723c */ /* 0x042ff400000810a4 */
        /* <DEDUP_REMOVED lines=22> */
[----:B-1----:R-:W-:Y:S06]  /*8f8b0*/  HMMA.1688.F32.TF32 R140, R240, R30, R192 ;  /* 0x0000001ef08c723c */ /* 0x002fec00000810c0 */
[----:B--2---:R-:W-:Y:S01]  /*8f8c0*/  HMMA.1688.F32.TF32 R136, R132, R130, R196 ;  /* 0x000000828488723c */ /* 0x004fe200000810c4 */
[----:B------:R1:W-:Y:S04]  /*8f8d0*/  STL.64 [R1+0x6b0], R144 ;  /* 0x0006b09001007387 */ /* 0x0003e80000100a00 */
[----:B------:R2:W-:Y:S01]  /*8f8e0*/  STL.64 [R1+0x6b8], R146 ;  /* 0x0006b89201007387 */ /* 0x0005e20000100a00 */
[----:B------:R-:W-:Y:S01]  /*8f8f0*/  IMAD.MOV.U32 R244, RZ, RZ, R221 ;  /* 0x000000fffff47224 */ /* 0x000fe200078e00dd */
[----:B------:R-:W-:Y:S01]  /*8f900*/  MOV R245, R222 ;  /* 0x000000de00f57202 */ /* 0x000fe20000000f00 */
[----:B------:R-:W-:Y:S01]  /*8f910*/  IMAD.MOV.U32 R246, RZ, RZ, R223 ;  /* 0x000000fffff67224 */ /* 0x000fe200078e00df */
[----:B------:R-:W-:-:S08]  /*8f920*/  MOV R247, R216 ;  /* 0x000000d800f77202 */ /* 0x000fd00000000f00 */
[----:B------:R3:W-:Y:S04]  /*8f930*/  STL.64 [R1+0x120], R140 ;  /* 0x0001208c01007387 */ /* 0x0007e80000100a00 */
[----:B------:R4:W-:Y:S04]  /*8f940*/  STL.64 [R1+0x128], R142 ;  /* 0x0001288e01007387 */ /* 0x0009e80000100a00 */
[----:B------:R-:W-:Y:S01]  /*8f950*/  STL.64 [R1+0x6a0], R136 ;  /* 0x0006a08801007387 */ /* 0x000fe20000100a00 */
[----:B-1----:R-:W-:Y:S01]  /*8f960*/  IMAD.MOV.U32 R144, RZ, RZ, R217 ;  /* 0x000000ffff907224 */ /* 0x002fe200078e00d9 */
[----:B------:R-:W-:Y:S01]  /*8f970*/  MOV R145, R218 ;  /* 0x000000da00917202 */ /* 0x000fe20000000f00 */
[----:B--2---:R-:W-:Y:S01]  /*8f980*/  IMAD.MOV.U32 R146, RZ, RZ, R219 ;  /* 0x000000ffff927224 */ /* 0x004fe200078e00db */
[----:B------:R-:W-:Y:S01]  /*8f990*/  MOV R147, R212 ;  /* 0x000000d400937202 */ /* 0x000fe20000000f00 */
[----:B------:R-:W-:Y:S01]  /*8f9a0*/  IMAD.MOV.U32 R148, RZ, RZ, R213 ;  /* 0x000000ffff947224 */ /* 0x000fe200078e00d5 */
[----:B------:R-:W-:Y:S01]  /*8f9b0*/  MOV R149, R214 ;  /* 0x000000d600957202 */ /* 0x000fe20000000f00 */
[----:B------:R-:W-:Y:S01]  /*8f9c0*/  IMAD.MOV.U32 R150, RZ, RZ, R215 ;  /* 0x000000ffff967224 */ /* 0x000fe200078e00d7 */
[----:B------:R-:W-:Y:S01]  /*8f9d0*/  MOV R151, R208 ;  /* 0x000000d000977202 */ /* 0x000fe20000000f00 */
[----:B------:R-:W-:-:S02]  /*8f9e0*/  IMAD.MOV.U32 R152, RZ, RZ, R209 ;  /* 0x000000ffff987224 */ /* 0x000fc400078e00d1 */
[----:B---3--:R-:W-:Y:S01]  /*8f9f0*/  IMAD.MOV.U32 R140, RZ, RZ, R229 ;  /* 0x000000ffff8c7224 */ /* 0x008fe200078e00e5 */
[----:B------:R-:W-:Y:S01]  /*8fa00*/  MOV R141, R230 ;  /* 0x000000e6008d7202 */ /* 0x000fe20000000f00 */
[----:B------:R-:W2:Y:S04]  /*8fa10*/  LDL.LU R229, [R1+0x465c] ;  /* 0x00465c0001e57983 */ /* 0x000ea80000300800 */
[----:B------:R-:W2:Y:S01]  /*8fa20*/  LDL.LU R230, [R1+0x4658] ;  /* 0x0046580001e67983 */ /* 0x000ea20000300800 */
[----:B----4-:R-:W-:Y:S01]  /*8fa30*/  IMAD.MOV.U32 R142, RZ, RZ, R231 ;  /* 0x000000ffff8e7224 */ /* 0x010fe200078e00e7 */
[----:B------:R-:W-:Y:S02]  /*8fa40*/  MOV R143, R224 ;  /* 0x000000e0008f7202 */ /* 0x000fe40000000f00 */
        /* <DEDUP_REMOVED lines=18> */
[----:B------:R-:W4:Y:S01]  /*8fb70*/  LDL.LU R209, [R1+0x460c] ;  /* 0x00460c0001d17983 */ /* 0x000f220000300800 */
[----:B------:R-:W-:Y:S01]  /*8fb80*/  MOV R153, R210 ;  /* 0x000000d200997202 */ /* 0x000fe20000000f00 */
[----:B------:R-:W-:-:S02]  /*8fb90*/  IMAD.MOV.U32 R154, RZ, RZ, R211 ;  /* 0x000000ffff9a7224 */ /* 0x000fc400078e00d3 */
[----:B------:R-:W4:Y:S04]  /*8fba0*/  LDL.LU R210, [R1+0x4608] ;  /* 0x0046080001d27983 */ /* 0x000f280000300800 */
[----:B------:R-:W4:Y:S01]  /*8fbb0*/  LDL.LU R211, [R1+0x4604] ;  /* 0x0046040001d37983 */ /* 0x000f220000300800 */
[----:B------:R-:W-:Y:S01]  /*8fbc0*/  MOV R155, R204 ;  /* 0x000000cc009b7202 */ /* 0x000fe20000000f00 */
[----:B------:R-:W-:Y:S02]  /*8fbd0*/  IMAD.MOV.U32 R156, RZ, RZ, R205 ;  /* 0x000000ffff9c7224 */ /* 0x000fe400078e00cd */
[----:B------:R-:W2:Y:S04]  /*8fbe0*/  LDL.LU R204, [R1+0x4600] ;  /* 0x0046000001cc7983 */ /* 0x000ea80000300800 */
[----:B------:R-:W2:Y:S01]  /*8fbf0*/  LDL.LU R205, [R1+0x45fc] ;  /* 0x0045fc0001cd7983 */ /* 0x000ea20000300800 */
[----:B------:R-:W-:Y:S01]  /*8fc00*/  MOV R157, R200 ;  /* 0x000000c8009d7202 */ /* 0x000fe20000000f00 */
[----:B------:R-:W-:-:S02]  /*8fc10*/  IMAD.MOV.U32 R158, RZ, RZ, R201 ;  /* 0x000000ffff9e7224 */ /* 0x000fc400078e00c9 */
[----:B------:R-:W2:Y:S04]  /*8fc20*/  LDL.LU R200, [R1+0x45f8] ;  /* 0x0045f80001c87983 */ /* 0x000ea80000300800 */
[----:B------:R-:W2:Y:S01]  /*8fc30*/  LDL.LU R201, [R1+0x45f4] ;  /* 0x0045f40001c97983 */ /* 0x000ea20000300800 */
        /* <DEDUP_REMOVED lines=10> */
[----:B------:R-:W2:Y:S01]  /*8fce0*/  LDL.LU R3, [R1+0x45e0] ;  /* 0x0045e00001037983 */ /* 0x000ea20000300800 */
[----:B------:R-:W-:Y:S01]  /*8fcf0*/  MOV R167, R4 ;  /* 0x0000000400a77202 */ /* 0x000fe20000000f00 */
[----:B------:R-:W-:Y:S01]  /*8fd00*/  IMAD.MOV.U32 R164, RZ, RZ, R9 ;  /* 0x000000ffffa47224 */ /* 0x000fe200078e0009 */
[----:B------:R-:W-:Y:S01]  /*8fd10*/  MOV R165, R8 ;  /* 0x0000000800a57202 */ /* 0x000fe20000000f00 */
[C---:B------:R-:W-:Y:S06]  /*8fd20*/  HMMA.1688.F32.TF32 R240, R132.reuse, R90, R144 ;  /* 0x0000005a84f0723c */ /* 0x040fec0000081090 */
[C---:B------:R-:W-:Y:S06]  /*8fd30*/  HMMA.1688.F32.TF32 R244, R132.reuse, R86, R244 ;  /* 0x0000005684f4723c */ /* 0x040fec00000810f4 */
[C---:B------:R-:W-:Y:S06]  /*8fd40*/  HMMA.1688.F32.TF32 R140, R132.reuse, R78, R140 ;  /* 0x0000004e848c723c */ /* 0x040fec000008108c */
[----:B------:R-:W-:Y:S01]  /*8fd50*/  HMMA.1688.F32.TF32 R248, R132, R82, R248 ;  /* 0x0000005284f8723c */ /* 0x000fe200000810f8 */
[----:B------:R-:W-:Y:S01]  /*8fd60*/  IMAD.MOV.U32 R130, RZ, RZ, R109 ;  /* 0x000000ffff827224 */ /* 0x000fe200078e006d */
[----:B------:R-:W-:Y:S01]  /*8fd70*/  MOV R131, R108 ;  /* 0x0000006c00837202 */ /* 0x000fe20000000f00 */
[----:B------:R-:W-:Y:S01]  /*8fd80*/  IMAD.MOV.U32 R174, RZ, RZ, R61 ;  /* 0x000000ffffae7224 */ /* 0x000fe200078e003d */
[----:B------:R-:W-:Y:S01]  /*8fd90*/  MOV R175, R60 ;  /* 0x0000003c00af7202 */ /* 0x000fe20000000f00 */
[----:B------:R-:W-:Y:S01]  /*8fda0*/  IMAD.MOV.U32 R172, RZ, RZ, R65 ;  /* 0x000000ffffac7224 */ /* 0x000fe200078e0041 */
[----:B------:R-:W-:-:S02]  /*8fdb0*/  MOV R173, R64 ;  /* 0x0000004000ad7202 */ /* 0x000fc40000000f00 */
[----:B------:R-:W-:Y:S01]  /*8fdc0*/  LOP3.LUT R169, R2, 0x20, RZ, 0x3c, !PT ;  /* 0x0000002002a97812 */ /* 0x000fe200078e3cff */
[----:B------:R-:W-:Y:S01]  /*8fdd0*/  IMAD.MOV.U32 R252, RZ, RZ, R138 ;  /* 0x000000fffffc7224 */ /* 0x000fe200078e008a */
[----:B------:R-:W-:Y:S01]  /*8fde0*/  MOV R0, R139 ;  /* 0x0000008b00007202 */ /* 0x000fe20000000f00 */
[----:B------:R-:W-:Y:S01]  /*8fdf0*/  LDS R136, [R2+UR12+0x47000] ;  /* 0x0470000c02887984 */ /* 0x000fe20008000800 */
[C---:B---3--:R-:W-:Y:S06]  /*8fe00*/  HMMA.1688.F32.TF32 R188, R132.reuse, R114, R212 ;  /* 0x0000007284bc723c */ /* 0x048fec00000810d4 */
[C---:B------:R-:W-:Y:S06]  /*8fe10*/  HMMA.1688.F32.TF32 R212, R132.reuse, R6, R236 ;  /* 0x0000000684d4723c */ /* 0x040fec00000810ec */
[C---:B----4-:R-:W-:Y:S06]  /*8fe20*/  HMMA.1688.F32.TF32 R184, R132.reuse, R118, R208 ;  /* 0x0000007684b8723c */ /* 0x050fec00000810d0 */
[C---:B------:R-:W-:Y:S06]  /*8fe30*/  HMMA.1688.F32.TF32 R208, R132.reuse, R10, R232 ;  /* 0x0000000a84d0723c */ /* 0x040fec00000810e8 */
[C---:B--2---:R-:W-:Y:S06]  /*8fe40*/  HMMA.1688.F32.TF32 R192, R132.reuse, R110, R216 ;  /* 0x0000006e84c0723c */ /* 0x044fec00000810d8 */
[C---:B------:R-:W-:Y:S06]  /*8fe50*/  HMMA.1688.F32.TF32 R196, R132.reuse, R106, R220 ;  /* 0x0000006a84c4723c */ /* 0x040fec00000810dc */
[C---:B------:R-:W-:Y:S06]  /*8fe60*/  HMMA.1688.F32.TF32 R176, R132.reuse, R126, R200 ;  /* 0x0000007e84b0723c */ /* 0x040fec00000810c8 */
[C---:B------:R-:W-:Y:S01]  /*8fe70*/  HMMA.1688.F32.TF32 R180, R132.reuse, R122, R204 ;  /* 0x0000007a84b4723c */ /* 0x040fe200000810cc */
[----:B------:R-:W-:Y:S01]  /*8fe80*/  IMAD.MOV.U32 R146, RZ, RZ, R13 ;  /* 0x000000ffff927224 */ /* 0x000fe200078e000d */
[----:B------:R-:W-:Y:S01]  /*8fe90*/  MOV R147, R12 ;  /* 0x0000000c00937202 */ /* 0x000fe20000000f00 */
[----:B------:R-:W-:Y:S01]  /*8fea0*/  IMAD.MOV.U32 R144, RZ, RZ, R49 ;  /* 0x000000ffff907224 */ /* 0x000fe200078e0031 */
[----:B------:R-:W-:Y:S01]  /*8feb0*/  MOV R145, R48 ;  /* 0x0000003000917202 */ /* 0x000fe20000000f00 */
[----:B------:R-:W-:Y:S04]  /*8fec0*/  LDS R138, [R2+UR12+0x47400] ;  /* 0x0474000c028a7984 */ /* 0x000fe80008000800 */
[----:B------:R-:W1:Y:S04]  /*8fed0*/  LDSM.16.M88.4 R4, [R3+UR17+0x180] ;  /* 0x000180110304783b */ /* 0x000e680008000200 */
[----:B------:R-:W2:Y:S01]  /*8fee0*/  LDSM.16.M88.4 R8, [R3+UR17+0x1180] ;  /* 0x001180110308783b */ /* 0x000ea20008000200 */
[C---:B------:R-:W-:Y:S06]  /*8fef0*/  HMMA.1688.F32.TF32 R200, R132.reuse, R102, R224 ;  /* 0x0000006684c8723c */ /* 0x040fec00000810e0 */
[C---:B------:R-:W-:Y:S06]  /*8ff00*/  HMMA.1688.F32.TF32 R204, R132.reuse, R98, R228 ;  /* 0x0000006284cc723c */ /* 0x040fec00000810e4 */
[C---:B------:R-:W-:Y:S06]  /*8ff10*/  HMMA.1688.F32.TF32 R216, R132.reuse, R26, R164 ;  /* 0x0000001a84d8723c */ /* 0x040fec00000810a4 */
        /* <DEDUP_REMOVED lines=8> */
[----:B------:R-:W-:Y:S04]  /*8ffa0*/  LDS R137, [R169+UR12+0x47000] ;  /* 0x0470000ca9897984 */ /* 0x000fe80008000800 */
[----:B------:R-:W-:Y:S04]  /*8ffb0*/  STL [R1+0x4454], R176 ;  /* 0x004454b001007387 */ /* 0x000fe80000100800 */
[----:B------:R-:W-:Y:S04]  /*8ffc0*/  STL [R1+0x4450], R177 ;  /* 0x004450b101007387 */ /* 0x000fe80000100800 */
[----:B------:R-:W-:Y:S04]  /*8ffd0*/  STL [R1+0x444c], R178 ;  /* 0x00444cb201007387 */ /* 0x000fe80000100800 */
[----:B------:R3:W-:Y:S04]  /*8ffe0*/  STL [R1+0x4448], R179 ;  /* 0x004448b301007387 */ /* 0x0007e80000100800 */
[----:B------:R-:W-:Y:S04]  /*8fff0*/  STL [R1+0x445c], R181 ;  /* 0x00445cb501007387 */ /* 0x000fe80000100800 */
[----:B------:R-:W-:Y:S04]  /*90000*/  STL [R1+0x4458], R182 ;  /* 0x004458b601007387 */ /* 0x000fe80000100800 */
[----:B------:R4:W-:Y:S04]  /*90010*/  STL [R1+0x4444], R183 ;  /* 0x004444b701007387 */ /* 0x0009e80000100800 */
[----:B------:R4:W-:Y:S04]  /*90020*/  STL [R1+0x4440], R187 ;  /* 0x004440bb01007387 */ /* 0x0009e80000100800 */
        /* <DEDUP_REMOVED lines=14> */
[----:B------:R-:W4:Y:S04]  /*90110*/  LDS R139, [R169+UR12+0x47400] ;  /* 0x0474000ca98b7984 */ /* 0x000f280008000800 */
[----:B------:R-:W-:Y:S04]  /*90120*/  LDSM.16.M88.4 R108, [R3+UR17+0x19180] ;  /* 0x01918011036c783b */ /* 0x000fe80008000200 */
[----:B-1----:R-:W-:Y:S04]  /*90130*/  STL [R1+0x43d4], R6 ;  /* 0x0043d40601007387 */ /* 0x002fe80000100800 */
[----:B------:R-:W-:Y:S04]  /*90140*/  STL [R1+0x43d0], R7 ;  /* 0x0043d00701007387 */ /* 0x000fe80000100800 */
[----:B--2---:R-:W-:Y:S04]  /*90150*/  STL [R1+0x43dc], R10 ;  /* 0x0043dc0a01007387 */ /* 0x004fe80000100800 */
        /* <DEDUP_REMOVED lines=17> */
[----:B------:R-:W-:Y:S01]  /*90270*/  IMAD.MOV.U32 R140, RZ, RZ, R68 ;  /* 0x000000ffff8c7224 */ /* 0x000fe200078e0044 */
[----:B------:R-:W-:-:S02]  /*90280*/  MOV R141, R69 ;  /* 0x00000045008d7202 */ /* 0x000fc40000000f00 */
[----:B------:R-:W2:Y:S04]  /*90290*/  LDL.LU R68, [R1+0x45dc] ;  /* 0x0045dc0001447983 */ /* 0x000ea80000300800 */
[----:B------:R-:W4:Y:S01]  /*902a0*/  LDL.LU R69, [R1+0x45d8] ;  /* 0x0045d80001457983 */ /* 0x000f220000300800 */
[----:B------:R-:W-:Y:S01]  /*902b0*/  IMAD.MOV.U32 R142, RZ, RZ, R72 ;  /* 0x000000ffff8e7224 */ /* 0x000fe200078e0048 */
[----:B------:R-:W-:Y:S02]  /*902c0*/  MOV R143, R73 ;  /* 0x00000049008f7202 */ /* 0x000fe40000000f00 */
[----:B------:R-:W2:Y:S04]  /*902d0*/  LDL.LU R72, [R1+0x45d4] ;  /* 0x0045d40001487983 */ /* 0x000ea80000300800 */
[----:B------:R-:W4:Y:S01]  /*902e0*/  LDL.LU R73, [R1+0x45d0] ;  /* 0x0045d00001497983 */ /* 0x000f220000300800 */
        /* <DEDUP_REMOVED lines=10> */
[----:B------:R-:W3:Y:S04]  /*90390*/  LDL.LU R100, [R1+0x45bc] ;  /* 0x0045bc0001647983 */ /* 0x000ee80000300800 */
[----:B------:R-:W2:Y:S01]  /*903a0*/  LDL.LU R101, [R1+0x45b8] ;  /* 0x0045b80001657983 */ /* 0x000ea20000300800 */
[----:B------:R-:W-:Y:S01]  /*903b0*/  IMAD.MOV.U32 R158, RZ, RZ, R104 ;  /* 0x000000ffff9e7224 */ /* 0x000fe200078e0068 */
[----:B------:R-:W-:Y:S02]  /*903c0*/  MOV R159, R105 ;  /* 0x00000069009f7202 */ /* 0x000fe40000000f00 */
        /* <DEDUP_REMOVED lines=16> */
[----:B------:R-:W-:Y:S01]  /*904d0*/  STL.64 [R1+0x4558], R234 ;  /* 0x004558ea01007387 */ /* 0x000fe20000100a00 */
[----:B------:R-:W-:Y:S01]  /*904e0*/  IMAD.MOV.U32 R124, RZ, RZ, R89 ;  /* 0x000000ffff7c7224 */ /* 0x000fe200078e0059 */
[----:B------:R-:W-:Y:S01]  /*904f0*/  MOV R125, R88 ;  /* 0x00000058007d7202 */ /* 0x000fe20000000f00 */
[----:B------:R-:W-:Y:S01]  /*90500*/  IMAD.MOV.U32 R126, RZ, RZ, R85 ;  /* 0x000000ffff7e7224 */ /* 0x000fe200078e0055 */
[----:B------:R-:W-:Y:S01]  /*90510*/  MOV R127, R84 ;  /* 0x00000054007f7202 */ /* 0x000fe20000000f00 */
[----:B------:R-:W-:Y:S01]  /*90520*/  STL.64 [R1+0x4550], R232 ;  /* 0x004550e801007387 */ /* 0x000fe20000100a00 */
[----:B------:R-:W-:Y:S01]  /*90530*/  HMMA.1688.F32.TF32 R60, R132, R62, R120 ;  /* 0x0000003e843c723c */ /* 0x000fe20000081078 */
[----:B------:R-:W-:Y:S01]  /*90540*/  IMAD.MOV.U32 R152, RZ, RZ, R57 ;  /* 0x000000ffff987224 */ /* 0x000fe200078e0039 */
[----:B------:R-:W-:-:S04]  /*90550*/  MOV R153, R56 ;  /* 0x0000003800997202 */ /* 0x000fc80000000f00 */
[----:B------:R-:W-:Y:S01]  /*90560*/  HMMA.1688.F32.TF32 R56, R132, R58, R124 ;  /* 0x0000003a8438723c */ /* 0x000fe2000008107c */
[----:B------:R-:W-:Y:S01]  /*90570*/  IMAD.MOV.U32 R154, RZ, RZ, R53 ;  /* 0x000000ffff9a7224 */ /* 0x000fe200078e0035 */
[----:B------:R-:W-:Y:S01]  /*90580*/  MOV R155, R52 ;  /* 0x00000034009b7202 */ /* 0x000fe20000000f00 */
[----:B------:R-:W-:Y:S04]  /*90590*/  LDSM.16.M88.4 R76, [R3+UR17+0x11180] ;  /* 0x01118011034c783b */ /* 0x000fe80008000200 */
[----:B------:R-:W-:Y:S04]  /*905a0*/  LDSM.16.M88.4 R80, [R3+UR17+0x12180] ;  /* 0x012180110350783b */ /* 0x000fe80008000200 */
[----:B------:R-:W-:Y:S04]  /*905b0*/  LDSM.16.M88.4 R84, [R3+UR17+0x13180] ;  /* 0x013180110354783b */ /* 0x000fe80008000200 */
[----:B------:R-:W-:Y:S04]  /*905c0*/  LDSM.16.M88.4 R88, [R3+UR17+0x14180] ;  /* 0x014180110358783b */ /* 0x000fe80008000200 */
[----:B------:R-:W-:Y:S04]  /*905d0*/  LDSM.16.M88.4 R120, [R3+UR17+0x1c180] ;  /* 0x01c180110378783b */ /* 0x000fe80008000200 */
[----:B------:R-:W-:Y:S01]  /*905e0*/  LDSM.16.M88.4 R124, [R3+UR17+0x1d180] ;  /* 0x01d18011037c783b */ /* 0x000fe20008000200 */
[----:B---3--:R-:W-:Y:S01]  /*905f0*/  MOV R179, R100 ;  /* 0x0000006400b37202 */ /* 0x008fe20000000f00 */
[----:B--2---:R-:W-:Y:S01]  /*90600*/  IMAD.MOV.U32 R178, RZ, RZ, R101 ;  /* 0x000000ffffb27224 */ /* 0x004fe200078e0065 */
[----:B----4-:R-:W-:Y:S01]  /*90610*/  MOV R177, R104 ;  /* 0x0000006800b17202 */ /* 0x010fe20000000f00 */
[----:B------:R-:W-:-:S02]  /*90620*/  IMAD.MOV.U32 R176, RZ, RZ, R105 ;  /* 0x000000ffffb07224 */ /* 0x000fc400078e0069 */
        /* <DEDUP_REMOVED lines=9> */
[----:B------:R-:W-:Y:S04]  /*906c0*/  LDSM.16.M88.4 R72, [R3+UR17+0x10180] ;  /* 0x010180110348783b */ /* 0x000fe80008000200 */
[----:B------:R-:W-:Y:S04]  /*906d0*/  LDSM.16.M88.4 R92, [R3+UR17+0x15180] ;  /* 0x01518011035c783b */ /* 0x000fe80008000200 */
[----:B------:R-:W-:Y:S04]  /*906e0*/  LDSM.16.M88.4 R96, [R3+UR17+0x16180] ;  /* 0x016180110360783b */ /* 0x000fe80008000200 */
[----:B------:R-:W-:Y:S04]  /*906f0*/  LDSM.16.M88.4 R100, [R3+UR17+0x17180] ;  /* 0x017180110364783b */ /* 0x000fe80008000200 */
[----:B------:R-:W-:Y:S05]  /*90700*/  LDSM.16.M88.4 R104, [R3+UR17+0x18180] ;  /* 0x018180110368783b */ /* 0x000fea0008000200 */
[----:B------:R-:W-:Y:S01]  /*90710*/  IMAD.MOV.U32 R178, RZ, RZ, R12 ;  /* 0x000000ffffb27224 */ /* 0x000fe200078e000c */
[----:B------:R-:W-:Y:S01]  /*90720*/  MOV R179, R13 ;  /* 0x0000000d00b37202 */ /* 0x000fe20000000f00 */
[----:B------:R-:W-:Y:S01]  /*90730*/  IMAD.MOV.U32 R183, RZ, RZ, R14 ;  /* 0x000000ffffb77224 */ /* 0x000fe200078e000e */
[----:B------:R-:W-:-:S02]  /*90740*/  MOV R187, R15 ;  /* 0x0000000f00bb7202 */ /* 0x000fc40000000f00 */
[----:B------:R-:W-:Y:S01]  /*90750*/  HMMA.1688.F32.TF32 R12, R132, R70, R112 ;  /* 0x00000046840c723c */ /* 0x000fe20000081070 */
[----:B------:R-:W-:Y:S04]  /*90760*/  LDSM.16.M88.4 R68, [R3+UR17+0xf180] ;  /* 0x00f180110344783b */ /* 0x000fe80008000200 */
[----:B------:R-:W-:Y:S04]  /*90770*/  STL.64 [R1+0x4568], R186 ;  /* 0x004568ba01007387 */ /* 0x000fe80000100a00 */
[----:B------:R-:W-:Y:S04]  /*90780*/  STL.64 [R1+0x4560], R184 ;  /* 0x004560b801007387 */ /* 0x000fe80000100a00 */
[----:B------:R-:W-:Y:S04]  /*90790*/  STL.64 [R1+0x4588], R178 ;  /* 0x004588b201007387 */ /* 0x000fe80000100a00 */
[----:B------:R-:W-:Y:S07]  /*907a0*/  LDSM.16.M88.4 R112, [R3+UR17+0x1a180] ;  /* 0x01a180110370783b */ /* 0x000fee0008000200 */
[----:B------:R-:W-:Y:S01]  /*907b0*/  IMAD.MOV.U32 R181, RZ, RZ, R12 ;  /* 0x000000ffffb57224 */ /* 0x000fe200078e000c */
[----:B------:R-:W-:Y:S01]  /*907c0*/  MOV R182, R13 ;  /* 0x0000000d00b67202 */ /* 0x000fe20000000f00 */
[----:B------:R-:W-:Y:S01]  /*907d0*/  IMAD.MOV.U32 R176, RZ, RZ, R14 ;  /* 0x000000ffffb07224 */ /* 0x000fe200078e000e */
[----:B------:R-:W-:-:S02]  /*907e0*/  MOV R177, R15 ;  /* 0x0000000f00b17202 */ /* 0x000fc40000000f00 */
[C---:B------:R-:W-:Y:S01]  /*907f0*/  HMMA.1688.F32.TF32 R12, R132.reuse, R66, R116 ;  /* 0x00000042840c723c */ /* 0x040fe20000081074 */
[----:B------:R-:W-:Y:S04]  /*90800*/  LDSM.16.M88.4 R64, [R3+UR17+0xe180] ;  /* 0x00e180110340783b */ /* 0x000fe80008000200 */
[----:B------:R-:W-:Y:S04]  /*90810*/  STL.64 [R1+0x4580], R176 ;  /* 0x004580b001007387 */ /* 0x000fe80000100a00 */
[----:B------:R-:W-:Y:S04]  /*90820*/  STL.64 [R1+0x4578], R182 ;  /* 0x004578b601007387 */ /* 0x000fe80000100a00 */
[----:B------:R-:W-:Y:S04]  /*90830*/  STL.64 [R1+0x4570], R180 ;  /* 0x004570b401007387 */ /* 0x000fe80000100a00 */
[----:B------:R-:W-:Y:S06]  /*90840*/  LDSM.16.M88.4 R116, [R3+UR17+0x1b180] ;  /* 0x01b180110374783b */ /* 0x000fec0008000200 */
        /* <DEDUP_REMOVED lines=9> */
[----:B------:R-:W-:Y:S04]  /*908e0*/  LDSM.16.M88.4 R56, [R3+UR17+0xc180] ;  /* 0x00c180110338783b */ /* 0x000fe80008000200 */
[----:B------:R-:W-:Y:S04]  /*908f0*/  LDSM.16.M88.4 R60, [R3+UR17+0xd180] ;  /* 0x00d18011033c783b */ /* 0x000fe80008000200 */
[----:B------:R-:W-:Y:S04]  /*90900*/  LDSM.16.M88.4 R128, [R3+UR17+0x1e180] ;  /* 0x01e180110380783b */ /* 0x000fe80008000200 */
[----:B------:R-:W-:Y:S04]  /*90910*/  STL.64 [R1+0x650], R12 ;  /* 0x0006500c01007387 */ /* 0x000fe80000100a00 */
[----:B------:R1:W-:Y:S02]  /*90920*/  STL.64 [R1+0x658], R14 ;  /* 0x0006580e01007387 */ /* 0x0003e40000100a00 */
[C---:B-1----:R-:W-:Y:S02]  /*90930*/  HMMA.1688.F32.TF32 R12, R132.reuse, R42, R160 ;  /* 0x0000002a840c723c */ /* 0x042fe400000810a0 */
[----:B------:R-:W-:Y:S04]  /*90940*/  STL.64 [R1+0x5e0], R52 ;  /* 0x0005e03401007387 */ /* 0x000fe80000100a00 */
[----:B------:R1:W-:Y:S04]  /*90950*/  STL.64 [R1+0x5e8], R54 ;  /* 0x0005e83601007387 */ /* 0x0003e80000100a00 */
[----:B------:R-:W-:Y:S04]  /*90960*/  STL.64 [R1+0x5b0], R48 ;  /* 0x0005b03001007387 */ /* 0x000fe80000100a00 */
[----:B------:R2:W-:Y:S01]  /*90970*/  STL.64 [R1+0x5b8], R50 ;  /* 0x0005b83201007387 */ /* 0x0005e20000100a00 */
[C---:B-1----:R-:W-:Y:S06]  /*90980*/  HMMA.1688.F32.TF32 R52, R132.reuse, R38, R156 ;  /* 0x000000268434723c */ /* 0x042fec000008109c */
[C---:B--2---:R-:W-:Y:S02]  /*90990*/  HMMA.1688.F32.TF32 R48, R132.reuse, R34, R152 ;  /* 0x000000228430723c */ /* 0x044fe40000081098 */
[----:B------:R-:W-:Y:S04]  /*909a0*/  STL.64 [R1+0x490], R12 ;  /* 0x0004900c01007387 */ /* 0x000fe80000100a00 */
[----:B------:R1:W-:Y:S02]  /*909b0*/  STL.64 [R1+0x498], R14 ;  /* 0x0004980e01007387 */ /* 0x0003e40000100a00 */
[----:B-1----:R-:W-:Y:S09]  /*909c0*/  HMMA.1688.F32.TF32 R12, R132, R30, R148 ;  /* 0x0000001e840c723c */ /* 0x002ff20000081094 */
[----:B------:R-:W-:Y:S04]  /*909d0*/  STL.64 [R1+0x480], R52 ;  /* 0x0004803401007387 */ /* 0x000fe80000100a00 */
[----:B------:R-:W-:Y:S01]  /*909e0*/  STL.64 [R1+0x488], R54 ;  /* 0x0004883601007387 */ /* 0x000fe20000100a00 */
[----:B------:R-:W-:Y:S01]  /*909f0*/  MOV R154, R33 ;  /* 0x00000021009a7202 */ /* 0x000fe20000000f00 */
[----:B------:R-:W-:Y:S01]  /*90a00*/  IMAD.MOV.U32 R155, RZ, RZ, R32 ;  /* 0x000000ffff9b7224 */ /* 0x000fe200078e0020 */
[----:B------:R-:W-:Y:S01]  /*90a10*/  MOV R152, R37 ;  /* 0x0000002500987202 */ /* 0x000fe20000000f00 */
[----:B------:R-:W-:Y:S01]  /*90a20*/  LDSM.16.M88.4 R32, [R3+UR17+0x6180] ;  /* 0x006180110320783b */ /* 0x000fe20008000200 */
[----:B------:R-:W-:Y:S01]  /*90a30*/  MOV R150, R17 ;  /* 0x0000001100967202 */ /* 0x000fe20000000f00 */
[----:B------:R-:W-:Y:S01]  /*90a40*/  IMAD.MOV.U32 R151, RZ, RZ, R16 ;  /* 0x000000ffff977224 */ /* 0x000fe200078e0010 */
[----:B------:R-:W-:Y:S01]  /*90a50*/  MOV R148, R21 ;  /* 0x0000001500947202 */ /* 0x000fe20000000f00 */
[----:B------:R-:W1:Y:S01]  /*90a60*/  LDSM.16.M88.4 R16, [R3+UR17+0x2180] ;  /* 0x002180110310783b */ /* 0x000e620008000200 */
[----:B------:R-:W-:-:S03]  /*90a70*/  IMAD.MOV.U32 R149, RZ, RZ, R20 ;  /* 0x000000ffff957224 */ /* 0x000fc600078e0014 */
[----:B------:R-:W2:Y:S01]  /*90a80*/  LDSM.16.M88.4 R20, [R3+UR17+0x3180] ;  /* 0x003180110314783b */ /* 0x000ea20008000200 */
[----:B------:R-:W-:-:S03]  /*90a90*/  IMAD.MOV.U32 R153, RZ, RZ, R36 ;  /* 0x000000ffff997224 */ /* 0x000fc600078e0024 */
[----:B------:R-:W-:Y:S04]  /*90aa0*/  LDSM.16.M88.4 R52, [R3+UR17+0xb180] ;  /* 0x00b180110334783b */ /* 0x000fe80008000200 */
[----:B------:R-:W-:Y:S04]  /*90ab0*/  LDSM.16.M88.4 R36, [R3+UR17+0x7180] ;  /* 0x007180110324783b */ /* 0x000fe80008000200 */
[----:B------:R-:W-:Y:S04]  /*90ac0*/  LDSM.16.M88.4 R132, [R3+UR17+0x1f180] ;  /* 0x01f180110384783b */ /* 0x000fe80008000200 */
[----:B------:R-:W-:Y:S04]  /*90ad0*/  STL [R1+0x43ec], R12 ;  /* 0x0043ec0c01007387 */ /* 0x000fe80000100800 */
[----:B------:R-:W-:Y:S04]  /*90ae0*/  STL.64 [R1+0x470], R48 ;  /* 0x0004703001007387 */ /* 0x000fe80000100a00 */
[----:B------:R3:W-:Y:S02]  /*90af0*/  STL.64 [R1+0x478], R50 ;  /* 0x0004783201007387 */ /* 0x0007e40000100a00 */
[----:B---3--:R-:W-:Y:S02]  /*90b00*/  HMMA.1688.F32.TF32 R48, R136, R4, R144 ;  /* 0x000000048830723c */ /* 0x008fe40000081090 */
[----:B------:R-:W-:Y:S04]  /*90b10*/  STL [R1+0x43e8], R13 ;  /* 0x0043e80d01007387 */ /* 0x000fe80000100800 */
[----:B------:R-:W-:Y:S01]  /*90b20*/  STL [R1+0x43e4], R14 ;  /* 0x0043e40e01007387 */ /* 0x000fe20000100800 */
[----:B------:R-:W-:Y:S01]  /*90b30*/  MOV R146, R25 ;  /* 0x0000001900927202 */ /* 0x000fe20000000f00 */
[----:B------:R-:W-:Y:S01]  /*90b40*/  IMAD.MOV.U32 R147, RZ, RZ, R24 ;  /* 0x000000ffff937224 */ /* 0x000fe200078e0018 */
[----:B------:R-:W-:Y:S01]  /*90b50*/  MOV R144, R29 ;  /* 0x0000001d00907202 */ /* 0x000fe20000000f00 */
[----:B------:R-:W3:Y:S01]  /*90b60*/  LDSM.16.M88.4 R24, [R3+UR17+0x4180] ;  /* 0x004180110318783b */ /* 0x000ee20008000200 */
[----:B------:R-:W-:-:S03]  /*90b70*/  IMAD.MOV.U32 R145, RZ, RZ, R28 ;  /* 0x000000ffff917224 */ /* 0x000fc600078e001c */
[----:B------:R-:W4:Y:S04]  /*90b80*/  LDSM.16.M88.4 R28, [R3+UR17+0x5180] ;  /* 0x00518011031c783b */ /* 0x000f280008000200 */
[----:B------:R1:W-:Y:S02]  /*90b90*/  STL [R1+0x43e0], R15 ;  /* 0x0043e00f01007387 */ /* 0x0003e40000100800 */
[----:B-1----:R-:W-:Y:S03]  /*90ba0*/  HMMA.1688.F32.TF32 R12, R136, R8, R140 ;  /* 0x00000008880c723c */ /* 0x002fe6000008108c */
[----:B------:R-:W-:Y:S04]  /*90bb0*/  STL.64 [R1+0x460], R48 ;  /* 0x0004603001007387 */ /* 0x000fe80000100a00 */
[----:B------:R-:W-:Y:S04]  /*90bc0*/  STL.64 [R1+0x468], R50 ;  /* 0x0004683201007387 */ /* 0x000fe80000100a00 */
[----:B------:R-:W-:Y:S01]  /*90bd0*/  LDSM.16.M88.4 R48, [R3+UR17+0xa180] ;  /* 0x00a180110330783b */ /* 0x000fe20008000200 */
[----:B------:R-:W-:Y:S01]  /*90be0*/  MOV R142, R41 ;  /* 0x00000029008e7202 */ /* 0x000fe20000000f00 */
[----:B------:R-:W-:Y:S01]  /*90bf0*/  IMAD.MOV.U32 R143, RZ, RZ, R40 ;  /* 0x000000ffff8f7224 */ /* 0x000fe200078e0028 */
[----:B------:R-:W-:Y:S01]  /*90c00*/  MOV R140, R45 ;  /* 0x0000002d008c7202 */ /* 0x000fe20000000f00 */
[----:B------:R-:W1:Y:S01]  /*90c10*/  LDSM.16.M88.4 R40, [R3+UR17+0x8180] ;  /* 0x008180110328783b */ /* 0x000e620008000200 */
[----:B------:R-:W-:-:S03]  /*90c20*/  IMAD.MOV.U32 R141, RZ, RZ, R44 ;  /* 0x000000ffff8d7224 */ /* 0x000fc600078e002c */
[----:B------:R-:W1:Y:S04]  /*90c30*/  LDSM.16.M88.4 R44, [R3+UR17+0x9180] ;  /* 0x00918011032c783b */ /* 0x000e680008000200 */
[----:B------:R2:W-:Y:S04]  /*90c40*/  STL.64 [R1+0x450], R12 ;  /* 0x0004500c01007387 */ /* 0x0005e80000100a00 */
[----:B------:R-:W-:Y:S01]  /*90c50*/  STL [R1+0x458], R14 ;  /* 0x0004580e01007387 */ /* 0x000fe20000100800 */
[----:B--2---:R-:W-:-:S05]  /*90c60*/  IMAD.MOV.U32 R12, RZ, RZ, R15 ;  /* 0x000000ffff0c7224 */ /* 0x004fca00078e000f */
[----:B------:R2:W-:Y:S04]  /*90c70*/  STL [R1+0x43f0], R12 ;  /* 0x0043f00c01007387 */ /* 0x0005e80000100800 */
        /* <DEDUP_REMOVED lines=61> */
[----:B------:R1:W-:Y:S01]  /*91050*/  STL.64 [R1+0x440], R148 ;  /* 0x0004409401007387 */ /* 0x0003e20000100a00 */
[C---:B--2---:R-:W-:Y:S03]  /*91060*/  HMMA.1688.F32.TF32 R12, R136.reuse, R20, R144 ;  /* 0x00000014880c723c */ /* 0x044fe60000081090 */
[----:B------:R2:W-:Y:S04]  /*91070*/  STL.64 [R1+0x448], R150 ;  /* 0x0004489601007387 */ /* 0x0005e80000100a00 */
[----:B------:R-:W3:Y:S04]  /*91080*/  LDL.LU R144, [R1+0x850] ;  /* 0x0008500001907983 */ /* 0x000ee80000300800 */
[----:B------:R-:W3:Y:S04]  /*91090*/  LDL.LU R145, [R1+0x854] ;  /* 0x0008540001917983 */ /* 0x000ee80000300800 */
[----:B------:R-:W3:Y:S04]  /*910a0*/  LDL.LU R146, [R1+0x858] ;  /* 0x0008580001927983 */ /* 0x000ee80000300800 */
[----:B------:R-:W3:Y:S04]  /*910b0*/  LDL.LU R147, [R1+0x85c] ;  /* 0x00085c0001937983 */ /* 0x000ee80000300800 */
[----:B-1----:R-:W4:Y:S04]  /*910c0*/  LDL.LU R148, [R1+0x830] ;  /* 0x0008300001947983 */ /* 0x002f280000300800 */
[----:B------:R-:W4:Y:S04]  /*910d0*/  LDL.LU R149, [R1+0x834] ;  /* 0x0008340001957983 */ /* 0x000f280000300800 */
[----:B--2---:R-:W4:Y:S04]  /*910e0*/  LDL.LU R150, [R1+0x838] ;  /* 0x0008380001967983 */ /* 0x004f280000300800 */
[----:B------:R-:W4:Y:S04]  /*910f0*/  LDL.LU R151, [R1+0x83c] ;  /* 0x00083c0001977983 */ /* 0x000f280000300800 */
[----:B------:R-:W2:Y:S04]  /*91100*/  LDL.LU R156, [R1+0x840] ;  /* 0x00084000019c7983 */ /* 0x000ea80000300800 */
[----:B------:R-:W2:Y:S04]  /*91110*/  LDL.LU R157, [R1+0x844] ;  /* 0x00084400019d7983 */ /* 0x000ea80000300800 */
[----:B------:R-:W2:Y:S04]  /*91120*/  LDL.LU R158, [R1+0x848] ;  /* 0x00084800019e7983 */ /* 0x000ea80000300800 */
[----:B------:R-:W2:Y:S01]  /*91130*/  LDL.LU R159, [R1+0x84c] ;  /* 0x00084c00019f7983 */ /* 0x000ea20000300800 */
[----:B------:R-:W-:Y:S01]  /*91140*/  HMMA.1688.F32.TF32 R152, R136, R24, R152 ;  /* 0x000000188898723c */ /* 0x000fe20000081098 */
[----:B------:R-:W-:Y:S01]  /*91150*/  MOV R19, R14 ;  /* 0x0000000e00137202 */ /* 0x000fe20000000f00 */
[----:B------:R-:W-:Y:S01]  /*91160*/  IMAD.MOV.U32 R18, RZ, RZ, R13 ;  /* 0x000000ffff127224 */ /* 0x000fe200078e000d */
[----:B------:R-:W-:-:S03]  /*91170*/  MOV R23, R12 ;  /* 0x0000000c00177202 */ /* 0x000fc60000000f00 */
[----:B------:R-:W-:Y:S04]  /*91180*/  STL [R1+0x443c], R19 ;  /* 0x00443c1301007387 */ /* 0x000fe80000100800 */
[----:B------:R-:W-:Y:S04]  /*91190*/  STL [R1+0x4438], R18 ;  /* 0x0044381201007387 */ /* 0x000fe80000100800 */
[----:B------:R-:W-:Y:S01]  /*911a0*/  STL [R1+0x4434], R23 ;  /* 0x0044341701007387 */ /* 0x000fe20000100800 */
[----:B------:R-:W-:Y:S09]  /*911b0*/  HMMA.1688.F32.TF32 R140, R136, R28, R140 ;  /* 0x0000001c888c723c */ /* 0x000ff2000008108c */
[----:B------:R-:W-:Y:S01]  /*911c0*/  MOV R31, R152 ;  /* 0x00000098001f7202 */ /* 0x000fe20000000f00 */
[----:B------:R-:W-:Y:S01]  /*911d0*/  IMAD.MOV.U32 R26, RZ, RZ, R153 ;  /* 0x000000ffff1a7224 */ /* 0x000fe200078e0099 */
[----:B------:R-:W4:Y:S01]  /*911e0*/  LDL.LU R152, [R1+0x820] ;  /* 0x0008200001987983 */ /* 0x000f220000300800 */
[----:B------:R-:W-:-:S03]  /*911f0*/  MOV R27, R154 ;  /* 0x0000009a001b7202 */ /* 0x000fc60000000f00 */
[----:B------:R-:W4:Y:S01]  /*91200*/  LDL.LU R153, [R1+0x824] ;  /* 0x0008240001997983 */ /* 0x000f220000300800 */
[----:B------:R-:W-:-:S03]  /*91210*/  IMAD.MOV.U32 R22, RZ, RZ, R155 ;  /* 0x000000ffff167224 */ /* 0x000fc600078e009b */
[----:B------:R-:W4:Y:S04]  /*91220*/  LDL.LU R154, [R1+0x828] ;  /* 0x00082800019a7983 */ /* 0x000f280000300800 */
[----:B------:R-:W4:Y:S01]  /*91230*/  LDL.LU R155, [R1+0x82c] ;  /* 0x00082c00019b7983 */ /* 0x000f220000300800 */
[----:B------:R-:W-:Y:S01]  /*91240*/  IMAD.MOV.U32 R12, RZ, RZ, R15 ;  /* 0x000000ffff0c7224 */ /* 0x000fe200078e000f */
[----:B------:R-:W-:Y:S01]  /*91250*/  MOV R13, R140 ;  /* 0x0000008c000d7202 */ /* 0x000fe20000000f00 */
[----:B------:R-:W-:Y:S01]  /*91260*/  IMAD.MOV.U32 R14, RZ, RZ, R141 ;  /* 0x000000ffff0e7224 */ /* 0x000fe200078e008d */
[----:B------:R-:W4:Y:S01]  /*91270*/  LDL.LU R140, [R1+0x810] ;  /* 0x00081000018c7983 */ /* 0x000f220000300800 */
[----:B------:R-:W-:-:S03]  /*91280*/  MOV R15, R142 ;  /* 0x0000008e000f7202 */ /* 0x000fc60000000f00 */
[----:B------:R-:W4:Y:S01]  /*91290*/  LDL.LU R141, [R1+0x814] ;  /* 0x00081400018d7983 */ /* 0x000f220000300800 */
[----:B------:R-:W-:-:S03]  /*912a0*/  IMAD.MOV.U32 R10, RZ, RZ, R143 ;  /* 0x000000ffff0a7224 */ /* 0x000fc600078e008f */
[----:B------:R-:W4:Y:S04]  /*912b0*/  LDL.LU R142, [R1+0x818] ;  /* 0x00081800018e7983 */ /* 0x000f280000300800 */
[----:B------:R-:W4:Y:S04]  /*912c0*/  LDL.LU R143, [R1+0x81c] ;  /* 0x00081c00018f7983 */ /* 0x000f280000300800 */
[----:B------:R-:W-:Y:S04]  /*912d0*/  STL.64 [R1+0x4598], R14 ;  /* 0x0045980e01007387 */ /* 0x000fe80000100a00 */
[----:B------:R2:W-:Y:S01]  /*912e0*/  STL.64 [R1+0x4590], R12 ;  /* 0x0045900c01007387 */ /* 0x0005e20000100a00 */
[----:B---3--:R-:W-:-:S15]  /*912f0*/  HMMA.1688.F32.TF32 R144, R136, R32, R144 ;  /* 0x000000208890723c */ /* 0x008fde0000081090 */
[----:B------:R-:W-:-:S09]  /*91300*/  NOP ;  /* 0x0000000000007918 */ /* 0x000fd20000000000 */
[----:B------:R-:W-:Y:S01]  /*91310*/  MOV R39, R144 ;  /* 0x0000009000277202 */ /* 0x000fe20000000f00 */
[----:B------:R-:W-:Y:S01]  /*91320*/  IMAD.MOV.U32 R34, RZ, RZ, R145 ;  /* 0x000000ffff227224 */ /* 0x000fe200078e0091 */
[----:B------:R-:W3:Y:S01]  /*91330*/  LDL.LU R144, [R1+0x800] ;  /* 0x0008000001907983 */ /* 0x000ee20000300800 */
[----:B------:R-:W-:-:S03]  /*91340*/  MOV R35, R146 ;  /* 0x0000009200237202 */ /* 0x000fc60000000f00 */
[----:B------:R-:W3:Y:S01]  /*91350*/  LDL.LU R145, [R1+0x804] ;  /* 0x0008040001917983 */ /* 0x000ee20000300800 */
[----:B------:R-:W-:-:S03]  /*91360*/  IMAD.MOV.U32 R30, RZ, RZ, R147 ;  /* 0x000000ffff1e7224 */ /* 0x000fc600078e0093 */
[----:B------:R-:W3:Y:S04]  /*91370*/  LDL.LU R146, [R1+0x808] ;  /* 0x0008080001927983 */ /* 0x000ee80000300800 */
[----:B------:R-:W3:Y:S01]  /*91380*/  LDL.LU R147, [R1+0x80c] ;  /* 0x00080c0001937983 */ /* 0x000ee20000300800 */
[----:B--2---:R-:W-:-:S15]  /*91390*/  HMMA.1688.F32.TF32 R12, R136, R36, R156 ;  /* 0x00000024880c723c */ /* 0x004fde000008109c */
[----:B------:R-:W-:-:S09]  /*913a0*/  NOP ;  /* 0x0000000000007918 */ /* 0x000fd20000000000 */
[----:B------:R-:W-:Y:S01]  /*913b0*/  MOV R47, R12 ;  /* 0x0000000c002f7202 */ /* 0x000fe20000000f00 */
[----:B------:R-:W-:Y:S01]  /*913c0*/  IMAD.MOV.U32 R42, RZ, RZ, R13 ;  /* 0x000000ffff2a7224 */ /* 0x000fe200078e000d */
[----:B------:R-:W-:Y:S01]  /*913d0*/  MOV R43, R14 ;  /* 0x0000000e002b7202 */ /* 0x000fe20000000f00 */
[----:B------:R-:W-:Y:S02]  /*913e0*/  IMAD.MOV.U32 R38, RZ, RZ, R15 ;  /* 0x000000ffff267224 */ /* 0x000fe400078e000f */
[----:B----4-:R-:W-:Y:S01]  /*913f0*/  HMMA.1688.F32.TF32 R12, R136, R40, R148 ;  /* 0x00000028880c723c */ /* 0x010fe20000081094 */
        /* <DEDUP_REMOVED lines=8> */
[----:B------:R-:W-:-:S15]  /*91480*/  HMMA.1688.F32.TF32 R12, R136, R44, R152 ;  /* 0x0000002c880c723c */ /* 0x000fde0000081098 */
[----:B------:R-:W-:-:S09]  /*91490*/  NOP ;  /* 0x0000000000007918 */ /* 0x000fd20000000000 */
[----:B------:R-:W-:Y:S01]  /*914a0*/  MOV R11, R12 ;  /* 0x0000000c000b7202 */ /* 0x000fe20000000f00 */
[----:B------:R-:W-:Y:S01]  /*914b0*/  IMAD.MOV.U32 R6, RZ, RZ, R13 ;  /* 0x000000ffff067224 */ /* 0x000fe200078e000d */
[----:B------:R-:W-:Y:S01]  /*914c0*/  MOV R7, R14 ;  /* 0x0000000e00077202 */ /* 0x000fe20000000f00 */
[----:B------:R-:W-:Y:S02]  /*914d0*/  IMAD.MOV.U32 R3, RZ, RZ, R15 ;  /* 0x000000ffff037224 */ /* 0x000fe400078e000f */
        /* <DEDUP_REMOVED lines=122> */
[----:B-1----:R-:W-:Y:S01]  /*91c80*/  IMAD.MOV.U32 R115, RZ, RZ, R15 ;  /* 0x000000ffff737224 */ /* 0x002fe200078e000f */
        /* <DEDUP_REMOVED lines=16> */
[----:B--2---:R-:W-:Y:S03]  /*91d90*/  HMMA.1688.F32.TF32 R12, R136, R92, R148 ;  /* 0x0000005c880c723c */ /* 0x004fe60000081094 */
        /* <DEDUP_REMOVED lines=46> */
[----:B------:R2:W-:Y:S09]  /*92080*/  STL [R1+0x43a0], R110 ;  /* 0x0043a06e01007387 */ /* 0x0005f20000100800 */
[----:B------:R-:W-:Y:S01]  /*92090*/  MOV R86, R12 ;  /* 0x0000000c00567202 */ /* 0x000fe20000000f00 */
[----:B------:R-:W-:Y:S01]  /*920a0*/  IMAD.MOV.U32 R87, RZ, RZ, R13 ;  /* 0x000000ffff577224 */ /* 0x000fe200078e000d */
[----:B------:R-:W-:Y:S01]  /*920b0*/  MOV R82, R14 ;  /* 0x0000000e00527202 */ /* 0x000fe20000000f00 */
[----:B------:R-:W-:-:S05]  /*920c0*/  IMAD.MOV.U32 R83, RZ, RZ, R15 ;  /* 0x000000ffff537224 */ /* 0x000fca00078e000f */
[----:B------:R-:W-:Y:S04]  /*920d0*/  STL [R1+0x43bc], R83 ;  /* 0x0043bc5301007387 */ /* 0x000fe80000100800 */
[----:B------:R-:W-:Y:S04]  /*920e0*/  STL [R1+0x43b8], R82 ;  /* 0x0043b85201007387 */ /* 0x000fe80000100800 */
[----:B------:R-:W-:Y:S04]  /*920f0*/  STL [R1+0x43b4], R87 ;  /* 0x0043b45701007387 */ /* 0x000fe80000100800 */
[----:B------:R-:W-:Y:S01]  /*92100*/  STL [R1+0x43b0], R86 ;  /* 0x0043b05601007387 */ /* 0x000fe20000100800 */
        /* <DEDUP_REMOVED lines=29> */
[----:B------:R-:W-:Y:S03]  /*922e0*/  HMMA.1688.F32.TF32 R12, R136, R112, R148 ;  /* 0x00000070880c723c */ /* 0x000fe60000081094 */
[----:B------:R-:W2:Y:S04]  /*922f0*/  LDL.LU R148, [R1+0x70] ;  /* 0x0000700001947983 */ /* 0x000ea80000300800 */
[----:B------:R-:W2:Y:S04]  /*92300*/  LDL.LU R149, [R1+0x74] ;  /* 0x0000740001957983 */ /* 0x000ea80000300800 */
[----:B------:R-:W2:Y:S04]  /*92310*/  LDL.LU R150, [R1+0x78] ;  /* 0x0000780001967983 */ /* 0x000ea80000300800 */
[----:B------:R-:W2:Y:S09]  /*92320*/  LDL.LU R151, [R1+0x7c] ;  /* 0x00007c0001977983 */ /* 0x000eb20000300800 */
[----:B-1----:R-:W-:Y:S01]  /*92330*/  MOV R115, R12 ;  /* 0x0000000c00737202 */ /* 0x002fe20000000f00 */
[----:B------:R-:W-:Y:S01]  /*92340*/  IMAD.MOV.U32 R114, RZ, RZ, R13 ;  /* 0x000000ffff727224 */ /* 0x000fe200078e000d */
[----:B------:R-:W-:Y:S01]  /*92350*/  MOV R119, R14 ;  /* 0x0000000e00777202 */ /* 0x000fe20000000f00 */
[----:B------:R-:W-:-:S02]  /*92360*/  IMAD.MOV.U32 R118, RZ, RZ, R15 ;  /* 0x000000ffff767224 */ /* 0x000fc400078e000f */
        /* <DEDUP_REMOVED lines=8> */
[----:B------:R-:W-:Y:S01]  /*923f0*/  IMAD.MOV.U32 R94, RZ, RZ, R15 ;  /* 0x000000ffff5e7224 */ /* 0x000fe200078e000f */
[----:B------:R-:W-:-:S02]  /*92400*/  LOP3.LUT R170, R2, 0x40, RZ, 0x3c, !PT ;  /* 0x0000004002aa7812 */ /* 0x000fc400078e3cff */
[----:B------:R-:W-:-:S03]  /*92410*/  LOP3.LUT R171, R2, 0x60, RZ, 0x3c, !PT ;  /* 0x0000006002ab7812 */ /* 0x000fc600078e3cff */
[----:B------:R-:W-:Y:S04]  /*92420*/  LDS R164, [R170+UR12+0x47000] ;  /* 0x0470000caaa47984 */ /* 0x000fe80008000800 */
[----:B------:R-:W-:Y:S04]  /*92430*/  LDS R166, [R170+UR12+0x47400] ;  /* 0x0474000caaa67984 */ /* 0x000fe80008000800 */
[----:B------:R-:W-:Y:S04]  /*92440*/  LDS R165, [R171+UR12+0x47000] ;  /* 0x0470000caba57984 */ /* 0x000fe80008000800 */
[----:B------:R-:W1:Y:S04]  /*92450*/  LDS R167, [R171+UR12+0x47400] ;  /* 0x0474000caba77984 */ /* 0x000e680008000800 */
[----:B------:R-:W-:Y:S04]  /*92460*/  LDS R168, [R170+UR12+0x47080] ;  /* 0x0470800caaa87984 */ /* 0x000fe80008000800 */
[----:B------:R-:W-:Y:S01]  /*92470*/  LDS R170, [R170+UR12+0x47480] ;  /* 0x0474800caaaa7984 */ /* 0x000fe20008000800 */
        /* <DEDUP_REMOVED lines=9> */
[----:B--2---:R-:W-:-:S15]  /*92510*/  HMMA.1688.F32.TF32 R12, R136, R124, R172 ;  /* 0x0000007c880c723c */ /* 0x004fde00000810ac */
        /* <DEDUP_REMOVED lines=17> */
[----:B-1----:R-:W-:-:S15]  /*92630*/  HMMA.1688.F32.TF32 R12, R164, R4, R152 ;  /* 0x00000004a40c723c */ /* 0x002fde0000081098 */
        /* <DEDUP_REMOVED lines=11> */
[----:B---3--:R-:W-:Y:S01]  /*926f0*/  HMMA.1688.F32.TF32 R12, R164, R16, R144 ;  /* 0x00000010a40c723c */ /* 0x008fe20000081090 */
        /* <DEDUP_REMOVED lines=81> */
[----:B------:R-:W-:Y:S01]  /*92c10*/  IMAD.MOV.U32 R130, RZ, RZ, R13 ;  /* 0x000000ffff827224 */ /* 0x000fe200078e000d */
[----:B------:R-:W-:Y:S01]  /*92c20*/  MOV R135, R14 ;  /* 0x0000000e00877202 */ /* 0x000fe20000000f00 */
[----:B------:R-:W-:-:S02]  /*92c30*/  IMAD.MOV.U32 R134, RZ, RZ, R15 ;  /* 0x000000ffff867224 */ /* 0x000fc400078e000f */
[C---:B----4-:R-:W-:Y:S01]  /*92c40*/  HMMA.1688.F32.TF32 R12, R164.reuse, R20, R140 ;  /* 0x00000014a40c723c */ /* 0x050fe2000008108c */
[----:B------:R-:W4:Y:S04]  /*92c50*/  LDL.LU R140, [R1+0x730] ;  /* 0x00073000018c7983 */ /* 0x000f280000300800 */
[----:B------:R-:W4:Y:S04]  /*92c60*/  LDL.LU R141, [R1+0x734] ;  /* 0x00073400018d7983 */ /* 0x000f280000300800 */
[----:B------:R-:W4:Y:S04]  /*92c70*/  LDL.LU R142, [R1+0x738] ;  /* 0x00073800018e7983 */ /* 0x000f280000300800 */
[----:B------:R-:W4:Y:S11]  /*92c80*/  LDL.LU R143, [R1+0x73c] ;  /* 0x00073c00018f7983 */ /* 0x000f360000300800 */
[----:B------:R-:W-:Y:S01]  /*92c90*/  MOV R62, R12 ;  /* 0x0000000c003e7202 */ /* 0x000fe20000000f00 */
[----:B------:R-:W-:Y:S01]  /*92ca0*/  IMAD.MOV.U32 R50, RZ, RZ, R13 ;  /* 0x000000ffff327224 */ /* 0x000fe200078e000d */
[----:B------:R-:W-:Y:S01]  /*92cb0*/  MOV R51, R14 ;  /* 0x0000000e00337202 */ /* 0x000fe20000000f00 */
[----:B------:R-:W-:Y:S01]  /*92cc0*/  IMAD.MOV.U32 R54, RZ, RZ, R15 ;  /* 0x000000ffff367224 */ /* 0x000fe200078e000f */
[----:B------:R-:W-:Y:S04]  /*92cd0*/  STL.64 [R1+0x45a8], R30 ;  /* 0x0045a81e01007387 */ /* 0x000fe80000100a00 */
[----:B------:R-:W-:Y:S01]  /*92ce0*/  STL.64 [R1+0x45a0], R28 ;  /* 0x0045a01c01007387 */ /* 0x000fe20000100a00 */
[----:B--2---:R-:W-:-:S15]  /*92cf0*/  HMMA.1688.F32.TF32 R12, R164, R24, R244 ;  /* 0x00000018a40c723c */ /* 0x004fde00000810f4 */
[----:B------:R-:W-:-:S09]  /*92d00*/  NOP ;  /* 0x0000000000007918 */ /* 0x000fd20000000000 */
[----:B------:R-:W-:Y:S01]  /*92d10*/  MOV R55, R12 ;  /* 0x0000000c00377202 */ /* 0x000fe20000000f00 */
[----:B------:R-:W-:Y:S01]  /*92d20*/  IMAD.MOV.U32 R63, RZ, RZ, R13 ;  /* 0x000000ffff3f7224 */ /* 0x000fe200078e000d */
[----:B------:R-:W-:Y:S01]  /*92d30*/  MOV R58, R14 ;  /* 0x0000000e003a7202 */ /* 0x000fe20000000f00 */
[----:B------:R-:W-:Y:S02]  /*92d40*/  IMAD.MOV.U32 R59, RZ, RZ, R15 ;  /* 0x000000ffff3b7224 */ /* 0x000fe400078e000f */
[C---:B---3--:R-:W-:Y:S06]  /*92d50*/  HMMA.1688.F32.TF32 R12, R164.reuse, R28, R240 ;  /* 0x0000001ca40c723c */ /* 0x048fec00000810f0 */
[----:B------:R-:W-:-:S15]  /*92d60*/  HMMA.1688.F32.TF32 R136, R164, R36, R228 ;  /* 0x00000024a488723c */ /* 0x000fde00000810e4 */
[----:B------:R-:W-:-:S02]  /*92d70*/  NOP ;  /* 0x0000000000007918 */ /* 0x000fc40000000000 */
        /* <DEDUP_REMOVED lines=9> */
[----:B------:R-:W-:Y:S04]  /*92e10*/  STL.64 [R1+0x18], R138 ;  /* 0x0000188a01007387 */ /* 0x000fe80000100a00 */
[----:B------:R-:W-:Y:S04]  /*92e20*/  STL.64 [R1], R28 ;  /* 0x0000001c01007387 */ /* 0x000fe80000100a00 */
[----:B------:R1:W-:Y:S04]  /*92e30*/  STL.64 [R1+0x8], R30 ;  /* 0x0000081e01007387 */ /* 0x0003e80000100a00 */
[----:B------:R-:W-:Y:S04]  /*92e40*/  LDS R172, [R2+UR12+0x47080] ;  /* 0x0470800c02ac7984 */ /* 0x000fe80008000800 */
[----:B------:R-:W-:Y:S04]  /*92e50*/  LDS R174, [R2+UR12+0x47480] ;  /* 0x0474800c02ae7984 */ /* 0x000fe80008000800 */
[----:B------:R-:W-:Y:S04]  /*92e60*/  LDS R173, [R169+UR12+0x47080] ;  /* 0x0470800ca9ad7984 */ /* 0x000fe80008000800 */
[----:B------:R-:W2:Y:S04]  /*92e70*/  LDS R175, [R169+UR12+0x47480] ;  /* 0x0474800ca9af7984 */ /* 0x000ea80008000800 */
[----:B------:R-:W-:Y:S04]  /*92e80*/  LDS R169, [R171+UR12+0x47080] ;  /* 0x0470800caba97984 */ /* 0x000fe80008000800 */
[----:B------:R-:W3:Y:S01]  /*92e90*/  LDS R171, [R171+UR12+0x47480] ;  /* 0x0474800cabab7984 */ /* 0x000ee20008000800 */
[C---:B-1----:R-:W-:Y:S03]  /*92ea0*/  HMMA.1688.F32.TF32 R28, R164.reuse, R48, R220 ;  /* 0x00000030a41c723c */ /* 0x042fe600000810dc */
[----:B------:R-:W-:Y:S04]  /*92eb0*/  STL.64 [R1+0x3c0], R12 ;  /* 0x0003c00c01007387 */ /* 0x000fe80000100a00 */
[----:B------:R1:W-:Y:S02]  /*92ec0*/  STL.64 [R1+0x3c8], R14 ;  /* 0x0003c80e01007387 */ /* 0x0003e40000100a00 */
[C---:B-1----:R-:W-:Y:S06]  /*92ed0*/  HMMA.1688.F32.TF32 R12, R164.reuse, R52, R216 ;  /* 0x00000034a40c723c */ /* 0x042fec00000810d8 */
[C---:B------:R-:W-:Y:S08]  /*92ee0*/  HMMA.1688.F32.TF32 R136, R164.reuse, R56, R212 ;  /* 0x00000038a488723c */ /* 0x040ff000000810d4 */
[----:B------:R-:W-:Y:S04]  /*92ef0*/  STL.64 [R1+0x3b0], R28 ;  /* 0x0003b01c01007387 */ /* 0x000fe80000100a00 */
[----:B------:R1:W-:Y:S02]  /*92f00*/  STL.64 [R1+0x3b8], R30 ;  /* 0x0003b81e01007387 */ /* 0x0003e40000100a00 */
[C---:B-1----:R-:W-:Y:S03]  /*92f10*/  HMMA.1688.F32.TF32 R28, R164.reuse, R60, R208 ;  /* 0x0000003ca41c723c */ /* 0x042fe600000810d0 */
[----:B------:R-:W-:Y:S04]  /*92f20*/  STL.64 [R1+0x3a0], R12 ;  /* 0x0003a00c01007387 */ /* 0x000fe80000100a00 */
[----:B------:R1:W-:Y:S02]  /*92f30*/  STL.64 [R1+0x3a8], R14 ;  /* 0x0003a80e01007387 */ /* 0x0003e40000100a00 */
[C---:B-1----:R-:W-:Y:S02]  /*92f40*/  HMMA.1688.F32.TF32 R12, R164.reuse, R64, R204 ;  /* 0x00000040a40c723c */ /* 0x042fe400000810cc */
[----:B------:R-:W-:Y:S04]  /*92f50*/  STL.64 [R1+0x390], R136 ;  /* 0x0003908801007387 */ /* 0x000fe80000100a00 */
[----:B------:R1:W-:Y:S08]  /*92f60*/  STL.64 [R1+0x398], R138 ;  /* 0x0003988a01007387 */ /* 0x0003f00000100a00 */
[----:B------:R-:W-:Y:S04]  /*92f70*/  STL.64 [R1+0x380], R28 ;  /* 0x0003801c01007387 */ /* 0x000fe80000100a00 */
[----:B------:R4:W-:Y:S01]  /*92f80*/  STL.64 [R1+0x388], R30 ;  /* 0x0003881e01007387 */ /* 0x0009e20000100a00 */
[C---:B-1----:R-:W-:Y:S06]  /*92f90*/  HMMA.1688.F32.TF32 R136, R164.reuse, R68, R200 ;  /* 0x00000044a488723c */ /* 0x042fec00000810c8 */
[C---:B----4-:R-:W-:Y:S01]  /*92fa0*/  HMMA.1688.F32.TF32 R28, R164.reuse, R72, R196 ;  /* 0x00000048a41c723c */ /* 0x050fe200000810c4 */
        /* <DEDUP_REMOVED lines=24> */
[----:B------:R-:W-:Y:S04]  /*93130*/  STL.64 [R1+0xf8], R30 ;  /* 0x0000f81e01007387 */ /* 0x000fe80000100a00 */
[----:B------:R-:W4:Y:S04]  /*93140*/  LDL.LU R192, [R1+0x300] ;  /* 0x0003000001c07983 */ /* 0x000f280000300800 */
        /* <DEDUP_REMOVED lines=11> */
[----:B------:R-:W2:Y:S01]  /*93200*/  LDL.LU R146, [R1+0x718] ;  /* 0x0007180001927983 */ /* 0x000ea20000300800 */
[C---:B-1----:R-:W-:Y:S03]  /*93210*/  HMMA.1688.F32.TF32 R136, R164.reuse, R104, R140 ;  /* 0x00000068a488723c */ /* 0x042fe6000008108c */
        /* <DEDUP_REMOVED lines=35> */
[C---:B--2---:R-:W-:Y:S06]  /*93450*/  HMMA.1688.F32.TF32 R144, R164.reuse, R112, R144 ;  /* 0x00000070a490723c */ /* 0x044fec0000081090 */
[C---:B----4-:R-:W-:Y:S06]  /*93460*/  HMMA.1688.F32.TF32 R140, R164.reuse, R108, R140 ;  /* 0x0000006ca48c723c */ /* 0x050fec000008108c */
[C---:B---3--:R-:W-:Y:S06]  /*93470*/  HMMA.1688.F32.TF32 R160, R164.reuse, R128, R160 ;  /* 0x00000080a4a0723c */ /* 0x048fec00000810a0 */
[C---:B------:R-:W-:Y:S06]  /*93480*/  HMMA.1688.F32.TF32 R148, R164.reuse, R116, R148 ;  /* 0x00000074a494723c */ /* 0x040fec0000081094 */
[C---:B------:R-:W-:Y:S06]  /*93490*/  HMMA.1688.F32.TF32 R152, R164.reuse, R120, R152 ;  /* 0x00000078a498723c */ /* 0x040fec0000081098 */
[C---:B------:R-:W-:Y:S06]  /*934a0*/  HMMA.1688.F32.TF32 R156, R164.reuse, R124, R156 ;  /* 0x0000007ca49c723c */ /* 0x040fec000008109c */
[----:B------:R-:W-:Y:S06]  /*934b0*/  HMMA.1688.F32.TF32 R164, R164, R132, R204 ;  /* 0x00000084a4a4723c */ /* 0x000fec00000810cc */
        /* <DEDUP_REMOVED lines=13> */
[C---:B-1----:R-:W-:Y:S03]  /*93590*/  HMMA.1688.F32.TF32 R136, R172.reuse, R8, R196 ;  /* 0x00000008ac88723c */ /* 0x042fe600000810c4 */
[----:B------:R-:W-:Y:S04]  /*935a0*/  STL.64 [R1+0x4218], R166 ;  /* 0x004218a601007387 */ /* 0x000fe80000100a00 */
[----:B------:R-:W-:Y:S01]  /*935b0*/  STL.64 [R1+0x4210], R164 ;  /* 0x004210a401007387 */ /* 0x000fe20000100a00 */
[C---:B------:R-:W-:Y:S03]  /*935c0*/  HMMA.1688.F32.TF32 R28, R172.reuse, R16, R192 ;  /* 0x00000010ac1c723c */ /* 0x040fe600000810c0 */
[----:B------:R-:W-:Y:S04]  /*935d0*/  STL.64 [R1+0x320], R12 ;  /* 0x0003200c01007387 */ /* 0x000fe80000100a00 */
[----:B------:R1:W-:Y:S02]  /*935e0*/  STL.64 [R1+0x328], R14 ;  /* 0x0003280e01007387 */ /* 0x0003e40000100a00 */
[C---:B-1----:R-:W-:Y:S06]  /*935f0*/  HMMA.1688.F32.TF32 R12, R172.reuse, R20, R188 ;  /* 0x00000014ac0c723c */ /* 0x042fec00000810bc */
[----:B------:R-:W-:Y:S04]  /*93600*/  STL.64 [R1+0x310], R136 ;  /* 0x0003108801007387 */ /* 0x000fe80000100a00 */
[----:B------:R-:W-:Y:S04]  /*93610*/  STL.64 [R1+0x318], R138 ;  /* 0x0003188a01007387 */ /* 0x000fe80000100a00 */
[----:B------:R-:W2:Y:S04]  /*93620*/  LDL.LU R140, [R1+0x120] ;  /* 0x00012000018c7983 */ /* 0x000ea80000300800 */
[----:B------:R-:W-:Y:S04]  /*93630*/  STL.64 [R1+0x300], R28 ;  /* 0x0003001c01007387 */ /* 0x000fe80000100a00 */
[----:B------:R-:W-:Y:S04]  /*93640*/  STL.64 [R1+0x308], R30 ;  /* 0x0003081e01007387 */ /* 0x000fe80000100a00 */
[----:B------:R1:W-:Y:S04]  /*93650*/  STL.64 [R1+0x2f0], R12 ;  /* 0x0002f00c01007387 */ /* 0x0003e80000100a00 */
[----:B------:R3:W-:Y:S04]  /*93660*/  STL.64 [R1+0x2f8], R14 ;  /* 0x0002f80e01007387 */ /* 0x0007e80000100a00 */
        /* <DEDUP_REMOVED lines=75> */
[----:B-1----:R-:W4:Y:S04]  /*93b20*/  LDL.LU R12, [R1+0x2d0] ;  /* 0x0002d000010c7983 */ /* 0x002f280000300800 */
[----:B------:R-:W4:Y:S04]  /*93b30*/  LDL.LU R13, [R1+0x2d4] ;  /* 0x0002d400010d7983 */ /* 0x000f280000300800 */
[----:B---3--:R-:W3:Y:S04]  /*93b40*/  LDL.LU R14, [R1+0x2d8] ;  /* 0x0002d800010e7983 */ /* 0x008ee80000300800 */
        /* <DEDUP_REMOVED lines=36> */
[----:B------:R-:W-:-:S08]  /*93d90*/  NOP ;  /* 0x0000000000007918 */ /* 0x000fd00000000000 */
[----:B------:R-:W-:Y:S04]  /*93da0*/  STL.64 [R1+0x2e0], R28 ;  /* 0x0002e01c01007387 */ /* 0x000fe80000100a00 */
[----:B------:R1:W-:Y:S04]  /*93db0*/  STL.64 [R1+0x2e8], R30 ;  /* 0x0002e81e01007387 */ /* 0x0003e80000100a00 */
[----:B-1----:R-:W2:Y:S04]  /*93dc0*/  LDL.LU.64 R30, [R1+0x45a8] ;  /* 0x0045a800011e7983 */ /* 0x002ea80000300a00 */
[----:B------:R-:W2:Y:S01]  /*93dd0*/  LDL.LU.64 R28, [R1+0x45a0] ;  /* 0x0045a000011c7983 */ /* 0x000ea20000300a00 */
[C---:B----4-:R-:W-:Y:S06]  /*93de0*/  HMMA.1688.F32.TF32 R176, R172.reuse, R32, R176 ;  /* 0x00000020acb0723c */ /* 0x050fec00000810b0 */
        /* <DEDUP_REMOVED lines=76> */
[C---:B------:R-:W-:Y:S06]  /*942b0*/  HMMA.1688.F32.TF32 R156, R172.reuse, R116, R156 ;  /* 0x00000074ac9c723c */ /* 0x040fec000008109c */
[C---:B------:R-:W-:Y:S01]  /*942c0*/  HMMA.1688.F32.TF32 R152, R172.reuse, R120, R152 ;  /* 0x00000078ac98723c */ /* 0x040fe20000081098 */
        /* <DEDUP_REMOVED lines=10> */
[----:B------:R-:W-:Y:S03]  /*94370*/  HMMA.1688.F32.TF32 R140, R172, R132, R140 ;  /* 0x00000084ac8c723c */ /* 0x000fe6000008108c */
        /* <DEDUP_REMOVED lines=12> */
[----:B------:R-:W-:Y:S01]  /*94440*/  MOV R138, R252 ;  /* 0x000000fc008a7202 */ /* 0x000fe20000000f00 */
[----:B------:R-:W-:-:S02]  /*94450*/  IMAD.MOV.U32 R139, RZ, RZ, R0 ;  /* 0x000000ffff8b7224 */ /* 0x000fc400078e0000 */
[----:B-1----:R-:W3:Y:S04]  /*94460*/  LDL.LU.64 R194, [R1+0x4478] ;  /* 0x0044780001c27983 */ /* 0x002ee80000300a00 */
        /* <DEDUP_REMOVED lines=17> */
[----:B------:R-:W-:Y:S03]  /*94580*/  HMMA.1688.F32.TF32 R172, R168, R4, R136 ;  /* 0x00000004a8ac723c */ /* 0x000fe60000081088 */
[----:B------:R4:W-:Y:S01]  /*94590*/  STL.64 [R1+0x120], R140 ;  /* 0x0001208c01007387 */ /* 0x0009e20000100a00 */
[----:B------:R-:W-:Y:S01]  /*945a0*/  MOV R0, R142 ;  /* 0x0000008e00007202 */ /* 0x000fe20000000f00 */
[----:B------:R-:W-:-:S02]  /*945b0*/  IMAD.MOV.U32 R252, RZ, RZ, R143 ;  /* 0x000000fffffc7224 */ /* 0x000fc400078e008f */
[----:B--2---:R-:W-:Y:S01]  /*945c0*/  MOV R138, R176 ;  /* 0x000000b0008a7202 */ /* 0x004fe20000000f00 */
[----:B------:R-:W-:Y:S01]  /*945d0*/  IMAD.MOV.U32 R139, RZ, RZ, R177 ;  /* 0x000000ffff8b7224 */ /* 0x000fe200078e00b1 */
[----:B----4-:R-:W-:Y:S01]  /*945e0*/  MOV R140, R178 ;  /* 0x000000b2008c7202 */ /* 0x010fe20000000f00 */
[----:B------:R-:W-:Y:S02]  /*945f0*/  IMAD.MOV.U32 R141, RZ, RZ, R179 ;  /* 0x000000ffff8d7224 */ /* 0x000fe400078e00b3 */
[----:B---3--:R-:W-:Y:S01]  /*94600*/  IMAD.MOV.U32 R137, RZ, RZ, R182 ;  /* 0x000000ffff897224 */ /* 0x008fe200078e00b6 */
[----:B------:R-:W-:Y:S02]  /*94610*/  MOV R136, R181 ;  /* 0x000000b500887202 */ /* 0x000fe40000000f00 */
[----:B------:R-:W2:Y:S04]  /*94620*/  LDL.LU R181, [R1+0x445c] ;  /* 0x00445c0001b57983 */ /* 0x000ea80000300800 */
[----:B------:R-:W2:Y:S04]  /*94630*/  LDL.LU R182, [R1+0x4458] ;  /* 0x0044580001b67983 */ /* 0x000ea80000300800 */
[----:B------:R-:W3:Y:S04]  /*94640*/  LDL.LU R176, [R1+0x4454] ;  /* 0x0044540001b07983 */ /* 0x000ee80000300800 */
[----:B------:R-:W3:Y:S04]  /*94650*/  LDL.LU R177, [R1+0x4450] ;  /* 0x0044500001b17983 */ /* 0x000ee80000300800 */
[----:B------:R-:W3:Y:S04]  /*94660*/  LDL.LU R178, [R1+0x444c] ;  /* 0x00444c0001b27983 */ /* 0x000ee80000300800 */
[----:B------:R-:W3:Y:S01]  /*94670*/  LDL.LU R179, [R1+0x4448] ;  /* 0x0044480001b37983 */ /* 0x000ee20000300800 */
[----:B------:R-:W-:-:S03]  /*94680*/  MOV R142, R183 ;  /* 0x000000b7008e7202 */ /* 0x000fc60000000f00 */
[----:B------:R-:W2:Y:S01]  /*94690*/  LDL.LU R183, [R1+0x4444] ;  /* 0x0044440001b77983 */ /* 0x000ea20000300800 */
[----:B------:R-:W-:-:S03]  /*946a0*/  IMAD.MOV.U32 R143, RZ, RZ, R187 ;  /* 0x000000ffff8f7224 */ /* 0x000fc600078e00bb */
[----:B------:R-:W4:Y:S04]  /*946b0*/  LDL.LU R187, [R1+0x4440] ;  /* 0x0044400001bb7983 */ /* 0x000f280000300800 */
[----:B------:R-:W-:Y:S04]  /*946c0*/  STL.64 [R1+0x4030], R174 ;  /* 0x004030ae01007387 */ /* 0x000fe80000100a00 */
[----:B------:R-:W-:Y:S01]  /*946d0*/  STL.64 [R1+0x4028], R172 ;  /* 0x004028ac01007387 */ /* 0x000fe20000100a00 */
[----:B------:R-:W-:Y:S01]  /*946e0*/  MOV R144, R235 ;  /* 0x000000eb00907202 */ /* 0x000fe20000000f00 */
[----:B------:R-:W-:Y:S01]  /*946f0*/  IMAD.MOV.U32 R145, RZ, RZ, R234 ;  /* 0x000000ffff917224 */ /* 0x000fe200078e00ea */
[----:B------:R-:W-:Y:S01]  /*94700*/  MOV R146, R233 ;  /* 0x000000e900927202 */ /* 0x000fe20000000f00 */
[----:B------:R-:W-:Y:S01]  /*94710*/  IMAD.MOV.U32 R147, RZ, RZ, R232 ;  /* 0x000000ffff937224 */ /* 0x000fe200078e00e8 */
        /* <DEDUP_REMOVED lines=17> */
[C---:B--2---:R-:W-:Y:S06]  /*94830*/  HMMA.1688.F32.TF32 R180, R168.reuse, R16, R180 ;  /* 0x00000010a8b4723c */ /* 0x044fec00000810b4 */
[C---:B------:R-:W-:Y:S06]  /*94840*/  HMMA.1688.F32.TF32 R140, R168.reuse, R88, R140 ;  /* 0x00000058a88c723c */ /* 0x040fec000008108c */
[C---:B------:R-:W-:Y:S01]  /*94850*/  HMMA.1688.F32.TF32 R136, R168.reuse, R92, R136 ;  /* 0x0000005ca888723c */ /* 0x040fe20000081088 */
[----:B------:R-:W-:Y:S04]  /*94860*/  LDS R232, [R2+UR12+0x47800] ;  /* 0x0478000c02e87984 */ /* 0x000fe80008000800 */
[----:B------:R-:W-:Y:S01]  /*94870*/  LDS R234, [R2+UR12+0x47c00] ;  /* 0x047c000c02ea7984 */ /* 0x000fe20008000800 */
[----:B----4-:R-:W-:Y:S03]  /*94880*/  HMMA.1688.F32.TF32 R184, R168, R20, R184 ;  /* 0x00000014a8b8723c */ /* 0x010fe600000810b8 */
[----:B------:R-:W-:Y:S04]  /*94890*/  STL.64 [R1+0x4040], R178 ;  /* 0x004040b201007387 */ /* 0x000fe80000100a00 */
[----:B------:R-:W-:Y:S04]  /*948a0*/  STL.64 [R1+0x4038], R176 ;  /* 0x004038b001007387 */ /* 0x000fe80000100a00 */
[----:B------:R-:W-:Y:S04]  /*948b0*/  STL.64 [R1+0x4050], R182 ;  /* 0x004050b601007387 */ /* 0x000fe80000100a00 */
[----:B------:R-:W-:Y:S08]  /*948c0*/  STL.64 [R1+0x4048], R180 ;  /* 0x004048b401007387 */ /* 0x000ff00000100a00 */
[----:B------:R-:W-:Y:S04]  /*948d0*/  STL.64 [R1+0x4060], R186 ;  /* 0x004060ba01007387 */ /* 0x000fe80000100a00 */
        /* <DEDUP_REMOVED lines=45> */
[----:B------:R-:W2:Y:S01]  /*94bb0*/  LDL.LU R150, [R1+0x658] ;  /* 0x0006580001967983 */ /* 0x000ea20000300800 */
[----:B------:R-:W-:-:S03]  /*94bc0*/  MOV R40, R144 ;  /* 0x0000009000287202 */ /* 0x000fc60000000f00 */
        /* <DEDUP_REMOVED lines=14> */
[----:B------:R-:W4:Y:S04]  /*94cb0*/  LDL.LU R142, [R1+0x5b8] ;  /* 0x0005b800018e7983 */ /* 0x000f280000300800 */
[----:B------:R-:W4:Y:S01]  /*94cc0*/  LDL.LU R143, [R1+0x5bc] ;  /* 0x0005bc00018f7983 */ /* 0x000f220000300800 */
[----:B------:R-:W-:Y:S01]  /*94cd0*/  MOV R52, R136 ;  /* 0x0000008800347202 */ /* 0x000fe20000000f00 */
[----:B------:R-:W-:Y:S02]  /*94ce0*/  IMAD.MOV.U32 R49, RZ, RZ, R137 ;  /* 0x000000ffff317224 */ /* 0x000fe400078e0089 */
[----:B------:R-:W2:Y:S01]  /*94cf0*/  LDL.LU R136, [R1+0x490] ;  /* 0x0004900001887983 */ /* 0x000ea20000300800 */
[----:B------:R-:W-:-:S03]  /*94d00*/  MOV R48, R138 ;  /* 0x0000008a00307202 */ /* 0x000fc60000000f00 */
[----:B------:R-:W2:Y:S01]  /*94d10*/  LDL.LU R137, [R1+0x494] ;  /* 0x0004940001897983 */ /* 0x000ea20000300800 */
[----:B------:R-:W-:-:S03]  /*94d20*/  IMAD.MOV.U32 R45, RZ, RZ, R139 ;  /* 0x000000ffff2d7224 */ /* 0x000fc600078e008b */
[----:B------:R-:W2:Y:S04]  /*94d30*/  LDL.LU R138, [R1+0x498] ;  /* 0x00049800018a7983 */ /* 0x000ea80000300800 */
[----:B------:R-:W2:Y:S01]  /*94d40*/  LDL.LU R139, [R1+0x49c] ;  /* 0x00049c00018b7983 */ /* 0x000ea20000300800 */
[----:B----4-:R-:W-:-:S15]  /*94d50*/  HMMA.1688.F32.TF32 R140, R168, R116, R140 ;  /* 0x00000074a88c723c */ /* 0x010fde000008108c */
[----:B------:R-:W-:-:S09]  /*94d60*/  NOP ;  /* 0x0000000000007918 */ /* 0x000fd20000000000 */
[----:B------:R-:W-:Y:S01]  /*94d70*/  MOV R24, R140 ;  /* 0x0000008c00187202 */ /* 0x000fe20000000f00 */
[----:B------:R-:W-:Y:S01]  /*94d80*/  IMAD.MOV.U32 R21, RZ, RZ, R141 ;  /* 0x000000ffff157224 */ /* 0x000fe200078e008d */
[----:B------:R-:W-:Y:S02]  /*94d90*/  MOV R140, R19 ;  /* 0x00000013008c7202 */ /* 0x000fe40000000f00 */
[----:B------:R-:W-:Y:S01]  /*94da0*/  MOV R20, R142 ;  /* 0x0000008e00147202 */ /* 0x000fe20000000f00 */
[----:B------:R-:W4:Y:S01]  /*94db0*/  LDL.LU R19, [R1+0x443c] ;  /* 0x00443c0001137983 */ /* 0x000f220000300800 */
[----:B------:R-:W-:-:S03]  /*94dc0*/  IMAD.MOV.U32 R141, RZ, RZ, R18 ;  /* 0x000000ffff8d7224 */ /* 0x000fc600078e0012 */
[----:B------:R-:W4:Y:S01]  /*94dd0*/  LDL.LU R18, [R1+0x4438] ;  /* 0x0044380001127983 */ /* 0x000f220000300800 */
[----:B------:R-:W-:-:S03]  /*94de0*/  MOV R142, R23 ;  /* 0x00000017008e7202 */ /* 0x000fc60000000f00 */
[----:B------:R-:W4:Y:S01]  /*94df0*/  LDL.LU R23, [R1+0x4434] ;  /* 0x0044340001177983 */ /* 0x000f220000300800 */
[C---:B---3--:R-:W-:Y:S06]  /*94e00*/  HMMA.1688.F32.TF32 R144, R168.reuse, R112, R144 ;  /* 0x00000070a890723c */ /* 0x048fec0000081090 */
[C---:B--2---:R-:W-:Y:S06]  /*94e10*/  HMMA.1688.F32.TF32 R148, R168.reuse, R108, R148 ;  /* 0x0000006ca894723c */ /* 0x044fec0000081094 */
[C---:B------:R-:W-:Y:S06]  /*94e20*/  HMMA.1688.F32.TF32 R156, R168.reuse, R100, R156 ;  /* 0x00000064a89c723c */ /* 0x040fec000008109c */
[----:B------:R-:W-:Y:S01]  /*94e30*/  HMMA.1688.F32.TF32 R160, R168, R96, R160 ;  /* 0x00000060a8a0723c */ /* 0x000fe200000810a0 */
[----:B------:R-:W-:-:S02]  /*94e40*/  IMAD.MOV.U32 R17, RZ, RZ, R143 ;  /* 0x000000ffff117224 */ /* 0x000fc400078e008f */
[----:B------:R-:W-:Y:S02]  /*94e50*/  IMAD.MOV.U32 R143, RZ, RZ, R46 ;  /* 0x000000ffff8f7224 */ /* 0x000fe400078e002e */
[----:B------:R-:W2:Y:S01]  /*94e60*/  LDL.LU R46, [R1+0x4430] ;  /* 0x00443000012e7983 */ /* 0x000ea20000300800 */
[----:B------:R-:W-:Y:S01]  /*94e70*/  MOV R84, R144 ;  /* 0x0000009000547202 */ /* 0x000fe20000000f00 */
[----:B------:R-:W-:Y:S01]  /*94e80*/  IMAD.MOV.U32 R81, RZ, RZ, R145 ;  /* 0x000000ffff517224 */ /* 0x000fe200078e0091 */
[----:B------:R-:W-:Y:S02]  /*94e90*/  MOV R144, R47 ;  /* 0x0000002f00907202 */ /* 0x000fe40000000f00 */
[----:B------:R-:W-:Y:S01]  /*94ea0*/  MOV R80, R146 ;  /* 0x0000009200507202 */ /* 0x000fe20000000f00 */
[----:B------:R-:W2:Y:S01]  /*94eb0*/  LDL.LU R47, [R1+0x442c] ;  /* 0x00442c00012f7983 */ /* 0x000ea20000300800 */
[----:B------:R-:W-:Y:S02]  /*94ec0*/  IMAD.MOV.U32 R145, RZ, RZ, R42 ;  /* 0x000000ffff917224 */ /* 0x000fe400078e002a */
[----:B------:R-:W-:Y:S01]  /*94ed0*/  IMAD.MOV.U32 R77, RZ, RZ, R147 ;  /* 0x000000ffff4d7224 */ /* 0x000fe200078e0093 */
[----:B------:R-:W3:Y:S01]  /*94ee0*/  LDL.LU R42, [R1+0x4428] ;  /* 0x00442800012a7983 */ /* 0x000ee20000300800 */
[----:B------:R-:W-:-:S02]  /*94ef0*/  MOV R146, R43 ;  /* 0x0000002b00927202 */ /* 0x000fc40000000f00 */
[----:B------:R-:W-:Y:S01]  /*94f00*/  MOV R76, R148 ;  /* 0x00000094004c7202 */ /* 0x000fe20000000f00 */
[----:B------:R-:W3:Y:S01]  /*94f10*/  LDL.LU R43, [R1+0x4424] ;  /* 0x00442400012b7983 */ /* 0x000ee20000300800 */
[----:B------:R-:W-:Y:S02]  /*94f20*/  IMAD.MOV.U32 R147, RZ, RZ, R38 ;  /* 0x000000ffff937224 */ /* 0x000fe400078e0026 */
[----:B------:R-:W-:Y:S01]  /*94f30*/  IMAD.MOV.U32 R73, RZ, RZ, R149 ;  /* 0x000000ffff497224 */ /* 0x000fe200078e0095 */
[----:B------:R-:W2:Y:S01]  /*94f40*/  LDL.LU R38, [R1+0x4420] ;  /* 0x0044200001267983 */ /* 0x000ea20000300800 */
[----:B------:R-:W-:Y:S02]  /*94f50*/  MOV R148, R39 ;  /* 0x0000002700947202 */ /* 0x000fe40000000f00 */
[----:B------:R-:W-:Y:S01]  /*94f60*/  MOV R72, R150 ;  /* 0x0000009600487202 */ /* 0x000fe20000000f00 */
[----:B------:R-:W2:Y:S01]  /*94f70*/  LDL.LU R39, [R1+0x441c] ;  /* 0x00441c0001277983 */ /* 0x000ea20000300800 */
[----:B------:R-:W-:-:S02]  /*94f80*/  IMAD.MOV.U32 R149, RZ, RZ, R34 ;  /* 0x000000ffff957224 */ /* 0x000fc400078e0022 */
[----:B------:R-:W-:Y:S01]  /*94f90*/  IMAD.MOV.U32 R69, RZ, RZ, R151 ;  /* 0x000000ffff457224 */ /* 0x000fe200078e0097 */
[----:B------:R-:W3:Y:S01]  /*94fa0*/  LDL.LU R34, [R1+0x4418] ;  /* 0x0044180001227983 */ /* 0x000ee20000300800 */
[----:B------:R-:W-:Y:S01]  /*94fb0*/  MOV R150, R35 ;  /* 0x0000002300967202 */ /* 0x000fe20000000f00 */
[----:B------:R-:W-:Y:S02]  /*94fc0*/  IMAD.MOV.U32 R151, RZ, RZ, R30 ;  /* 0x000000ffff977224 */ /* 0x000fe400078e001e */
[----:B------:R-:W3:Y:S04]  /*94fd0*/  LDL.LU R35, [R1+0x4414] ;  /* 0x0044140001237983 */ /* 0x000ee80000300800 */
[----:B------:R-:W2:Y:S04]  /*94fe0*/  LDL.LU R30, [R1+0x4410] ;  /* 0x00441000011e7983 */ /* 0x000ea80000300800 */
[----:B-1----:R-:W3:Y:S04]  /*94ff0*/  LDL.LU R188, [R1+0x480] ;  /* 0x0004800001bc7983 */ /* 0x002ee80000300800 */
[----:B------:R-:W3:Y:S04]  /*95000*/  LDL.LU R189, [R1+0x484] ;  /* 0x0004840001bd7983 */ /* 0x000ee80000300800 */
[----:B------:R-:W3:Y:S04]  /*95010*/  LDL.LU R190, [R1+0x488] ;  /* 0x0004880001be7983 */ /* 0x000ee80000300800 */
[----:B------:R-:W3:Y:S04]  /*95020*/  LDL.LU R191, [R1+0x48c] ;  /* 0x00048c0001bf7983 */ /* 0x000ee80000300800 */
[----:B------:R-:W2:Y:S04]  /*95030*/  LDL.LU R184, [R1+0x470] ;  /* 0x0004700001b87983 */ /* 0x000ea80000300800 */
[----:B------:R-:W2:Y:S01]  /*95040*/  LDL.LU R185, [R1+0x474] ;  /* 0x0004740001b97983 */ /* 0x000ea20000300800 */
[----:B------:R-:W-:-:S03]  /*95050*/  MOV R32, R156 ;  /* 0x0000009c00207202 */ /* 0x000fc60000000f00 */
[----:B------:R-:W2:Y:S01]  /*95060*/  LDL.LU R186, [R1+0x478] ;  /* 0x0004780001ba7983 */ /* 0x000ea20000300800 */
[----:B------:R-:W-:-:S03]  /*95070*/  IMAD.MOV.U32 R29, RZ, RZ, R157 ;  /* 0x000000ffff1d7224 */ /* 0x000fc600078e009d */
[----:B------:R-:W2:Y:S01]  /*95080*/  LDL.LU R187, [R1+0x47c] ;  /* 0x00047c0001bb7983 */ /* 0x000ea20000300800 */
[----:B------:R-:W-:Y:S02]  /*95090*/  MOV R156, R31 ;  /* 0x0000001f009c7202 */ /* 0x000fe40000000f00 */
[----:B------:R-:W-:Y:S01]  /*950a0*/  MOV R28, R158 ;  /* 0x0000009e001c7202 */ /* 0x000fe20000000f00 */
[----:B------:R-:W2:Y:S01]  /*950b0*/  LDL.LU R31, [R1+0x440c] ;  /* 0x00440c00011f7983 */ /* 0x000ea20000300800 */
        /* <DEDUP_REMOVED lines=8> */
[----:B------:R-:W2:Y:S01]  /*95140*/  LDL.LU R22, [R1+0x4400] ;  /* 0x0044000001167983 */ /* 0x000ea20000300800 */
[----:B------:R-:W-:Y:S01]  /*95150*/  MOV R56, R162 ;  /* 0x000000a200387202 */ /* 0x000fe20000000f00 */
[----:B------:R-:W-:Y:S02]  /*95160*/  IMAD.MOV.U32 R53, RZ, RZ, R163 ;  /* 0x000000ffff357224 */ /* 0x000fe400078e00a3 */
[----:B------:R-:W-:Y:S01]  /*95170*/  IMAD.MOV.U32 R163, RZ, RZ, R12 ;  /* 0x000000ffffa37224 */ /* 0x000fe200078e000c */
[----:B----4-:R-:W-:Y:S01]  /*95180*/  MOV R162, R19 ;  /* 0x0000001300a27202 */ /* 0x010fe20000000f00 */
[----:B------:R-:W-:Y:S01]  /*95190*/  IMAD.MOV.U32 R161, RZ, RZ, R18 ;  /* 0x000000ffffa17224 */ /* 0x000fe200078e0012 */
[----:B------:R-:W-:Y:S02]  /*951a0*/  MOV R160, R23 ;  /* 0x0000001700a07202 */ /* 0x000fe40000000f00 */
[----:B------:R-:W4:Y:S04]  /*951b0*/  LDL.LU R23, [R1+0x43fc] ;  /* 0x0043fc0001177983 */ /* 0x000f280000300800 */
[----:B------:R-:W4:Y:S04]  /*951c0*/  LDL.LU R18, [R1+0x43f8] ;  /* 0x0043f80001127983 */ /* 0x000f280000300800 */
[----:B------:R-:W4:Y:S04]  /*951d0*/  LDL.LU R19, [R1+0x43f4] ;  /* 0x0043f40001137983 */ /* 0x000f280000300800 */
[----:B------:R-:W3:Y:S01]  /*951e0*/  LDL.LU R12, [R1+0x43f0] ;  /* 0x0043f000010c7983 */ /* 0x000ee20000300800 */
[C---:B------:R-:W-:Y:S06]  /*951f0*/  HMMA.1688.F32.TF32 R152, R168.reuse, R104, R152 ;  /* 0x00000068a898723c */ /* 0x040fec0000081098 */
[----:B------:R-:W-:Y:S01]  /*95200*/  HMMA.1688.F32.TF32 R136, R168, R120, R136 ;  /* 0x00000078a888723c */ /* 0x000fe20000081088 */
        /* <DEDUP_REMOVED lines=13> */
[----:B------:R-:W-:Y:S01]  /*952e0*/  IMAD.MOV.U32 R152, RZ, RZ, R13 ;  /* 0x000000ffff987224 */ /* 0x000fe200078e000d */
[----:B------:R-:W-:Y:S02]  /*952f0*/  MOV R64, R154 ;  /* 0x0000009a00407202 */ /* 0x000fe40000000f00 */
[----:B------:R-:W-:Y:S01]  /*95300*/  MOV R153, R14 ;  /* 0x0000000e00997202 */ /* 0x000fe20000000f00 */
[----:B------:R-:W-:Y:S02]  /*95310*/  IMAD.MOV.U32 R61, RZ, RZ, R155 ;  /* 0x000000ffff3d7224 */ /* 0x000fe400078e009b */
[----:B------:R-:W-:Y:S01]  /*95320*/  IMAD.MOV.U32 R154, RZ, RZ, R15 ;  /* 0x000000ffff9a7224 */ /* 0x000fe200078e000f */
[----:B------:R-:W-:Y:S02]  /*95330*/  MOV R92, R136 ;  /* 0x00000088005c7202 */ /* 0x000fe40000000f00 */
[----:B------:R-:W-:Y:S01]  /*95340*/  MOV R155, R10 ;  /* 0x0000000a009b7202 */ /* 0x000fe20000000f00 */
[----:B------:R-:W-:-:S02]  /*95350*/  IMAD.MOV.U32 R89, RZ, RZ, R137 ;  /* 0x000000ffff597224 */ /* 0x000fc400078e0089 */
[----:B------:R-:W-:Y:S01]  /*95360*/  IMAD.MOV.U32 R136, RZ, RZ, R11 ;  /* 0x000000ffff887224 */ /* 0x000fe200078e000b */
[----:B------:R-:W-:Y:S02]  /*95370*/  MOV R88, R138 ;  /* 0x0000008a00587202 */ /* 0x000fe40000000f00 */
[----:B------:R-:W-:Y:S01]  /*95380*/  MOV R137, R6 ;  /* 0x0000000600897202 */ /* 0x000fe20000000f00 */
[----:B------:R-:W-:Y:S01]  /*95390*/  IMAD.MOV.U32 R138, RZ, RZ, R7 ;  /* 0x000000ffff8a7224 */ /* 0x000fe200078e0007 */
[----:B---3--:R-:W-:Y:S02]  /*953a0*/  MOV R175, R12 ;  /* 0x0000000c00af7202 */ /* 0x008fe40000000f00 */
        /* <DEDUP_REMOVED lines=8> */
[----:B------:R-:W-:-:S05]  /*95430*/  LOP3.LUT R177, R2, 0x20, RZ, 0x3c, !PT ;  /* 0x0000002002b17812 */ /* 0x000fca00078e3cff */
[----:B------:R-:W-:Y:S04]  /*95440*/  LDS R233, [R177+UR12+0x47800] ;  /* 0x0478000cb1e97984 */ /* 0x000fe80008000800 */
[----:B------:R-:W4:Y:S01]  /*95450*/  LDS R235, [R177+UR12+0x47c00] ;  /* 0x047c000cb1eb7984 */ /* 0x000f220008000800 */
[C---:B------:R-:W-:Y:S06]  /*95460*/  HMMA.1688.F32.TF32 R188, R168.reuse, R124, R188 ;  /* 0x0000007ca8bc723c */ /* 0x040fec00000810bc */
[----:B--2---:R-:W-:Y:S01]  /*95470*/  HMMA.1688.F32.TF32 R184, R168, R128, R184 ;  /* 0x00000080a8b8723c */ /* 0x004fe200000810b8 */
[----:B------:R-:W-:Y:S01]  /*95480*/  IMAD.MOV.U32 R85, RZ, RZ, R139 ;  /* 0x000000ffff557224 */ /* 0x000fe200078e008b */
[----:B------:R-:W-:-:S04]  /*95490*/  MOV R139, R3 ;  /* 0x00000003008b7202 */ /* 0x000fc80000000f00 */
[C---:B----4-:R-:W-:Y:S06]  /*954a0*/  HMMA.1688.F32.TF32 R164, R232.reuse, R18, R164 ;  /* 0x00000012e8a4723c */ /* 0x050fec00000810a4 */
[C---:B------:R-:W-:Y:S06]  /*954b0*/  HMMA.1688.F32.TF32 R160, R232.reuse, R22, R160 ;  /* 0x00000016e8a0723c */ /* 0x040fec00000810a0 */
[C---:B------:R-:W-:Y:S06]  /*954c0*/  HMMA.1688.F32.TF32 R156, R232.reuse, R26, R156 ;  /* 0x0000001ae89c723c */ /* 0x040fec000008109c */
[C---:B------:R-:W-:Y:S06]  /*954d0*/  HMMA.1688.F32.TF32 R152, R232.reuse, R30, R152 ;  /* 0x0000001ee898723c */ /* 0x040fec0000081098 */
[C---:B------:R-:W-:Y:S06]  /*954e0*/  HMMA.1688.F32.TF32 R148, R232.reuse, R34, R148 ;  /* 0x00000022e894723c */ /* 0x040fec0000081094 */
[C---:B------:R-:W-:Y:S06]  /*954f0*/  HMMA.1688.F32.TF32 R144, R232.reuse, R38, R144 ;  /* 0x00000026e890723c */ /* 0x040fec0000081090 */
[C---:B------:R-:W-:Y:S06]  /*95500*/  HMMA.1688.F32.TF32 R140, R232.reuse, R42, R140 ;  /* 0x0000002ae88c723c */ /* 0x040fec000008108c */
[----:B------:R-:W-:Y:S01]  /*95510*/  HMMA.1688.F32.TF32 R136, R232, R46, R136 ;  /* 0x0000002ee888723c */ /* 0x000fe20000081088 */
[----:B------:R-:W-:-:S02]  /*95520*/  IMAD.MOV.U32 R108, RZ, RZ, R184 ;  /* 0x000000ffff6c7224 */ /* 0x000fc400078e00b8 */
[----:B------:R-:W-:Y:S01]  /*95530*/  IMAD.MOV.U32 R184, RZ, RZ, R131 ;  /* 0x000000ffffb87224 */ /* 0x000fe200078e0083 */
[----:B------:R-:W-:Y:S01]  /*95540*/  MOV R105, R185 ;  /* 0x000000b900697202 */ /* 0x000fe20000000f00 */
        /* <DEDUP_REMOVED lines=33> */
[----:B---3--:R-:W-:Y:S06]  /*95760*/  HMMA.1688.F32.TF32 R12, R168, R132, R12 ;  /* 0x00000084a80c723c */ /* 0x008fec000008100c */
[C---:B------:R-:W-:Y:S06]  /*95770*/  HMMA.1688.F32.TF32 R180, R232.reuse, R6, R180 ;  /* 0x00000006e8b4723c */ /* 0x040fec00000810b4 */
[----:B------:R-:W-:-:S15]  /*95780*/  HMMA.1688.F32.TF32 R168, R232, R10, R172 ;  /* 0x0000000ae8a8723c */ /* 0x000fde00000810ac */
[----:B------:R-:W-:-:S02]  /*95790*/  NOP ;  /* 0x0000000000007918 */ /* 0x000fc40000000000 */
        /* <DEDUP_REMOVED lines=19> */
[----:B------:R3:W-:Y:S04]  /*958d0*/  STL.64 [R1+0x970], R136 ;  /* 0x0009708801007387 */ /* 0x0007e80000100a00 */
[----:B------:R4:W-:Y:S04]  /*958e0*/  STL.64 [R1+0x978], R138 ;  /* 0x0009788a01007387 */ /* 0x0009e80000100a00 */
        /* <DEDUP_REMOVED lines=28> */
[----:B---3--:R-:W-:Y:S01]  /*95ab0*/  IMAD.MOV.U32 R222, RZ, RZ, R130 ;  /* 0x000000ffffde7224 */ /* 0x008fe200078e0082 */
[----:B----4-:R-:W-:Y:S01]  /*95ac0*/  MOV R221, R135 ;  /* 0x0000008700dd7202 */ /* 0x010fe20000000f00 */
[----:B------:R-:W-:-:S02]  /*95ad0*/  IMAD.MOV.U32 R220, RZ, RZ, R134 ;  /* 0x000000ffffdc7224 */ /* 0x000fc400078e0086 */
[----:B------:R-:W1:Y:S04]  /*95ae0*/  LDL.LU R134, [R1+0x435c] ;  /* 0x00435c0001867983 */ /* 0x000e680000300800 */
[----:B------:R-:W2:Y:S04]  /*95af0*/  LDL.LU R135, [R1+0x4358] ;  /* 0x0043580001877983 */ /* 0x000ea80000300800 */
[----:B------:R-:W3:Y:S04]  /*95b00*/  LDL.LU R130, [R1+0x4354] ;  /* 0x0043540001827983 */ /* 0x000ee80000300800 */
        /* <DEDUP_REMOVED lines=33> */
[----:B-1----:R-:W-:Y:S01]  /*95d20*/  MOV R171, R134 ;  /* 0x0000008600ab7202 */ /* 0x002fe20000000f00 */
[----:B--2---:R-:W-:Y:S01]  /*95d30*/  IMAD.MOV.U32 R170, RZ, RZ, R135 ;  /* 0x000000ffffaa7224 */ /* 0x004fe200078e0087 */
[----:B---3--:R-:W-:Y:S01]  /*95d40*/  MOV R169, R130 ;  /* 0x0000008200a97202 */ /* 0x008fe20000000f00 */
[----:B----4-:R-:W-:-:S02]  /*95d50*/  IMAD.MOV.U32 R168, RZ, RZ, R131 ;  /* 0x000000ffffa87224 */ /* 0x010fc400078e0083 */
[----:B------:R-:W2:Y:S04]  /*95d60*/  LDL.LU R131, [R1+0x430c] ;  /* 0x00430c0001837983 */ /* 0x000ea80000300800 */
[----:B------:R-:W3:Y:S04]  /*95d70*/  LDL.LU R130, [R1+0x4308] ;  /* 0x0043080001827983 */ /* 0x000ee80000300800 */
        /* <DEDUP_REMOVED lines=55> */
[----:B---3--:R-:W-:Y:S01]  /*960f0*/  IMAD.MOV.U32 R154, RZ, RZ, R130 ;  /* 0x000000ffff9a7224 */ /* 0x008fe200078e0082 */
[----:B----4-:R-:W-:Y:S01]  /*96100*/  MOV R153, R135 ;  /* 0x0000008700997202 */ /* 0x010fe20000000f00 */
[----:B------:R-:W-:Y:S02]  /*96110*/  IMAD.MOV.U32 R152, RZ, RZ, R134 ;  /* 0x000000ffff987224 */ /* 0x000fe400078e0086 */
[----:B------:R-:W2:Y:S04]  /*96120*/  LDL.LU R134, [R1+0x42cc] ;  /* 0x0042cc0001867983 */ /* 0x000ea80000300800 */
[----:B------:R-:W2:Y:S04]  /*96130*/  LDL.LU R135, [R1+0x42c8] ;  /* 0x0042c80001877983 */ /* 0x000ea80000300800 */
[----:B------:R-:W3:Y:S04]  /*96140*/  LDL.LU R130, [R1+0x42c4] ;  /* 0x0042c40001827983 */ /* 0x000ee80000300800 */
[----:B------:R-:W3:Y:S01]  /*96150*/  LDL.LU R131, [R1+0x42c0] ;  /* 0x0042c00001837983 */ /* 0x000ee20000300800 */
[----:B------:R-:W-:Y:S01]  /*96160*/  IMAD.MOV.U32 R156, RZ, RZ, R110 ;  /* 0x000000ffff9c7224 */ /* 0x000fe200078e006e */
[----:B------:R-:W-:Y:S01]  /*96170*/  MOV R157, R111 ;  /* 0x0000006f009d7202 */ /* 0x000fe20000000f00 */
[----:B------:R-:W-:Y:S01]  /*96180*/  IMAD.MOV.U32 R158, RZ, RZ, R106 ;  /* 0x000000ffff9e7224 */ /* 0x000fe200078e006a */
[----:B------:R-:W-:-:S02]  /*96190*/  MOV R159, R107 ;  /* 0x0000006b009f7202 */ /* 0x000fc40000000f00 */
[----:B------:R-:W-:Y:S01]  /*961a0*/  MOV R163, R123 ;  /* 0x0000007b00a37202 */ /* 0x000fe20000000f00 */
[----:B------:R-:W-:Y:S01]  /*961b0*/  IMAD.MOV.U32 R162, RZ, RZ, R122 ;  /* 0x000000ffffa27224 */ /* 0x000fe200078e007a */
[----:B------:R-:W-:Y:S01]  /*961c0*/  MOV R161, R127 ;  /* 0x0000007f00a17202 */ /* 0x000fe20000000f00 */
[----:B------:R-:W-:Y:S02]  /*961d0*/  IMAD.MOV.U32 R160, RZ, RZ, R126 ;  /* 0x000000ffffa07224 */ /* 0x000fe400078e007e */
[----:B------:R-:W4:Y:S04]  /*961e0*/  LDL.LU R126, [R1+0x42bc] ;  /* 0x0042bc00017e7983 */ /* 0x000f280000300800 */
[----:B------:R-:W4:Y:S04]  /*961f0*/  LDL.LU R127, [R1+0x42b8] ;  /* 0x0042b800017f7983 */ /* 0x000f280000300800 */
[----:B------:R-:W2:Y:S04]  /*96200*/  LDL.LU R122, [R1+0x42b4] ;  /* 0x0042b400017a7983 */ /* 0x000ea80000300800 */
[----:B------:R-:W2:Y:S01]  /*96210*/  LDL.LU R123, [R1+0x42b0] ;  /* 0x0042b000017b7983 */ /* 0x000ea20000300800 */
[----:B------:R-:W-:Y:S01]  /*96220*/  IMAD.MOV.U32 R164, RZ, RZ, R118 ;  /* 0x000000ffffa47224 */ /* 0x000fe200078e0076 */
[----:B------:R-:W-:-:S02]  /*96230*/  MOV R165, R119 ;  /* 0x0000007700a57202 */ /* 0x000fc40000000f00 */
[----:B------:R-:W3:Y:S04]  /*96240*/  LDL.LU R118, [R1+0x42ac] ;  /* 0x0042ac0001767983 */ /* 0x000ee80000300800 */
[----:B------:R-:W3:Y:S01]  /*96250*/  LDL.LU R119, [R1+0x42a8] ;  /* 0x0042a80001777983 */ /* 0x000ee20000300800 */
[----:B------:R-:W-:Y:S01]  /*96260*/  IMAD.MOV.U32 R166, RZ, RZ, R114 ;  /* 0x000000ffffa67224 */ /* 0x000fe200078e0072 */
[----:B------:R-:W-:Y:S02]  /*96270*/  MOV R167, R115 ;  /* 0x0000007300a77202 */ /* 0x000fe40000000f00 */
        /* <DEDUP_REMOVED lines=27> */
[----:B------:R-:W3:Y:S04]  /*96430*/  LDL.LU R50, [R1+0x4238] ;  /* 0x0042380001327983 */ /* 0x000ee80000300800 */
[----:B------:R-:W3:Y:S04]  /*96440*/  LDL.LU R51, [R1+0x4234] ;  /* 0x0042340001337983 */ /* 0x000ee80000300800 */
[----:B------:R-:W4:Y:S04]  /*96450*/  LDL.LU R54, [R1+0x4230] ;  /* 0x0042300001367983 */ /* 0x000f280000300800 */
[----:B------:R-:W4:Y:S04]  /*96460*/  LDL.LU R55, [R1+0x422c] ;  /* 0x00422c0001377983 */ /* 0x000f280000300800 */
[----:B------:R-:W2:Y:S04]  /*96470*/  LDL.LU R63, [R1+0x4228] ;  /* 0x00422800013f7983 */ /* 0x000ea80000300800 */
[----:B------:R-:W2:Y:S04]  /*96480*/  LDL.LU R58, [R1+0x4224] ;  /* 0x00422400013a7983 */ /* 0x000ea80000300800 */
[----:B------:R-:W2:Y:S01]  /*96490*/  LDL.LU R59, [R1+0x4220] ;  /* 0x00422000013b7983 */ /* 0x000ea20000300800 */
[----:B------:R-:W-:-:S02]  /*964a0*/  LOP3.LUT R179, R2, 0x60, RZ, 0x3c, !PT ;  /* 0x0000006002b37812 */ /* 0x000fc400078e3cff */
        /* <DEDUP_REMOVED lines=8> */
[----:B------:R-:W1:Y:S02]  /*96530*/  LDS R15, [R179+UR12+0x47c00] ;  /* 0x047c000cb30f7984 */ /* 0x000e640008000800 */
[C---:B-1----:R-:W-:Y:S06]  /*96540*/  HMMA.1688.F32.TF32 R192, R12.reuse, R6, R192 ;  /* 0x000000060cc0723c */ /* 0x042fec00000810c0 */
[----:B------:R-:W-:Y:S06]  /*96550*/  HMMA.1688.F32.TF32 R188, R12, R10, R188 ;  /* 0x0000000a0cbc723c */ /* 0x000fec00000810bc */
        /* <DEDUP_REMOVED lines=8> */
[C---:B------:R-:W-:Y:S01]  /*965e0*/  HMMA.1688.F32.TF32 R168, R232.reuse, R82, R168 ;  /* 0x00000052e8a8723c */ /* 0x040fe200000810a8 */
        /* <DEDUP_REMOVED lines=33> */
[----:B------:R1:W-:Y:S02]  /*96800*/  STL.64 [R1+0xb58], R170 ;  /* 0x000b58aa01007387 */ /* 0x0003e40000100a00 */
[C---:B-1----:R-:W-:Y:S06]  /*96810*/  HMMA.1688.F32.TF32 R168, R232.reuse, R86, R248 ;  /* 0x00000056e8a8723c */ /* 0x042fec00000810f8 */
[C---:B------:R-:W-:Y:S06]  /*96820*/  HMMA.1688.F32.TF32 R244, R232.reuse, R90, R244 ;  /* 0x0000005ae8f4723c */ /* 0x040fec00000810f4 */
[C---:B------:R-:W-:Y:S11]  /*96830*/  HMMA.1688.F32.TF32 R240, R232.reuse, R94, R240 ;  /* 0x0000005ee8f0723c */ /* 0x040ff600000810f0 */
        /* <DEDUP_REMOVED lines=8> */
[C---:B------:R-:W-:Y:S08]  /*968c0*/  HMMA.1688.F32.TF32 R224, R232.reuse, R106, R224 ;  /* 0x0000006ae8e0723c */ /* 0x040ff000000810e0 */
        /* <DEDUP_REMOVED lines=20> */
[----:B-1----:R-:W-:Y:S02]  /*96a10*/  HMMA.1688.F32.TF32 R168, R232, R134, R196 ;  /* 0x00000086e8a8723c */ /* 0x002fe400000810c4 */
[----:B------:R-:W-:Y:S04]  /*96a20*/  STL.64 [R1+0xa60], R204 ;  /* 0x000a60cc01007387 */ /* 0x000fe80000100a00 */
[----:B------:R-:W-:Y:S04]  /*96a30*/  STL.64 [R1+0xa68], R206 ;  /* 0x000a68ce01007387 */ /* 0x000fe80000100a00 */
[----:B------:R-:W-:Y:S04]  /*96a40*/  STL.64 [R1+0xa50], R200 ;  /* 0x000a50c801007387 */ /* 0x000fe80000100a00 */
[----:B------:R-:W-:Y:S09]  /*96a50*/  STL.64 [R1+0xa58], R202 ;  /* 0x000a58ca01007387 */ /* 0x000ff20000100a00 */
[----:B------:R-:W-:Y:S04]  /*96a60*/  STL.64 [R1+0x4d0], R168 ;  /* 0x0004d0a801007387 */ /* 0x000fe80000100a00 */
[----:B------:R1:W-:Y:S04]  /*96a70*/  STL.64 [R1+0x4d8], R170 ;  /* 0x0004d8aa01007387 */ /* 0x0003e80000100a00 */
[----:B------:R-:W-:Y:S04]  /*96a80*/  STL.64 [R1+0x4c0], R192 ;  /* 0x0004c0c001007387 */ /* 0x000fe80000100a00 */
[----:B------:R-:W-:Y:S04]  /*96a90*/  STL.64 [R1+0x4c8], R194 ;  /* 0x0004c8c201007387 */ /* 0x000fe80000100a00 */
[----:B------:R-:W-:Y:S04]  /*96aa0*/  STL.64 [R1+0x4190], R18 ;  /* 0x0041901201007387 */ /* 0x000fe80000100a00 */
[----:B------:R-:W-:Y:S04]  /*96ab0*/  STL.64 [R1+0x4b0], R188 ;  /* 0x0004b0bc01007387 */ /* 0x000fe80000100a00 */
[----:B------:R-:W-:Y:S04]  /*96ac0*/  STL.64 [R1+0x4b8], R190 ;  /* 0x0004b8be01007387 */ /* 0x000fe80000100a00 */
[----:B------:R1:W-:Y:S02]  /*96ad0*/  STL.64 [R1+0x4188], R16 ;  /* 0x0041881001007387 */ /* 0x0003e40000100a00 */
[C---:B-1----:R-:W-:Y:S06]  /*96ae0*/  HMMA.1688.F32.TF32 R168, R12.reuse, R18, R184 ;  /* 0x000000120ca8723c */ /* 0x042fec00000810b8 */
[----:B------:R-:W-:-:S15]  /*96af0*/  HMMA.1688.F32.TF32 R16, R12, R22, R180 ;  /* 0x000000160c10723c */ /* 0x000fde00000810b4 */
[----:B------:R-:W-:-:S02]  /*96b00*/  NOP ;  /* 0x0000000000007918 */ /* 0x000fc40000000000 */
[----:B------:R-:W-:Y:S04]  /*96b10*/  STL.64 [R1+0x4a0], R168 ;  /* 0x0004a0a801007387 */ /* 0x000fe80000100a00 */
[----:B------:R-:W-:Y:S04]  /*96b20*/  STL.64 [R1+0x4a8], R170 ;  /* 0x0004a8aa01007387 */ /* 0x000fe80000100a00 */
[----:B------:R-:W-:Y:S04]  /*96b30*/  STL.64 [R1+0x4180], R22 ;  /* 0x0041801601007387 */ /* 0x000fe80000100a00 */
[----:B------:R-:W-:Y:S04]  /*96b40*/  STL.64 [R1+0x4178], R20 ;  /* 0x0041781401007387 */ /* 0x000fe80000100a00 */
[----:B------:R-:W-:Y:S04]  /*96b50*/  STL.64 [R1+0x420], R16 ;  /* 0x0004201001007387 */ /* 0x000fe80000100a00 */
[----:B------:R1:W-:Y:S04]  /*96b60*/  STL.64 [R1+0x428], R18 ;  /* 0x0004281201007387 */ /* 0x0003e80000100a00 */
[----:B------:R-:W4:Y:S01]  /*96b70*/  LDL.LU R184, [R1+0xf0] ;  /* 0x0000f00001b87983 */ /* 0x000f220000300800 */
[----:B-1----:R-:W-:-:S15]  /*96b80*/  HMMA.1688.F32.TF32 R16, R12, R26, R172 ;  /* 0x0000001a0c10723c */ /* 0x002fde00000810ac */
[----:B------:R-:W-:-:S08]  /*96b90*/  NOP ;  /* 0x0000000000007918 */ /* 0x000fd00000000000 */
[----:B------:R-:W-:Y:S04]  /*96ba0*/  STL.64 [R1+0x410], R16 ;  /* 0x0004101001007387 */ /* 0x000fe80000100a00 */
[----:B------:R1:W-:Y:S04]  /*96bb0*/  STL.64 [R1+0x418], R18 ;  /* 0x0004181201007387 */ /* 0x0003e80000100a00 */
        /* <DEDUP_REMOVED lines=35> */
[----:B------:R-:W4:Y:S04]  /*96df0*/  LDL.LU R172, [R1] ;  /* 0x0000000001ac7983 */ /* 0x000f280000300800 */
[----:B------:R-:W4:Y:S04]  /*96e00*/  LDL.LU R173, [R1+0x4] ;  /* 0x0000040001ad7983 */ /* 0x000f280000300800 */
[----:B------:R-:W4:Y:S04]  /*96e10*/  LDL.LU R174, [R1+0x8] ;  /* 0x0000080001ae7983 */ /* 0x000f280000300800 */
[----:B------:R-:W4:Y:S04]  /*96e20*/  LDL.LU R175, [R1+0xc] ;  /* 0x00000c0001af7983 */ /* 0x000f280000300800 */
        /* <DEDUP_REMOVED lines=38> */
[----:B------:R-:W-:Y:S04]  /*97090*/  STL.64 [R1+0x4160], R30 ;  /* 0x0041601e01007387 */ /* 0x000fe80000100a00 */
[----:B------:R-:W-:Y:S01]  /*970a0*/  STL.64 [R1+0x4158], R28 ;  /* 0x0041581c01007387 */ /* 0x000fe20000100a00 */
[C---:B-1----:R-:W-:Y:S06]  /*970b0*/  HMMA.1688.F32.TF32 R16, R12.reuse, R30, R168 ;  /* 0x0000001e0c10723c */ /* 0x042fec00000810a8 */
[C---:B--2---:R-:W-:Y:S06]  /*970c0*/  HMMA.1688.F32.TF32 R24, R12.reuse, R34, R248 ;  /* 0x000000220c18723c */ /* 0x044fec00000810f8 */
[C---:B---3--:R-:W-:Y:S01]  /*970d0*/  HMMA.1688.F32.TF32 R20, R12.reuse, R38, R244 ;  /* 0x000000260c14723c */ /* 0x048fe200000810f4 */
[----:B------:R-:W-:Y:S04]  /*970e0*/  LDS R169, [R177+UR12+0x47880] ;  /* 0x0478800cb1a97984 */ /* 0x000fe80008000800 */
[----:B------:R-:W-:Y:S04]  /*970f0*/  LDS R171, [R177+UR12+0x47c80] ;  /* 0x047c800cb1ab7984 */ /* 0x000fe80008000800 */
[----:B------:R-:W-:Y:S04]  /*97100*/  LDS R168, [R2+UR12+0x47880] ;  /* 0x0478800c02a87984 */ /* 0x000fe80008000800 */
[----:B------:R-:W1:Y:S04]  /*97110*/  LDS R170, [R2+UR12+0x47c80] ;  /* 0x047c800c02aa7984 */ /* 0x000e680008000800 */
[----:B------:R-:W-:Y:S04]  /*97120*/  STL.64 [R1+0x400], R16 ;  /* 0x0004001001007387 */ /* 0x000fe80000100a00 */
[----:B------:R4:W-:Y:S02]  /*97130*/  STL.64 [R1+0x408], R18 ;  /* 0x0004081201007387 */ /* 0x0009e40000100a00 */
[C---:B----4-:R-:W-:Y:S02]  /*97140*/  HMMA.1688.F32.TF32 R16, R12.reuse, R42, R172 ;  /* 0x0000002a0c10723c */ /* 0x050fe400000810ac */
[----:B------:R-:W-:Y:S04]  /*97150*/  STL.64 [R1+0x3f0], R24 ;  /* 0x0003f01801007387 */ /* 0x000fe80000100a00 */
[----:B------:R-:W-:Y:S04]  /*97160*/  STL.64 [R1+0x3f8], R26 ;  /* 0x0003f81a01007387 */ /* 0x000fe80000100a00 */
[----:B------:R-:W1:Y:S04]  /*97170*/  LDL.LU R172, [R1+0x320] ;  /* 0x0003200001ac7983 */ /* 0x000e680000300800 */
[----:B------:R-:W-:Y:S04]  /*97180*/  STL.64 [R1+0x3e0], R20 ;  /* 0x0003e01401007387 */ /* 0x000fe80000100a00 */
[----:B------:R-:W-:Y:S05]  /*97190*/  STL.64 [R1+0x3e8], R22 ;  /* 0x0003e81601007387 */ /* 0x000fea0000100a00 */
[----:B------:R-:W-:Y:S04]  /*971a0*/  STL.64 [R1+0x3d0], R16 ;  /* 0x0003d01001007387 */ /* 0x000fe80000100a00 */
[----:B------:R2:W-:Y:S04]  /*971b0*/  STL.64 [R1+0x3d8], R18 ;  /* 0x0003d81201007387 */ /* 0x0005e80000100a00 */
[----:B------:R-:W1:Y:S04]  /*971c0*/  LDL.LU R173, [R1+0x324] ;  /* 0x0003240001ad7983 */ /* 0x000e680000300800 */
[----:B------:R-:W1:Y:S04]  /*971d0*/  LDL.LU R174, [R1+0x328] ;  /* 0x0003280001ae7983 */ /* 0x000e680000300800 */
[----:B------:R-:W1:Y:S01]  /*971e0*/  LDL.LU R175, [R1+0x32c] ;  /* 0x00032c0001af7983 */ /* 0x000e620000300800 */
[C---:B--2---:R-:W-:Y:S06]  /*971f0*/  HMMA.1688.F32.TF32 R16, R12.reuse, R50, R236 ;  /* 0x000000320c10723c */ /* 0x044fec00000810ec */
[C---:B------:R-:W-:Y:S06]  /*97200*/  HMMA.1688.F32.TF32 R24, R12.reuse, R54, R228 ;  /* 0x000000360c18723c */ /* 0x040fec00000810e4 */
[C---:B------:R-:W-:Y:S11]  /*97210*/  HMMA.1688.F32.TF32 R20, R12.reuse, R58, R224 ;  /* 0x0000003a0c14723c */ /* 0x040ff600000810e0 */
[----:B------:R-:W-:Y:S04]  /*97220*/  STL.64 [R1+0x9d0], R16 ;  /* 0x0009d01001007387 */ /* 0x000fe80000100a00 */
[----:B------:R2:W-:Y:S02]  /*97230*/  STL.64 [R1+0x9d8], R18 ;  /* 0x0009d81201007387 */ /* 0x0005e40000100a00 */
[C---:B--2---:R-:W-:Y:S02]  /*97240*/  HMMA.1688.F32.TF32 R16, R12.reuse, R62, R220 ;  /* 0x0000003e0c10723c */ /* 0x044fe400000810dc */
[----:B------:R-:W-:Y:S04]  /*97250*/  STL.64 [R1+0xa10], R24 ;  /* 0x000a101801007387 */ /* 0x000fe80000100a00 */
[----:B------:R2:W-:Y:S04]  /*97260*/  STL.64 [R1+0xa18], R26 ;  /* 0x000a181a01007387 */ /* 0x0005e80000100a00 */
[----:B------:R-:W-:Y:S04]  /*97270*/  STL.64 [R1+0xa40], R20 ;  /* 0x000a401401007387 */ /* 0x000fe80000100a00 */
[----:B------:R3:W-:Y:S01]  /*97280*/  STL.64 [R1+0xa48], R22 ;  /* 0x000a481601007387 */ /* 0x0007e20000100a00 */
[C---:B--2---:R-:W-:Y:S06]  /*97290*/  HMMA.1688.F32.TF32 R24, R12.reuse, R66, R216 ;  /* 0x000000420c18723c */ /* 0x044fec00000810d8 */
[C---:B---3--:R-:W-:Y:S02]  /*972a0*/  HMMA.1688.F32.TF32 R20, R12.reuse, R70, R212 ;  /* 0x000000460c14723c */ /* 0x048fe400000810d4 */
[----:B------:R-:W-:Y:S04]  /*972b0*/  STL.64 [R1+0xa20], R16 ;  /* 0x000a201001007387 */ /* 0x000fe80000100a00 */
[----:B------:R2:W-:Y:S02]  /*972c0*/  STL.64 [R1+0xa28], R18 ;  /* 0x000a281201007387 */ /* 0x0005e40000100a00 */
[C---:B--2---:R-:W-:Y:S09]  /*972d0*/  HMMA.1688.F32.TF32 R16, R12.reuse, R74, R208 ;  /* 0x0000004a0c10723c */ /* 0x044ff200000810d0 */
[----:B------:R-:W-:Y:S04]  /*972e0*/  STL.64 [R1+0xa00], R24 ;  /* 0x000a001801007387 */ /* 0x000fe80000100a00 */
[----:B------:R2:W-:Y:S04]  /*972f0*/  STL.64 [R1+0xa08], R26 ;  /* 0x000a081a01007387 */ /* 0x0005e80000100a00 */
[----:B------:R-:W-:Y:S04]  /*97300*/  STL.64 [R1+0x9e0], R20 ;  /* 0x0009e01401007387 */ /* 0x000fe80000100a00 */
[----:B------:R3:W-:Y:S01]  /*97310*/  STL.64 [R1+0x9e8], R22 ;  /* 0x0009e81601007387 */ /* 0x0007e20000100a00 */
[C---:B--2---:R-:W-:Y:S06]  /*97320*/  HMMA.1688.F32.TF32 R24, R12.reuse, R78, R204 ;  /* 0x0000004e0c18723c */ /* 0x044fec00000810cc */
[C---:B---3--:R-:W-:Y:S01]  /*97330*/  HMMA.1688.F32.TF32 R20, R12.reuse, R82, R200 ;  /* 0x000000520c14723c */ /* 0x048fe200000810c8 */
[----:B------:R-:W-:Y:S04]  /*97340*/  STL.64 [R1+0x9c0], R16 ;  /* 0x0009c01001007387 */ /* 0x000fe80000100a00 */
[----:B------:R2:W-:Y:S02]  /*97350*/  STL.64 [R1+0x9c8], R18 ;  /* 0x0009c81201007387 */ /* 0x0005e40000100a00 */
[C---:B--2---:R-:W-:Y:S10]  /*97360*/  HMMA.1688.F32.TF32 R16, R12.reuse, R86, R196 ;  /* 0x000000560c10723c */ /* 0x044ff400000810c4 */
        /* <DEDUP_REMOVED lines=35> */
[----:B--2---:R-:W-:Y:S10]  /*975a0*/  HMMA.1688.F32.TF32 R16, R12, R134, R164 ;  /* 0x000000860c10723c */ /* 0x004ff400000810a4 */
[----:B------:R-:W-:Y:S04]  /*975b0*/  STL.64 [R1+0x540], R24 ;  /* 0x0005401801007387 */ /* 0x000fe80000100a00 */
[----:B------:R-:W-:Y:S04]  /*975c0*/  STL.64 [R1+0x548], R26 ;  /* 0x0005481a01007387 */ /* 0x000fe80000100a00 */
[----:B------:R-:W-:Y:S04]  /*975d0*/  STL.64 [R1+0x530], R20 ;  /* 0x0005301401007387 */ /* 0x000fe80000100a00 */
[----:B------:R-:W-:Y:S04]  /*975e0*/  STL.64 [R1+0x538], R22 ;  /* 0x0005381601007387 */ /* 0x000fe80000100a00 */
[----:B------:R-:W-:Y:S04]  /*975f0*/  STL.64 [R1+0x3a0], R16 ;  /* 0x0003a01001007387 */ /* 0x000fe80000100a00 */
[----:B------:R1:W-:Y:S04]  /*97600*/  STL.64 [R1+0x3a8], R18 ;  /* 0x0003a81201007387 */ /* 0x0003e80000100a00 */
[----:B------:R-:W2:Y:S01]  /*97610*/  LDL.LU R140, [R1+0x140] ;  /* 0x00014000018c7983 */ /* 0x000ea20000300800 */
[----:B-1----:R-:W-:-:S15]  /*97620*/  HMMA.1688.F32.TF32 R16, R168, R6, R172 ;  /* 0x00000006a810723c */ /* 0x002fde00000810ac */
[----:B------:R-:W-:-:S08]  /*97630*/  NOP ;  /* 0x0000000000007918 */ /* 0x000fd00000000000 */
        /* <DEDUP_REMOVED lines=25> */
[----:B------:R-:W-:Y:S03]  /*977d0*/  HMMA.1688.F32.TF32 R232, R12, R46, R240 ;  /* 0x0000002e0ce8723c */ /* 0x000fe600000810f0 */
[----:B------:R-:W2:Y:S04]  /*977e0*/  LDL.LU R176, [R1+0x1c0] ;  /* 0x0001c00001b07983 */ /* 0x000ea80000300800 */
[----:B------:R-:W-:Y:S04]  /*977f0*/  LDS R12, [R178+UR12+0x47880] ;  /* 0x0478800cb20c7984 */ /* 0x000fe80008000800 */
[----:B------:R1:W-:Y:S04]  /*97800*/  LDS R14, [R178+UR12+0x47c80] ;  /* 0x047c800cb20e7984 */ /* 0x0003e80008000800 */
[----:B------:R-:W2:Y:S04]  /*97810*/  LDL.LU R177, [R1+0x1c4] ;  /* 0x0001c40001b17983 */ /* 0x000ea80000300800 */
[----:B------:R-:W-:Y:S04]  /*97820*/  LDS R13, [R179+UR12+0x47880] ;  /* 0x0478800cb30d7984 */ /* 0x000fe80008000800 */
[----:B------:R1:W3:Y:S04]  /*97830*/  LDS R15, [R179+UR12+0x47c80] ;  /* 0x047c800cb30f7984 */ /* 0x0002e80008000800 */
[----:B-1----:R-:W2:Y:S04]  /*97840*/  LDL.LU R178, [R1+0x1c8] ;  /* 0x0001c80001b27983 */ /* 0x002ea80000300800 */
        /* <DEDUP_REMOVED lines=96> */
[----:B------:R-:W-:-:S02]  /*97e50*/  MOV R139, R252 ;  /* 0x000000fc008b7202 */ /* 0x000fc40000000f00 */
[----:B------:R-:W5:Y:S04]  /*97e60*/  LDL.LU R0, [R1+0x419c] ;  /* 0x00419c0001007983 */ /* 0x000f680000300800 */
[----:B------:R-:W5:Y:S01]  /*97e70*/  LDL.LU R252, [R1+0x4198] ;  /* 0x0041980001fc7983 */ /* 0x000f620000300800 */
[----:B---3--:R-:W-:-:S15]  /*97e80*/  HMMA.1688.F32.TF32 R16, R168, R10, R16 ;  /* 0x0000000aa810723c */ /* 0x008fde0000081010 */
[----:B------:R-:W-:-:S08]  /*97e90*/  NOP ;  /* 0x0000000000007918 */ /* 0x000fd00000000000 */
[----:B------:R-:W-:Y:S04]  /*97ea0*/  STL.64 [R1+0x4f0], R16 ;  /* 0x0004f01001007387 */ /* 0x000fe80000100a00 */
[----:B------:R1:W-:Y:S04]  /*97eb0*/  STL.64 [R1+0x4f8], R18 ;  /* 0x0004f81201007387 */ /* 0x0003e80000100a00 */
[----:B-1----:R-:W2:Y:S04]  /*97ec0*/  LDL.LU.64 R18, [R1+0x4190] ;  /* 0x0041900001127983 */ /* 0x002ea80000300a00 */
[----:B------:R-:W3:Y:S01]  /*97ed0*/  LDL.LU.64 R16, [R1+0x4188] ;  /* 0x0041880001107983 */ /* 0x000ee20000300a00 */
[----:B--2---:R-:W-:-:S15]  /*97ee0*/  HMMA.1688.F32.TF32 R20, R168, R18, R20 ;  /* 0x00000012a814723c */ /* 0x004fde0000081014 */
[----:B------:R-:W-:-:S08]  /*97ef0*/  NOP ;  /* 0x0000000000007918 */ /* 0x000fd00000000000 */
[----:B------:R-:W-:Y:S04]  /*97f00*/  STL.64 [R1+0x500], R20 ;  /* 0x0005001401007387 */ /* 0x000fe80000100a00 */
[----:B------:R1:W-:Y:S04]  /*97f10*/  STL.64 [R1+0x508], R22 ;  /* 0x0005081601007387 */ /* 0x0003e80000100a00 */
[----:B-1----:R-:W4:Y:S04]  /*97f20*/  LDL.LU.64 R22, [R1+0x4180] ;  /* 0x0041800001167983 */ /* 0x002f280000300a00 */
[----:B------:R-:W2:Y:S01]  /*97f30*/  LDL.LU.64 R20, [R1+0x4178] ;  /* 0x0041780001147983 */ /* 0x000ea20000300a00 */
[----:B----4-:R-:W-:-:S15]  /*97f40*/  HMMA.1688.F32.TF32 R24, R168, R22, R24 ;  /* 0x00000016a818723c */ /* 0x010fde0000081018 */
[----:B------:R-:W-:-:S08]  /*97f50*/  NOP ;  /* 0x0000000000007918 */ /* 0x000fd00000000000 */
[----:B------:R-:W-:Y:S04]  /*97f60*/  STL.64 [R1+0x510], R24 ;  /* 0x0005101801007387 */ /* 0x000fe80000100a00 */
[----:B------:R1:W-:Y:S04]  /*97f70*/  STL.64 [R1+0x518], R26 ;  /* 0x0005181a01007387 */ /* 0x0003e80000100a00 */
[----:B-1----:R-:W4:Y:S04]  /*97f80*/  LDL.LU.64 R26, [R1+0x4170] ;  /* 0x00417000011a7983 */ /* 0x002f280000300a00 */
[----:B------:R-:W3:Y:S01]  /*97f90*/  LDL.LU.64 R24, [R1+0x4168] ;  /* 0x0041680001187983 */ /* 0x000ee20000300a00 */
[----:B----4-:R-:W-:-:S15]  /*97fa0*/  HMMA.1688.F32.TF32 R28, R168, R26, R28 ;  /* 0x0000001aa81c723c */ /* 0x010fde000008101c */
[----:B------:R-:W-:-:S08]  /*97fb0*/  NOP ;  /* 0x0000000000007918 */ /* 0x000fd00000000000 */
[----:B------:R-:W-:Y:S04]  /*97fc0*/  STL.64 [R1+0x520], R28 ;  /* 0x0005201c01007387 */ /* 0x000fe80000100a00 */
[----:B------:R1:W-:Y:S04]  /*97fd0*/  STL.64 [R1+0x528], R30 ;  /* 0x0005281e01007387 */ /* 0x0003e80000100a00 */
[----:B-1----:R-:W4:Y:S01]  /*97fe0*/  LDL.LU.64 R30, [R1+0x4160] ;  /* 0x00416000011e7983 */ /* 0x002f220000300a00 */
[C---:B------:R-:W-:Y:S06]  /*97ff0*/  HMMA.1688.F32.TF32 R244, R168.reuse, R34, R244 ;  /* 0x00000022a8f4723c */ /* 0x040fec00000810f4 */
[C---:B------:R-:W-:Y:S06]  /*98000*/  HMMA.1688.F32.TF32 R240, R168.reuse, R38, R240 ;  /* 0x00000026a8f0723c */ /* 0x040fec00000810f0 */
[C---:B------:R-:W-:Y:S06]  /*98010*/  HMMA.1688.F32.TF32 R236, R168.reuse, R42, R236 ;  /* 0x0000002aa8ec723c */ /* 0x040fec00000810ec */
[C---:B------:R-:W-:Y:S06]  /*98020*/  HMMA.1688.F32.TF32 R228, R168.reuse, R46, R228 ;  /* 0x0000002ea8e4723c */ /* 0x040fec00000810e4 */
[C---:B------:R-:W-:Y:S01]  /*98030*/  HMMA.1688.F32.TF32 R224, R168.reuse, R50, R224 ;  /* 0x00000032a8e0723c */ /* 0x040fe200000810e0 */
[----:B------:R-:W3:Y:S05]  /*98040*/  LDL.LU.64 R28, [R1+0x4158] ;  /* 0x00415800011c7983 */ /* 0x000eea0000300a00 */
        /* <DEDUP_REMOVED lines=13> */
[----:B----4-:R-:W-:-:S15]  /*98120*/  HMMA.1688.F32.TF32 R248, R168, R30, R248 ;  /* 0x0000001ea8f8723c */ /* 0x010fde00000810f8 */
[----:B------:R-:W-:-:S08]  /*98130*/  NOP ;  /* 0x0000000000007918 */ /* 0x000fd00000000000 */
        /* <DEDUP_REMOVED lines=77> */
[----:B------:R-:W-:-:S15]  /*98610*/  HMMA.1688.F32.TF32 R136, R168, R134, R136 ;  /* 0x00000086a888723c */ /* 0x000fde0000081088 */
[----:B------:R-:W-:-:S02]  /*98620*/  NOP ;  /* 0x0000000000007918 */ /* 0x000fc40000000000 */
[----:B------:R-:W-:Y:S04]  /*98630*/  STL.64 [R1+0x750], R164 ;  /* 0x000750a401007387 */ /* 0x000fe80000100a00 */
[----:B------:R1:W-:Y:S02]  /*98640*/  STL.64 [R1+0x758], R166 ;  /* 0x000758a601007387 */ /* 0x0003e40000100a00 */
[C---:B-1----:R-:W-:Y:S06]  /*98650*/  HMMA.1688.F32.TF32 R164, R168.reuse, R110, R160 ;  /* 0x0000006ea8a4723c */ /* 0x042fec00000810a0 */
[C---:B------:R-:W-:Y:S06]  /*98660*/  HMMA.1688.F32.TF32 R160, R168.reuse, R114, R156 ;  /* 0x00000072a8a0723c */ /* 0x040fec000008109c */
[C---:B------:R-:W-:Y:S06]  /*98670*/  HMMA.1688.F32.TF32 R156, R168.reuse, R118, R152 ;  /* 0x00000076a89c723c */ /* 0x040fec0000081098 */
[C---:B------:R-:W-:Y:S06]  /*98680*/  HMMA.1688.F32.TF32 R152, R168.reuse, R122, R148 ;  /* 0x0000007aa898723c */ /* 0x040fec0000081094 */
        /* <DEDUP_REMOVED lines=15> */
[----:B------:R4:W-:Y:S01]  /*98780*/  STL.64 [R1+0x708], R138 ;  /* 0x0007088a01007387 */ /* 0x0009e20000100a00 */
[----:B--2---:R-:W-:Y:S01]  /*98790*/  MOV R153, R21 ;  /* 0x0000001500997202 */ /* 0x004fe20000000f00 */
[----:B-1----:R-:W-:Y:S01]  /*987a0*/  IMAD.MOV.U32 R154, RZ, RZ, R20 ;  /* 0x000000ffff9a7224 */ /* 0x002fe200078e0014 */
[----:B---3--:R-:W-:Y:S01]  /*987b0*/  MOV R155, R17 ;  /* 0x00000011009b7202 */ /* 0x008fe20000000f00 */
[C---:B----4-:R-:W-:Y:S06]  /*987c0*/  HMMA.1688.F32.TF32 R136, R12.reuse, R18, R180 ;  /* 0x000000120c88723c */ /* 0x050fec00000810b4 */
[C---:B------:R-:W-:Y:S06]  /*987d0*/  HMMA.1688.F32.TF32 R144, R12.reuse, R10, R176 ;  /* 0x0000000a0c90723c */ /* 0x040fec00000810b0 */
[----:B------:R-:W-:-:S15]  /*987e0*/  HMMA.1688.F32.TF32 R140, R12, R6, R172 ;  /* 0x000000060c8c723c */ /* 0x000fde00000810ac */
[----:B------:R-:W-:-:S08]  /*987f0*/  NOP ;  /* 0x0000000000007918 */ /* 0x000fd00000000000 */
[----:B------:R-:W-:Y:S04]  /*98800*/  STL.64 [R1+0x6f0], R140 ;  /* 0x0006f08c01007387 */ /* 0x000fe80000100a00 */
[----:B------:R-:W-:Y:S04]  /*98810*/  STL.64 [R1+0x6f8], R142 ;  /* 0x0006f88e01007387 */ /* 0x000fe80000100a00 */
[----:B------:R-:W-:Y:S04]  /*98820*/  STL.64 [R1+0x6e0], R144 ;  /* 0x0006e09001007387 */ /* 0x000fe80000100a00 */
[----:B------:R-:W-:Y:S04]  /*98830*/  STL.64 [R1+0x6e8], R146 ;  /* 0x0006e89201007387 */ /* 0x000fe80000100a00 */
[----:B------:R1:W-:Y:S04]  /*98840*/  STL.64 [R1+0x550], R136 ;  /* 0x0005508801007387 */ /* 0x0003e80000100a00 */
[----:B------:R2:W-:Y:S01]  /*98850*/  STL.64 [R1+0x558], R138 ;  /* 0x0005588a01007387 */ /* 0x0005e20000100a00 */
[----:B-1----:R-:W-:Y:S01]  /*98860*/  MOV R137, R5 ;  /* 0x0000000500897202 */ /* 0x002fe20000000f00 */
[----:B--2---:R-:W-:-:S02]  /*98870*/  IMAD.MOV.U32 R138, RZ, RZ, R4 ;  /* 0x000000ffff8a7224 */ /* 0x004fc400078e0004 */
[C---:B------:R-:W-:Y:S06]  /*98880*/  HMMA.1688.F32.TF32 R4, R12.reuse, R22, R184 ;  /* 0x000000160c04723c */ /* 0x040fec00000810b8 */
[----:B------:R-:W-:Y:S01]  /*98890*/  HMMA.1688.F32.TF32 R20, R12, R26, R188 ;  /* 0x0000001a0c14723c */ /* 0x000fe200000810bc */
[----:B------:R-:W-:-:S05]  /*988a0*/  IMAD.MOV.U32 R136, RZ, RZ, R16 ;  /* 0x000000ffff887224 */ /* 0x000fca00078e0010 */
[C---:B------:R-:W-:Y:S11]  /*988b0*/  HMMA.1688.F32.TF32 R16, R12.reuse, R30, R192 ;  /* 0x0000001e0c10723c */ /* 0x040ff600000810c0 */
[----:B------:R-:W-:Y:S04]  /*988c0*/  STL.64 [R1+0x6d0], R4 ;  /* 0x0006d00401007387 */ /* 0x000fe80000100a00 */
[----:B------:R1:W-:Y:S04]  /*988d0*/  STL.64 [R1+0x6d8], R6 ;  /* 0x0006d80601007387 */ /* 0x0003e80000100a00 */
[----:B------:R-:W-:Y:S04]  /*988e0*/  STL.64 [R1+0x6c0], R20 ;  /* 0x0006c01401007387 */ /* 0x000fe80000100a00 */
[----:B------:R2:W-:Y:S04]  /*988f0*/  STL.64 [R1+0x6c8], R22 ;  /* 0x0006c81601007387 */ /* 0x0005e80000100a00 */
[----:B------:R-:W-:Y:S04]  /*98900*/  STL.64 [R1+0x6b0], R16 ;  /* 0x0006b01001007387 */ /* 0x000fe80000100a00 */
[----:B------:R3:W-:Y:S01]  /*98910*/  STL.64 [R1+0x6b8], R18 ;  /* 0x0006b81201007387 */ /* 0x0007e20000100a00 */
[C---:B-1----:R-:W-:Y:S06]  /*98920*/  HMMA.1688.F32.TF32 R4, R12.reuse, R34, R196 ;  /* 0x000000220c04723c */ /* 0x042fec00000810c4 */
[C---:B--2---:R-:W-:Y:S06]  /*98930*/  HMMA.1688.F32.TF32 R20, R12.reuse, R38, R200 ;  /* 0x000000260c14723c */ /* 0x044fec00000810c8 */
[C---:B---3--:R-:W-:Y:S11]  /*98940*/  HMMA.1688.F32.TF32 R16, R12.reuse, R42, R204 ;  /* 0x0000002a0c10723c */ /* 0x048ff600000810cc */
        /* <DEDUP_REMOVED lines=18> */
[----:B------:R1:W-:Y:S04]  /*98a70*/  STL.64 [R1+0x690], R4 ;  /* 0x0006900401007387 */ /* 0x0003e80000100a00 */
[----:B------:R-:W-:Y:S04]  /*98a80*/  STL.64 [R1+0x698], R6 ;  /* 0x0006980601007387 */ /* 0x000fe80000100a00 */
[----:B-1----:R-:W2:Y:S04]  /*98a90*/  LDL.LU R4, [R1+0x34b4] ;  /* 0x0034b40001047983 */ /* 0x002ea80000300800 */
[----:B------:R-:W-:Y:S04]  /*98aa0*/  STL.64 [R1+0x670], R20 ;  /* 0x0006701401007387 */ /* 0x000fe80000100a00 */
[----:B------:R1:W-:Y:S04]  /*98ab0*/  STL.64 [R1+0x678], R22 ;  /* 0x0006781601007387 */ /* 0x0003e80000100a00 */
[----:B------:R-:W-:Y:S04]  /*98ac0*/  STL.64 [R1+0x660], R16 ;  /* 0x0006601001007387 */ /* 0x000fe80000100a00 */
[----:B------:R3:W-:Y:S04]  /*98ad0*/  STL.64 [R1+0x668], R18 ;  /* 0x0006681201007387 */ /* 0x0007e80000100a00 */
[----:B------:R-:W4:Y:S01]  /*98ae0*/  LDL.LU R5, [R1+0x34ac] ;  /* 0x0034ac0001057983 */ /* 0x000f220000300800 */
[C---:B-1----:R-:W-:Y:S06]  /*98af0*/  HMMA.1688.F32.TF32 R20, R12.reuse, R70, R236 ;  /* 0x000000460c14723c */ /* 0x042fec00000810ec */
[----:B---3--:R-:W-:Y:S01]  /*98b00*/  HMMA.1688.F32.TF32 R16, R12, R74, R240 ;  /* 0x0000004a0c10723c */ /* 0x008fe200000810f0 */
[----:B------:R-:W-:Y:S01]  /*98b10*/  IMAD.MOV.U32 R180, RZ, RZ, R40 ;  /* 0x000000ffffb47224 */ /* 0x000fe200078e0028 */
[----:B------:R-:W-:Y:S01]  /*98b20*/  MOV R181, R37 ;  /* 0x0000002500b57202 */ /* 0x000fe20000000f00 */
[----:B------:R-:W-:Y:S01]  /*98b30*/  IMAD.MOV.U32 R182, RZ, RZ, R36 ;  /* 0x000000ffffb67224 */ /* 0x000fe200078e0024 */
[----:B------:R-:W-:-:S13]  /*98b40*/  MOV R183, R33 ;  /* 0x0000002100b77202 */ /* 0x000fda0000000f00 */
[----:B------:R-:W-:Y:S04]  /*98b50*/  STL.64 [R1+0x650], R20 ;  /* 0x0006501401007387 */ /* 0x000fe80000100a00 */
[----:B------:R1:W-:Y:S04]  /*98b60*/  STL.64 [R1+0x658], R22 ;  /* 0x0006581601007387 */ /* 0x0003e80000100a00 */
[----:B------:R-:W-:Y:S04]  /*98b70*/  STL.64 [R1+0x600], R16 ;  /* 0x0006001001007387 */ /* 0x000fe80000100a00 */
[----:B------:R3:W-:Y:S01]  /*98b80*/  STL.64 [R1+0x608], R18 ;  /* 0x0006081201007387 */ /* 0x0007e20000100a00 */
[C---:B-1----:R-:W-:Y:S06]  /*98b90*/  HMMA.1688.F32.TF32 R20, R12.reuse, R78, R244 ;  /* 0x0000004e0c14723c */ /* 0x042fec00000810f4 */
[----:B---3--:R-:W-:Y:S01]  /*98ba0*/  HMMA.1688.F32.TF32 R16, R12, R82, R248 ;  /* 0x000000520c10723c */ /* 0x008fe200000810f8 */
        /* <DEDUP_REMOVED lines=12> */
[C---:B------:R-:W-:Y:S02]  /*98c70*/  HMMA.1688.F32.TF32 R24, R12.reuse, R86, R180 ;  /* 0x000000560c18723c */ /* 0x040fe400000810b4 */
[----:B------:R-:W-:Y:S04]  /*98c80*/  STL.64 [R1+0x390], R20 ;  /* 0x0003901401007387 */ /* 0x000fe80000100a00 */
[----:B------:R1:W-:Y:S04]  /*98c90*/  STL.64 [R1+0x398], R22 ;  /* 0x0003981601007387 */ /* 0x0003e80000100a00 */
[----:B------:R-:W-:Y:S04]  /*98ca0*/  STL.64 [R1+0x330], R16 ;  /* 0x0003301001007387 */ /* 0x000fe80000100a00 */
[----:B------:R3:W-:Y:S01]  /*98cb0*/  STL.64 [R1+0x338], R18 ;  /* 0x0003381201007387 */ /* 0x0007e20000100a00 */
[C---:B-1----:R-:W-:Y:S06]  /*98cc0*/  HMMA.1688.F32.TF32 R20, R12.reuse, R90, R8 ;  /* 0x0000005a0c14723c */ /* 0x042fec0000081008 */
[C---:B---3--:R-:W-:Y:S06]  /*98cd0*/  HMMA.1688.F32.TF32 R16, R12.reuse, R94, R176 ;  /* 0x0000005e0c10723c */ /* 0x048fec00000810b0 */
        /* <DEDUP_REMOVED lines=13> */
[----:B------:R-:W-:Y:S04]  /*98db0*/  STL.64 [R1+0x258], R26 ;  /* 0x0002581a01007387 */ /* 0x000fe80000100a00 */
[----:B------:R-:W-:Y:S04]  /*98dc0*/  STL.64 [R1+0x210], R20 ;  /* 0x0002101401007387 */ /* 0x000fe80000100a00 */
[----:B------:R1:W-:Y:S04]  /*98dd0*/  STL.64 [R1+0x218], R22 ;  /* 0x0002181601007387 */ /* 0x0003e80000100a00 */
[----:B------:R-:W-:Y:S04]  /*98de0*/  STL.64 [R1+0x200], R16 ;  /* 0x0002001001007387 */ /* 0x000fe80000100a00 */
[----:B------:R3:W-:Y:S04]  /*98df0*/  STL.64 [R1+0x208], R18 ;  /* 0x0002081201007387 */ /* 0x0007e80000100a00 */
[----:B------:R-:W-:Y:S04]  /*98e00*/  STL.64 [R1+0x1f0], R8 ;  /* 0x0001f00801007387 */ /* 0x000fe80000100a00 */
[----:B------:R3:W-:Y:S01]  /*98e10*/  STL.64 [R1+0x1f8], R10 ;  /* 0x0001f80a01007387 */ /* 0x0007e20000100a00 */
[----:B------:R-:W-:Y:S01]  /*98e20*/  MOV R139, R3 ;  /* 0x00000003008b7202 */ /* 0x000fe20000000f00 */
[C---:B-1----:R-:W-:Y:S06]  /*98e30*/  HMMA.1688.F32.TF32 R20, R12.reuse, R102, R168 ;  /* 0x000000660c14723c */ /* 0x042fec00000810a8 */
[C---:B---3--:R-:W-:Y:S06]  /*98e40*/  HMMA.1688.F32.TF32 R16, R12.reuse, R106, R164 ;  /* 0x0000006a0c10723c */ /* 0x048fec00000810a4 */
[----:B------:R-:W-:Y:S01]  /*98e50*/  HMMA.1688.F32.TF32 R8, R12, R110, R160 ;  /* 0x0000006e0c08723c */ /* 0x000fe200000810a0 */
[----:B------:R-:W1:Y:S01]  /*98e60*/  S2R R3, SR_TID.X ;  /* 0x0000000000037919 */ /* 0x000e620000002100 */
        /* <DEDUP_REMOVED lines=8> */
[----:B------:R-:W-:-:S02]  /*98ef0*/  UIMAD UR17, UR4, -0x80, UR6 ;  /* 0xffffff80041178a4 */ /* 0x000fc4000f8e0206 */
[----:B------:R-:W-:Y:S01]  /*98f00*/  UIADD3 UR12, UR10, -0x2, URZ ;  /* 0xfffffffe0a0c7890 */ /* 0x000fe2000fffe03f */
[----:B------:R-:W-:Y:S01]  /*98f10*/  IMAD.MOV.U32 R156, RZ, RZ, R84 ;  /* 0x000000ffff9c7224 */ /* 0x000fe200078e0054 */
[----:B------:R-:W-:Y:S04]  /*98f20*/  STL.64 [R1+0xe0], R20 ;  /* 0x0000e01401007387 */ /* 0x000fe80000100a00 */
[----:B------:R-:W-:Y:S04]  /*98f30*/  STL.64 [R1+0xe8], R22 ;  /* 0x0000e81601007387 */ /* 0x000fe80000100a00 */
[----:B------:R-:W-:Y:S04]  /*98f40*/  STL.64 [R1+0x60], R16 ;  /* 0x0000601001007387 */ /* 0x000fe80000100a00 */
[----:B------:R-:W-:Y:S04]  /*98f50*/  STL.64 [R1+0x68], R18 ;  /* 0x0000681201007387 */ /* 0x000fe80000100a00 */
[----:B------:R-:W-:Y:S04]  /*98f60*/  STL.64 [R1], R8 ;  /* 0x0000000801007387 */ /* 0x000fe80000100a00 */
[----:B------:R3:W-:Y:S01]  /*98f70*/  STL.64 [R1+0x8], R10 ;  /* 0x0000080a01007387 */ /* 0x0007e20000100a00 */
[----:B------:R-:W-:Y:S01]  /*98f80*/  UISETP.GT.AND UP1, UPT, UR17, URZ, UPT ;  /* 0x0000003f1100728c */ /* 0x000fe2000bf24270 */
[----:B------:R-:W-:Y:S01]  /*98f90*/  MOV R157, R81 ;  /* 0x00000051009d7202 */ /* 0x000fe20000000f00 */
[----:B------:R-:W-:Y:S01]  /*98fa0*/  IMAD.MOV.U32 R158, RZ, RZ, R80 ;  /* 0x000000ffff9e7224 */ /* 0x000fe200078e0050 */
[----:B------:R-:W-:Y:S01]  /*98fb0*/  MOV R159, R77 ;  /* 0x0000004d009f7202 */ /* 0x000fe20000000f00 */
[C---:B------:R-:W-:Y:S06]  /*98fc0*/  HMMA.1688.F32.TF32 R116, R12.reuse, R118, R152 ;  /* 0x000000760c74723c */ /* 0x040fec0000081098 */
[C---:B------:R-:W-:Y:S06]  /*98fd0*/  HMMA.1688.F32.TF32 R124, R12.reuse, R126, R144 ;  /* 0x0000007e0c7c723c */ /* 0x040fec0000081090 */
[C---:B------:R-:W-:Y:S06]  /*98fe0*/  HMMA.1688.F32.TF32 R128, R12.reuse, R130, R140 ;  /* 0x000000820c80723c */ /* 0x040fec000008108c */
[----:B------:R-:W-:Y:S01]  /*98ff0*/  HMMA.1688.F32.TF32 R132, R12, R134, R136 ;  /* 0x000000860c84723c */ /* 0x000fe20000081088 */
[----:B------:R-:W-:-:S02]  /*99000*/  UIADD3 UR7, UR7, 0x1, URZ ;  /* 0x0000000107077890 */ /* 0x000fc4000fffe03f */
[----:B------:R-:W-:Y:S02]  /*99010*/  UISETP.GE.AND UP0, UPT, UR4, UR12, UPT ;  /* 0x0000000c0400728c */ /* 0x000fe4000bf06270 */
[----:B------:R-:W-:Y:S01]  /*99020*/  USEL UR12, URZ, 0x4, !UP1 ;  /* 0x000000043f0c7887 */ /* 0x000fe2000c800000 */
[----:B------:R-:W-:Y:S01]  /*99030*/  IMAD.MOV.U32 R148, RZ, RZ, R92 ;  /* 0x000000ffff947224 */ /* 0x000fe200078e005c */
[----:B------:R-:W-:Y:S01]  /*99040*/  UISETP.GT.AND UP1, UPT, UR7, 0x1, UPT ;  /* 0x000000010700788c */ /* 0x000fe2000bf24270 */
[----:B------:R-:W-:Y:S01]  /*99050*/  MOV R149, R89 ;  /* 0x0000005900957202 */ /* 0x000fe20000000f00 */
[----:B------:R-:W-:Y:S01]  /*99060*/  IMAD.MOV.U32 R150, RZ, RZ, R88 ;  /* 0x000000ffff967224 */ /* 0x000fe200078e0058 */
[----:B------:R-:W-:Y:S01]  /*99070*/  MOV R151, R85 ;  /* 0x0000005500977202 */ /* 0x000fe20000000f00 */
[----:B------:R-:W-:Y:S01]  /*99080*/  HMMA.1688.F32.TF32 R112, R12, R114, R156 ;  /* 0x000000720c70723c */ /* 0x000fe2000008109c */
[----:B------:R-:W-:Y:S02]  /*99090*/  USEL UR7, UR7, URZ, !UP1 ;  /* 0x0000003f07077287 */ /* 0x000fe4000c800000 */
[----:B------:R-:W-:-:S04]  /*990a0*/  USEL UR12, UR12, URZ, !UP0 ;  /* 0x0000003f0c0c7287 */ /* 0x000fc8000c000000 */
[----:B-1----:R-:W-:Y:S01]  /*990b0*/  LOP3.LUT R157, R3, 0x1f, RZ, 0xc0, !PT ;  /* 0x0000001f039d7812 */ /* 0x002fe200078ec0ff */
[----:B------:R-:W-:Y:S01]  /*990c0*/  HMMA.1688.F32.TF32 R120, R12, R122, R148 ;  /* 0x0000007a0c78723c */ /* 0x000fe20000081094 */
[----:B------:R-:W-:Y:S01]  /*990d0*/  ULEA UR18, UR7, UR5, 0xf ;  /* 0x0000000507127291 */ /* 0x000fe2000f8e783f */
[----:B------:R-:W-:-:S05]  /*990e0*/  ISETP.NE.U32.AND P0, PT, RZ, UR12, PT ;  /* 0x0000000cff007c0c */ /* 0x000fca000bf05070 */
[----:B------:R-:W-:-:S05]  /*990f0*/  IMAD.SHL.U32 R150, R157, 0x4, RZ ;  /* 0x000000049d967824 */ /* 0x000fca00078e00ff */
[----:B------:R-:W-:Y:S02]  /*99100*/  IADD3 R3, R150, UR18, RZ ;  /* 0x0000001296037c10 */ /* 0x000fe4000fffe0ff */
[----:B--2---:R-:W-:-:S04]  /*99110*/  IADD3 R4, P1, R4, UR13, RZ ;  /* 0x0000000d04047c10 */ /* 0x004fc8000ff3e0ff */
[----:B----4-:R-:W-:Y:S01]  /*99120*/  IADD3.X R5, R5, UR8, RZ, P1, !PT ;  /* 0x0000000805057c10 */ /* 0x010fe20008ffe4ff */
[----:B------:R1:W-:Y:S04]  /*99130*/  STL [R1+0x34b4], R4 ;  /* 0x0034b40401007387 */ /* 0x0003e80000100800 */
[----:B------:R2:W-:Y:S04]  /*99140*/  STL [R1+0x34ac], R5 ;  /* 0x0034ac0501007387 */ /* 0x0005e80000100800 */
[----:B---3--:R-:W3:Y:S04]  /*99150*/  LDL.LU R11, [R1+0x34a4] ;  /* 0x0034a400010b7983 */ /* 0x008ee80000300800 */
[----:B------:R-:W4:Y:S04]  /*99160*/  LDL.LU R7, [R1+0x34b0] ;  /* 0x0034b00001077983 */ /* 0x000f280000300800 */
[----:B------:R-:W2:Y:S04]  /*99170*/  LDL.LU R15, [R1+0x346c] ;  /* 0x00346c00010f7983 */ /* 0x000ea80000300800 */
[----:B------:R-:W2:Y:S04]  /*99180*/  LDL.LU R8, [R1+0x3478] ;  /* 0x0034780001087983 */ /* 0x000ea80000300800 */
[----:B------:R-:W2:Y:S04]  /*99190*/  LDL.LU R14, [R1+0x3464] ;  /* 0x00346400010e7983 */ /* 0x000ea80000300800 */
[----:B------:R-:W2:Y:S04]  /*991a0*/  LDL.LU R10, [R1+0x3470] ;  /* 0x00347000010a7983 */ /* 0x000ea80000300800 */
[----:B------:R-:W2:Y:S04]  /*991b0*/  LDL.LU R13, [R1+0x342c] ;  /* 0x00342c00010d7983 */ /* 0x000ea80000300800 */
[----:B------:R-:W2:Y:S01]  /*991c0*/  LDL.LU R6, [R1+0x3438] ;  /* 0x0034380001067983 */ /* 0x000ea20000300800 */
[----:B------:R-:W-:Y:S06]  /*991d0*/  BAR.SYNC.DEFER_BLOCKING 0x0 ;  /* 0x0000000000007b1d */ /* 0x000fec0000010000 */
[----:B------:R-:W2:Y:S04]  /*991e0*/  LDL.LU R12, [R1+0x3424] ;  /* 0x00342400010c7983 */ /* 0x000ea80000300800 */
[----:B------:R-:W2:Y:S01]  /*991f0*/  LDL.LU R9, [R1+0x3430] ;  /* 0x0034300001097983 */ /* 0x000ea20000300800 */
[----:B------:R-:W-:-:S04]  /*99200*/  UISETP.GT.AND UP1, UPT, UR17, 0x4, UPT ;  /* 0x000000041100788c */ /* 0x000fc8000bf24270 */
[----:B------:R-:W-:-:S04]  /*99210*/  USEL UR12, URZ, 0x4, !UP1 ;  /* 0x000000043f0c7887 */ /* 0x000fc8000c800000 */
[----:B------:R-:W-:Y:S01]  /*99220*/  USEL UR12, UR12, URZ, !UP0 ;  /* 0x0000003f0c0c7287 */ /* 0x000fe2000c000000 */
[----:B------:R-:W-:Y:S01]  /*99230*/  @!PT LDS RZ, [RZ] ;  /* 0x00000000fffff984 */ /* 0x000fe20000000800 */
[----:B------:R-:W-:Y:S01]  /*99240*/  @!PT LDS RZ, [RZ] ;  /* 0x00000000fffff984 */ /* 0x000fe20000000800 */
[----:B------:R-:W-:Y:S01]  /*99250*/  @!PT LDS RZ, [RZ] ;  /* 0x00000000fffff984 */ /* 0x000fe20000000800 */
[----:B------:R1:W-:Y:S01]  /*99260*/  LDGSTS.E [R3+0x40000], desc[UR14][R4.64], P0 ;  /* 0x4000000004037fae */ /* 0x0003e2000812184e */
[----:B----4-:R-:W-:-:S04]  /*99270*/  IADD3 R7, P1, R7, UR13, RZ ;  /* 0x0000000d07077c10 */ /* 0x010fc8000ff3e0ff */
[----:B---3--:R-:W-:Y:S01]  /*99280*/  IADD3.X R11, R11, UR8, RZ, P1, !PT ;  /* 0x000000080b0b7c10 */ /* 0x008fe20008ffe4ff */
[----:B------:R-:W-:Y:S01]  /*99290*/  STL [R1+0x34b0], R7 ;  /* 0x0034b00701007387 */ /* 0x000fe20000100800 */
[----:B-1----:R-:W-:Y:S02]  /*992a0*/  IMAD.MOV.U32 R4, RZ, RZ, R7 ;  /* 0x000000ffff047224 */ /* 0x002fe400078e0007 */
[----:B--2---:R-:W-:Y:S01]  /*992b0*/  MOV R5, R11 ;  /* 0x0000000b00057202 */ /* 0x004fe20000000f00 */
[----:B------:R1:W-:Y:S01]  /*992c0*/  STL [R1+0x34a4], R11 ;  /* 0x0034a40b01007387 */ /* 0x0003e20000100800 */
[----:B------:R-:W-:-:S03]  /*992d0*/  IADD3 R8, P1, R8, UR13, RZ ;  /* 0x0000000d08087c10 */ /* 0x000fc6000ff3e0ff */
[----:B------:R2:W-:Y:S04]  /*992e0*/  LDGSTS.E [R3+0x40080], desc[UR14][R4.64], P0 ;  /* 0x4008000004037fae */ /* 0x0005e8000812184e */
[----:B-1----:R-:W3:Y:S04]  /*992f0*/  LDL.LU R11, [R1+0x33ec] ;  /* 0x0033ec00010b7983 */ /* 0x002ee80000300800 */
[----:B------:R-:W4:Y:S01]  /*99300*/  LDL.LU R7, [R1+0x33f8] ;  /* 0x0033f80001077983 */ /* 0x000f220000300800 */
[----:B------:R-:W-:Y:S01]  /*99310*/  IADD3.X R15, R15, UR8, RZ, P1, !PT ;  /* 0x000000080f0f7c10 */ /* 0x000fe20008ffe4ff */
[----:B--2---:R-:W-:Y:S01]  /*99320*/  IMAD.MOV.U32 R4, RZ, RZ, R8 ;  /* 0x000000ffff047224 */ /* 0x004fe200078e0008 */
[----:B------:R-:W-:Y:S01]  /*99330*/  IADD3 R10, P2, R10, UR13, RZ ;  /* 0x0000000d0a0a7c10 */ /* 0x000fe2000ff5e0ff */
[----:B------:R1:W-:Y:S01]  /*99340*/  STL [R1+0x3478], R8 ;  /* 0x0034780801007387 */ /* 0x0003e20000100800 */
[----:B------:R-:W-:Y:S01]  /*99350*/  ISETP.NE.U32.AND P0, PT, RZ, UR12, PT ;  /* 0x0000000cff007c0c */ /* 0x000fe2000bf05070 */
[----:B------:R-:W-:Y:S01]  /*99360*/  UISETP.GT.AND UP1, UPT, UR17, 0x8, UPT ;  /* 0x000000081100788c */ /* 0x000fe2000bf24270 */
[----:B------:R-:W-:Y:S01]  /*99370*/  IADD3.X R14, R14, UR8, RZ, P2, !PT ;  /* 0x000000080e0e7c10 */ /* 0x000fe200097fe4ff */
[----:B------:R-:W-:Y:S01]  /*99380*/  STL [R1+0x346c], R15 ;  /* 0x00346c0f01007387 */ /* 0x000fe20000100800 */
[----:B------:R-:W-:Y:S01]  /*99390*/  IADD3 R6, P3, R6, UR13, RZ ;  /* 0x0000000d06067c10 */ /* 0x000fe2000ff7e0ff */
[----:B------:R-:W-:Y:S01]  /*993a0*/  USEL UR12, URZ, 0x4, !UP1 ;  /* 0x000000043f0c7887 */ /* 0x000fe2000c800000 */
[----:B------:R-:W-:Y:S01]  /*993b0*/  MOV R5, R15 ;  /* 0x0000000f00057202 */ /* 0x000fe20000000f00 */
[----:B------:R-:W2:Y:S01]  /*993c0*/  LDL.LU R16, [R1+0x33f0] ;  /* 0x0033f00001107983 */ /* 0x000ea20000300800 */
[----:B------:R-:W-:Y:S01]  /*993d0*/  IADD3.X R13, R13, UR8, RZ, P3, !PT ;  /* 0x000000080d0d7c10 */ /* 0x000fe20009ffe4ff */
[----:B------:R-:W-:-:S02]  /*993e0*/  USEL UR12, UR12, URZ, !UP0 ;  /* 0x0000003f0c0c7287 */ /* 0x000fc4000c000000 */
[----:B-1----:R-:W2:Y:S04]  /*993f0*/  LDL.LU R8, [R1+0x33b8] ;  /* 0x0033b80001087983 */ /* 0x002ea80000300800 */
[----:B------:R1:W-:Y:S04]  /*99400*/  STL [R1+0x3470], R10 ;  /* 0x0034700a01007387 */ /* 0x0003e80000100800 */
[----:B------:R-:W-:Y:S04]  /*99410*/  STL [R1+0x3464], R14 ;  /* 0x0034640e01007387 */ /* 0x000fe80000100800 */
[----:B------:R1:W-:Y:S04]  /*99420*/  STL [R1+0x3438], R6 ;  /* 0x0034380601007387 */ /* 0x0003e80000100800 */
[----:B------:R-:W2:Y:S04]  /*99430*/  LDL.LU R17, [R1+0x33e4] ;  /* 0x0033e40001117983 */ /* 0x000ea80000300800 */
[----:B------:R1:W-:Y:S04]  /*99440*/  LDGSTS.E [R3+0x40400], desc[UR14][R4.64], P0 ;  /* 0x4040000004037fae */ /* 0x0003e8000812184e */
[----:B------:R-:W-:Y:S01]  /*99450*/  STL [R1+0x342c], R13 ;  /* 0x00342c0d01007387 */ /* 0x000fe20000100800 */
[----:B-1----:R-:W-:-:S03]  /*99460*/  IMAD.MOV.U32 R4, RZ, RZ, R10 ;  /* 0x000000ffff047224 */ /* 0x002fc600078e000a */
[----:B------:R-:W2:Y:S01]  /*99470*/  LDL.LU R10, [R1+0x33ac] ;  /* 0x0033ac00010a7983 */ /* 0x000ea20000300800 */
[----:B------:R-:W-:Y:S02]  /*99480*/  ISETP.NE.U32.AND P1, PT, RZ, UR12, PT ;  /* 0x0000000cff007c0c */ /* 0x000fe4000bf25070 */
[----:B------:R-:W-:-:S05]  /*99490*/  MOV R5, R14 ;  /* 0x0000000e00057202 */ /* 0x000fca0000000f00 */
[----:B------:R1:W-:Y:S01]  /*994a0*/  LDGSTS.E [R3+0x40480], desc[UR14][R4.64], P0 ;  /* 0x4048000004037fae */ /* 0x0003e2000812184e */
[----:B------:R-:W-:-:S04]  /*994b0*/  IADD3 R9, P0, R9, UR13, RZ ;  /* 0x0000000d09097c10 */ /* 0x000fc8000ff1e0ff */
[----:B------:R-:W-:Y:S01]  /*994c0*/  IADD3.X R12, R12, UR8, RZ, P0, !PT ;  /* 0x000000080c0c7c10 */ /* 0x000fe200087fe4ff */
[----:B-1----:R-:W-:Y:S01]  /*994d0*/  IMAD.MOV.U32 R4, RZ, RZ, R6 ;  /* 0x000000ffff047224 */ /* 0x002fe200078e0006 */
[----:B------:R-:W-:Y:S01]  /*994e0*/  MOV R5, R13 ;  /* 0x0000000d00057202 */ /* 0x000fe20000000f00 */
[----:B------:R-:W2:Y:S04]  /*994f0*/  LDL.LU R6, [R1+0x33b0] ;  /* 0x0033b00001067983 */ /* 0x000ea80000300800 */
[----:B------:R1:W-:Y:S04]  /*99500*/  LDGSTS.E [R3+0x40800], desc[UR14][R4.64], P1 ;  /* 0x4080000004037fae */ /* 0x0003e8000892184e */
[----:B------:R-:W-:Y:S04]  /*99510*/  STL [R1+0x3430], R9 ;  /* 0x0034300901007387 */ /* 0x000fe80000100800 */
[----:B------:R1:W-:Y:S02]  /*99520*/  STL [R1+0x3424], R12 ;  /* 0x0034240c01007387 */ /* 0x0003e40000100800 */
[----:B-1----:R-:W-:Y:S01]  /*99530*/  IMAD.MOV.U32 R4, RZ, RZ, R9 ;  /* 0x000000ffff047224 */ /* 0x002fe200078e0009 */
[----:B------:R-:W-:-:S02]  /*99540*/  MOV R5, R12 ;  /* 0x0000000c00057202 */ /* 0x000fc40000000f00 */
[----:B------:R-:W2:Y:S01]  /*99550*/  LDL.LU R12, [R1+0x33a4] ;  /* 0x0033a400010c7983 */ /* 0x000ea20000300800 */
[----:B------:R-:W-:-:S03]  /*99560*/  UISETP.GT.AND UP1, UPT, UR17, 0xc, UPT ;  /* 0x0000000c1100788c */ /* 0x000fc6000bf24270 */
[----:B------:R1:W-:Y:S01]  /*99570*/  LDGSTS.E [R3+0x40880], desc[UR14][R4.64], P1 ;  /* 0x4088000004037fae */ /* 0x0003e2000892184e */
[----:B------:R-:W-:-:S03]  /*99580*/  USEL UR12, URZ, 0x4, !UP1 ;  /* 0x000000043f0c7887 */ /* 0x000fc6000c800000 */
[----:B------:R-:W2:Y:S01]  /*99590*/  LDL.LU R9, [R1+0x3378] ;  /* 0x0033780001097983 */ /* 0x000ea20000300800 */
[----:B------:R-:W-:-:S06]  /*995a0*/  USEL UR12, UR12, URZ, !UP0 ;  /* 0x0000003f0c0c7287 */ /* 0x000fcc000c000000 */
[----:B------:R-:W-:Y:S02]  /*995b0*/  ISETP.NE.U32.AND P0, PT, RZ, UR12, PT ;  /* 0x0000000cff007c0c */ /* 0x000fe4000bf05070 */
[----:B----4-:R-:W-:-:S04]  /*995c0*/  IADD3 R7, P1, R7, UR13, RZ ;  /* 0x0000000d07077c10 */ /* 0x010fc8000ff3e0ff */
[----:B---3--:R-:W-:Y:S01]  /*995d0*/  IADD3.X R11, R11, UR8, RZ, P1, !PT ;  /* 0x000000080b0b7c10 */ /* 0x008fe20008ffe4ff */
[----:B------:R-:W-:Y:S04]  /*995e0*/  STL [R1+0x33f8], R7 ;  /* 0x0033f80701007387 */ /* 0x000fe80000100800 */
[----:B------:R3:W-:Y:S01]  /*995f0*/  STL [R1+0x33ec], R11 ;  /* 0x0033ec0b01007387 */ /* 0x0007e20000100800 */
[----:B-1----:R-:W-:-:S03]  /*99600*/  MOV R5, R11 ;  /* 0x0000000b00057202 */ /* 0x002fc60000000f00 */
[----:B------:R-:W4:Y:S04]  /*99610*/  LDL.LU R15, [R1+0x336c] ;  /* 0x00336c00010f7983 */ /* 0x000f280000300800 */
[----:B------:R-:W4:Y:S04]  /*99620*/  LDL.LU R14, [R1+0x3364] ;  /* 0x00336400010e7983 */ /* 0x000f280000300800 */
[----:B---3--:R-:W3:Y:S01]  /*99630*/  LDL.LU R11, [R1+0x3370] ;  /* 0x00337000010b7983 */ /* 0x008ee20000300800 */
[----:B------:R-:W-:-:S03]  /*99640*/  IMAD.MOV.U32 R4, RZ, RZ, R7 ;  /* 0x000000ffff047224 */ /* 0x000fc600078e0007 */
[----:B------:R-:W3:Y:S04]  /*99650*/  LDL.LU R13, [R1+0x332c] ;  /* 0x00332c00010d7983 */ /* 0x000ee80000300800 */
[----:B------:R-:W3:Y:S01]  /*99660*/  LDL.LU R7, [R1+0x3338] ;  /* 0x0033380001077983 */ /* 0x000ee20000300800 */
[----:B--2---:R-:W-:Y:S02]  /*99670*/  IADD3 R16, P2, R16, UR13, RZ ;  /* 0x0000000d10107c10 */ /* 0x004fe4000ff5e0ff */
[----:B------:R-:W-:Y:S01]  /*99680*/  IADD3 R8, P3, R8, UR13, RZ ;  /* 0x0000000d08087c10 */ /* 0x000fe2000ff7e0ff */
[----:B------:R1:W-:Y:S01]  /*99690*/  LDGSTS.E [R3+0x40c00], desc[UR14][R4.64], P0 ;  /* 0x40c0000004037fae */ /* 0x0003e2000812184e */
[----:B------:R-:W-:-:S03]  /*996a0*/  IADD3.X R17, R17, UR8, RZ, P2, !PT ;  /* 0x0000000811117c10 */ /* 0x000fc600097fe4ff */
[----:B------:R-:W-:Y:S04]  /*996b0*/  STL [R1+0x33f0], R16 ;  /* 0x0033f01001007387 */ /* 0x000fe80000100800 */
[----:B------:R-:W-:Y:S01]  /*996c0*/  STL [R1+0x33e4], R17 ;  /* 0x0033e41101007387 */ /* 0x000fe20000100800 */
[----:B-1----:R-:W-:Y:S01]  /*996d0*/  IMAD.MOV.U32 R4, RZ, RZ, R16 ;  /* 0x000000ffff047224 */ /* 0x002fe200078e0010 */
[----:B------:R-:W-:Y:S02]  /*996e0*/  MOV R5, R17 ;  /* 0x0000001100057202 */ /* 0x000fe40000000f00 */
[----:B------:R-:W-:Y:S01]  /*996f0*/  IADD3.X R10, R10, UR8, RZ, P3, !PT ;  /* 0x000000080a0a7c10 */ /* 0x000fe20009ffe4ff */
[----:B------:R-:W-:Y:S04]  /*99700*/  STL [R1+0x33b8], R8 ;  /* 0x0033b80801007387 */ /* 0x000fe80000100800 */
[----:B------:R1:W-:Y:S04]  /*99710*/  LDGSTS.E [R3+0x40c80], desc[UR14][R4.64], P0 ;  /* 0x40c8000004037fae */ /* 0x0003e8000812184e */
[----:B------:R2:W-:Y:S01]  /*99720*/  STL [R1+0x33ac], R10 ;  /* 0x0033ac0a01007387 */ /* 0x0005e20000100800 */
[----:B-1----:R-:W-:Y:S01]  /*99730*/  MOV R5, R10 ;  /* 0x0000000a00057202 */ /* 0x002fe20000000f00 */
[----:B------:R-:W-:-:S02]  /*99740*/  IMAD.MOV.U32 R4, RZ, RZ, R8 ;  /* 0x000000ffff047224 */ /* 0x000fc400078e0008 */
[----:B--2---:R-:W2:Y:S04]  /*99750*/  LDL.LU R10, [R1+0x3324] ;  /* 0x00332400010a7983 */ /* 0x004ea80000300800 */
[----:B------:R-:W2:Y:S01]  /*99760*/  LDL.LU R8, [R1+0x3330] ;  /* 0x0033300001087983 */ /* 0x000ea20000300800 */
[----:B------:R-:W-:-:S04]  /*99770*/  UISETP.GT.AND UP1, UPT, UR17, 0x10, UPT ;  /* 0x000000101100788c */ /* 0x000fc8000bf24270 */
[----:B------:R-:W-:-:S04]  /*99780*/  USEL UR12, URZ, 0x4, !UP1 ;  /* 0x000000043f0c7887 */ /* 0x000fc8000c800000 */
[----:B------:R-:W-:Y:S01]  /*99790*/  USEL UR12, UR12, URZ, !UP0 ;  /* 0x0000003f0c0c7287 */ /* 0x000fe2000c000000 */
[----:B------:R-:W-:-:S05]  /*997a0*/  IADD3 R6, P0, R6, UR13, RZ ;  /* 0x0000000d06067c10 */ /* 0x000fca000ff1e0ff */
[----:B------:R-:W-:Y:S01]  /*997b0*/  ISETP.NE.U32.AND P1, PT, RZ, UR12, PT ;  /* 0x0000000cff007c0c */ /* 0x000fe2000bf25070 */
[----:B------:R-:W-:Y:S01]  /*997c0*/  UISETP.GT.AND UP1, UPT, UR17, 0x14, UPT ;  /* 0x000000141100788c */ /* 0x000fe2000bf24270 */
[----:B------:R-:W-:Y:S01]  /*997d0*/  STL [R1+0x33b0], R6 ;  /* 0x0033b00601007387 */ /* 0x000fe20000100800 */
[----:B------:R-:W-:Y:S02]  /*997e0*/  IADD3.X R12, R12, UR8, RZ, P0, !PT ;  /* 0x000000080c0c7c10 */ /* 0x000fe400087fe4ff */
[----:B------:R-:W-:-:S03]  /*997f0*/  USEL UR12, URZ, 0x4, !UP1 ;  /* 0x000000043f0c7887 */ /* 0x000fc6000c800000 */
[----:B------:R1:W-:Y:S05]  /*99800*/  STL [R1+0x33a4], R12 ;  /* 0x0033a40c01007387 */ /* 0x0003ea0000100800 */
[----:B------:R1:W-:Y:S01]  /*99810*/  LDGSTS.E [R3+0x41000], desc[UR14][R4.64], P1 ;  /* 0x4100000004037fae */ /* 0x0003e2000892184e */
[----:B------:R-:W-:Y:S01]  /*99820*/  USEL UR12, UR12, URZ, !UP0 ;  /* 0x0000003f0c0c7287 */ /* 0x000fe2000c000000 */
[----:B-1----:R-:W-:Y:S01]  /*99830*/  MOV R5, R12 ;  /* 0x0000000c00057202 */ /* 0x002fe20000000f00 */
[----:B------:R-:W-:Y:S01]  /*99840*/  IMAD.MOV.U32 R4, RZ, RZ, R6 ;  /* 0x000000ffff047224 */ /* 0x000fe200078e0006 */
[----:B------:R-:W2:Y:S04]  /*99850*/  LDL.LU R12, [R1+0x32ec] ;  /* 0x0032ec00010c7983 */ /* 0x000ea80000300800 */
[----:B------:R-:W2:Y:S04]  /*99860*/  LDL.LU R6, [R1+0x32f8] ;  /* 0x0032f80001067983 */ /* 0x000ea80000300800 */
[----:B------:R1:W-:Y:S01]  /*99870*/  LDGSTS.E [R3+0x41080], desc[UR14][R4.64], P1 ;  /* 0x4108000004037fae */ /* 0x0003e2000892184e */
[----:B------:R-:W-:-:S02]  /*99880*/  IADD3 R9, P1, R9, UR13, RZ ;  /* 0x0000000d09097c10 */ /* 0x000fc4000ff3e0ff */
[----:B------:R-:W-:-:S03]  /*99890*/  ISETP.NE.U32.AND P0, PT, RZ, UR12, PT ;  /* 0x0000000cff007c0c */ /* 0x000fc6000bf05070 */
[----:B------:R3:W-:Y:S01]  /*998a0*/  STL [R1+0x3378], R9 ;  /* 0x0033780901007387 */ /* 0x0007e20000100800 */
[----:B------:R-:W-:Y:S01]  /*998b0*/  UISETP.GT.AND UP1, UPT, UR17, 0x18, UPT ;  /* 0x000000181100788c */ /* 0x000fe2000bf24270 */
[----:B-1----:R-:W-:-:S03]  /*998c0*/  IMAD.MOV.U32 R4, RZ, RZ, R9 ;  /* 0x000000ffff047224 */ /* 0x002fc600078e0009 */
[----:B------:R-:W-:-:S04]  /*998d0*/  USEL UR12, URZ, 0x4, !UP1 ;  /* 0x000000043f0c7887 */ /* 0x000fc8000c800000 */
[----:B------:R-:W-:Y:S01]  /*998e0*/  USEL UR12, UR12, URZ, !UP0 ;  /* 0x0000003f0c0c7287 */ /* 0x000fe2000c000000 */
[----:B----4-:R-:W-:Y:S02]  /*998f0*/  IADD3.X R15, R15, UR8, RZ, P1, !PT ;  /* 0x000000080f0f7c10 */ /* 0x010fe40008ffe4ff */
[----:B---3--:R-:W-:-:S03]  /*99900*/  IADD3 R11, P2, R11, UR13, RZ ;  /* 0x0000000d0b0b7c10 */ /* 0x008fc6000ff5e0ff */
[----:B------:R-:W-:Y:S01]  /*99910*/  STL [R1+0x336c], R15 ;  /* 0x00336c0f01007387 */ /* 0x000fe20000100800 */
[----:B------:R-:W-:-:S03]  /*99920*/  IADD3.X R14, R14, UR8, RZ, P2, !PT ;  /* 0x000000080e0e7c10 */ /* 0x000fc600097fe4ff */
[----:B------:R-:W3:Y:S01]  /*99930*/  LDL.LU R16, [R1+0x32f0] ;  /* 0x0032f00001107983 */ /* 0x000ee20000300800 */
[----:B------:R-:W-:-:S03]  /*99940*/  IADD3 R7, P3, R7, UR13, RZ ;  /* 0x0000000d07077c10 */ /* 0x000fc6000ff7e0ff */
[----:B------:R-:W4:Y:S01]  /*99950*/  LDL.LU R9, [R1+0x32b8] ;  /* 0x0032b80001097983 */ /* 0x000f220000300800 */
[----:B------:R-:W-:-:S03]  /*99960*/  MOV R5, R15 ;  /* 0x0000000f00057202 */ /* 0x000fc60000000f00 */
[----:B------:R1:W-:Y:S01]  /*99970*/  STL [R1+0x3370], R11 ;  /* 0x0033700b01007387 */ /* 0x0003e20000100800 */
[----:B------:R-:W-:-:S03]  /*99980*/  IADD3.X R13, R13, UR8, RZ, P3, !PT ;  /* 0x000000080d0d7c10 */ /* 0x000fc60009ffe4ff */
[----:B------:R-:W-:Y:S04]  /*99990*/  STL [R1+0x3364], R14 ;  /* 0x0033640e01007387 */ /* 0x000fe80000100800 */
[----:B------:R2:W-:Y:S04]  /*999a0*/  STL [R1+0x3338], R7 ;  /* 0x0033380701007387 */ /* 0x0005e80000100800 */
[----:B------:R-:W4:Y:S04]  /*999b0*/  LDL.LU R17, [R1+0x32e4] ;  /* 0x0032e40001117983 */ /* 0x000f280000300800 */
[----:B------:R1:W-:Y:S04]  /*999c0*/  LDGSTS.E [R3+0x41400], desc[UR14][R4.64], P0 ;  /* 0x4140000004037fae */ /* 0x0003e8000812184e */
[----:B------:R-:W-:Y:S01]  /*999d0*/  STL [R1+0x332c], R13 ;  /* 0x00332c0d01007387 */ /* 0x000fe20000100800 */
[----:B------:R-:W-:Y:S01]  /*999e0*/  ISETP.NE.U32.AND P1, PT, RZ, UR12, PT ;  /* 0x0000000cff007c0c */ /* 0x000fe2000bf25070 */
[----:B-1----:R-:W-:-:S02]  /*999f0*/  IMAD.MOV.U32 R4, RZ, RZ, R11 ;  /* 0x000000ffff047224 */ /* 0x002fc400078e000b */
[----:B------:R-:W4:Y:S01]  /*99a00*/  LDL.LU R11, [R1+0x32ac] ;  /* 0x0032ac00010b7983 */ /* 0x000f220000300800 */
[----:B------:R-:W-:-:S05]  /*99a10*/  MOV R5, R14 ;  /* 0x0000000e00057202 */ /* 0x000fca0000000f00 */
[----:B------:R1:W-:Y:S01]  /*99a20*/  LDGSTS.E [R3+0x41480], desc[UR14][R4.64], P0 ;  /* 0x4148000004037fae */ /* 0x0003e2000812184e */
[----:B--2---:R-:W-:-:S04]  /*99a30*/  IADD3 R8, P0, R8, UR13, RZ ;  /* 0x0000000d08087c10 */ /* 0x004fc8000ff1e0ff */
[----:B------:R-:W-:Y:S01]  /*99a40*/  IADD3.X R10, R10, UR8, RZ, P0, !PT ;  /* 0x000000080a0a7c10 */ /* 0x000fe200087fe4ff */
[----:B-1----:R-:W-:Y:S01]  /*99a50*/  IMAD.MOV.U32 R4, RZ, RZ, R7 ;  /* 0x000000ffff047224 */ /* 0x002fe200078e0007 */
[----:B------:R-:W-:Y:S01]  /*99a60*/  MOV R5, R13 ;  /* 0x0000000d00057202 */ /* 0x000fe20000000f00 */
[----:B------:R-:W2:Y:S04]  /*99a70*/  LDL.LU R7, [R1+0x32b0] ;  /* 0x0032b00001077983 */ /* 0x000ea80000300800 */
[----:B------:R1:W-:Y:S04]  /*99a80*/  LDGSTS.E [R3+0x41800], desc[UR14][R4.64], P1 ;  /* 0x4180000004037fae */ /* 0x0003e8000892184e */
[----:B------:R-:W-:Y:S04]  /*99a90*/  STL [R1+0x3330], R8 ;  /* 0x0033300801007387 */ /* 0x000fe80000100800 */
[----:B------:R1:W-:Y:S02]  /*99aa0*/  STL [R1+0x3324], R10 ;  /* 0x0033240a01007387 */ /* 0x0003e40000100800 */
[----:B-1----:R-:W-:-:S02]  /*99ab0*/  MOV R5, R10 ;  /* 0x0000000a00057202 */ /* 0x002fc40000000f00 */
[----:B------:R-:W2:Y:S01]  /*99ac0*/  LDL.LU R10, [R1+0x32a4] ;  /* 0x0032a400010a7983 */ /* 0x000ea20000300800 */
[----:B------:R-:W-:Y:S01]  /*99ad0*/  IMAD.MOV.U32 R4, RZ, RZ, R8 ;  /* 0x000000ffff047224 */ /* 0x000fe200078e0008 */
[----:B------:R-:W-:Y:S02]  /*99ae0*/  UISETP.GT.AND UP1, UPT, UR17, 0x1c, UPT ;  /* 0x0000001c1100788c */ /* 0x000fe4000bf24270 */
[----:B------:R-:W2:Y:S02]  /*99af0*/  LDL.LU R8, [R1+0x3278] ;  /* 0x0032780001087983 */ /* 0x000ea40000300800 */
[----:B------:R-:W-:Y:S02]  /*99b00*/  USEL UR12, URZ, 0x4, !UP1 ;  /* 0x000000043f0c7887 */ /* 0x000fe4000c800000 */
[----:B------:R1:W-:Y:S02]  /*99b10*/  LDGSTS.E [R3+0x41880], desc[UR14][R4.64], P1 ;  /* 0x4188000004037fae */ /* 0x0003e4000892184e */
[----:B------:R-:W-:Y:S01]  /*99b20*/  USEL UR12, UR12, URZ, !UP0 ;  /* 0x0000003f0c0c7287 */ /* 0x000fe2000c000000 */
[----:B------:R-:W-:-:S04]  /*99b30*/  IADD3 R6, P1, R6, UR13, RZ ;  /* 0x0000000d06067c10 */ /* 0x000fc8000ff3e0ff */
[----:B------:R-:W-:Y:S01]  /*99b40*/  IADD3.X R12, R12, UR8, RZ, P1, !PT ;  /* 0x000000080c0c7c10 */ /* 0x000fe20008ffe4ff */
[----:B------:R-:W-:Y:S01]  /*99b50*/  STL [R1+0x32f8], R6 ;  /* 0x0032f80601007387 */ /* 0x000fe20000100800 */
[----:B------:R-:W-:-:S03]  /*99b60*/  ISETP.NE.U32.AND P0, PT, RZ, UR12, PT ;  /* 0x0000000cff007c0c */ /* 0x000fc6000bf05070 */
[----:B------:R1:W-:Y:S02]  /*99b70*/  STL [R1+0x32ec], R12 ;  /* 0x0032ec0c01007387 */ /* 0x0003e40000100800 */
[----:B-1----:R-:W-:Y:S02]  /*99b80*/  MOV R5, R12 ;  /* 0x0000000c00057202 */ /* 0x002fe40000000f00 */
[----:B------:R-:W2:Y:S04]  /*99b90*/  LDL.LU R15, [R1+0x326c] ;  /* 0x00326c00010f7983 */ /* 0x000ea80000300800 */
[----:B------:R-:W2:Y:S04]  /*99ba0*/  LDL.LU R14, [R1+0x3264] ;  /* 0x00326400010e7983 */ /* 0x000ea80000300800 */
[----:B------:R-:W2:Y:S01]  /*99bb0*/  LDL.LU R12, [R1+0x3270] ;  /* 0x00327000010c7983 */ /* 0x000ea20000300800 */
[----:B------:R-:W-:-:S03]  /*99bc0*/  IMAD.MOV.U32 R4, RZ, RZ, R6 ;  /* 0x000000ffff047224 */ /* 0x000fc600078e0006 */
[----:B------:R-:W2:Y:S04]  /*99bd0*/  LDL.LU R13, [R1+0x322c] ;  /* 0x00322c00010d7983 */ /* 0x000ea80000300800 */
[----:B------:R-:W2:Y:S01]  /*99be0*/  LDL.LU R6, [R1+0x3238] ;  /* 0x0032380001067983 */ /* 0x000ea20000300800 */
[----:B------:R-:W-:-:S03]  /*99bf0*/  UISETP.GT.AND UP1, UPT, UR17, 0x20, UPT ;  /* 0x000000201100788c */ /* 0x000fc6000bf24270 */
[----:B------:R1:W-:Y:S01]  /*99c00*/  LDGSTS.E [R3+0x41c00], desc[UR14][R4.64], P0 ;  /* 0x41c0000004037fae */ /* 0x0003e2000812184e */
[----:B------:R-:W-:-:S04]  /*99c10*/  USEL UR12, URZ, 0x4, !UP1 ;  /* 0x000000043f0c7887 */ /* 0x000fc8000c800000 */
[----:B------:R-:W-:-:S06]  /*99c20*/  USEL UR12, UR12, URZ, !UP0 ;  /* 0x0000003f0c0c7287 */ /* 0x000fcc000c000000 */
[----:B------:R-:W-:Y:S02]  /*99c30*/  ISETP.NE.U32.AND P1, PT, RZ, UR12, PT ;  /* 0x0000000cff007c0c */ /* 0x000fe4000bf25070 */
[----:B---3--:R-:W-:Y:S02]  /*99c40*/  IADD3 R16, P2, R16, UR13, RZ ;  /* 0x0000000d10107c10 */ /* 0x008fe4000ff5e0ff */
[----:B----4-:R-:W-:-:S03]  /*99c50*/  IADD3 R9, P3, R9, UR13, RZ ;  /* 0x0000000d09097c10 */ /* 0x010fc6000ff7e0ff */
[----:B-1----:R-:W-:Y:S01]  /*99c60*/  IMAD.MOV.U32 R4, RZ, RZ, R16 ;  /* 0x000000ffff047224 */ /* 0x002fe200078e0010 */
[----:B------:R-:W-:Y:S01]  /*99c70*/  STL [R1+0x32f0], R16 ;  /* 0x0032f01001007387 */ /* 0x000fe20000100800 */
[----:B------:R-:W-:-:S04]  /*99c80*/  IADD3.X R17, R17, UR8, RZ, P2, !PT ;  /* 0x0000000811117c10 */ /* 0x000fc800097fe4ff */
[----:B------:R-:W-:Y:S01]  /*99c90*/  MOV R5, R17 ;  /* 0x0000001100057202 */ /* 0x000fe20000000f00 */
[----:B------:R-:W-:Y:S04]  /*99ca0*/  STL [R1+0x32e4], R17 ;  /* 0x0032e41101007387 */ /* 0x000fe80000100800 */
[----:B------:R-:W-:Y:S04]  /*99cb0*/  STL [R1+0x32b8], R9 ;  /* 0x0032b80901007387 */ /* 0x000fe80000100800 */
[----:B------:R1:W-:Y:S01]  /*99cc0*/  LDGSTS.E [R3+0x41c80], desc[UR14][R4.64], P0 ;  /* 0x41c8000004037fae */ /* 0x0003e2000812184e */
[----:B------:R-:W-:-:S05]  /*99cd0*/  IADD3.X R11, R11, UR8, RZ, P3, !PT ;  /* 0x000000080b0b7c10 */ /* 0x000fca0009ffe4ff */
[----:B------:R3:W-:Y:S01]  /*99ce0*/  STL [R1+0x32ac], R11 ;  /* 0x0032ac0b01007387 */ /* 0x0007e20000100800 */
[----:B-1----:R-:W-:Y:S01]  /*99cf0*/  MOV R5, R11 ;  /* 0x0000000b00057202 */ /* 0x002fe20000000f00 */
[----:B------:R-:W-:-:S05]  /*99d00*/  IMAD.MOV.U32 R4, RZ, RZ, R9 ;  /* 0x000000ffff047224 */ /* 0x000fca00078e0009 */
[----:B------:R1:W-:Y:S04]  /*99d10*/  LDGSTS.E [R3+0x42000], desc[UR14][R4.64], P1 ;  /* 0x4200000004037fae */ /* 0x0003e8000892184e */
[----:B---3--:R-:W3:Y:S04]  /*99d20*/  LDL.LU R11, [R1+0x3224] ;  /* 0x00322400010b7983 */ /* 0x008ee80000300800 */
[----:B------:R-:W4:Y:S01]  /*99d30*/  LDL.LU R9, [R1+0x3230] ;  /* 0x0032300001097983 */ /* 0x000f220000300800 */
[----:B--2---:R-:W-:-:S05]  /*99d40*/  IADD3 R7, P0, R7, UR13, RZ ;  /* 0x0000000d07077c10 */ /* 0x004fca000ff1e0ff */
[----:B------:R-:W-:Y:S01]  /*99d50*/  STL [R1+0x32b0], R7 ;  /* 0x0032b00701007387 */ /* 0x000fe20000100800 */
[----:B-1----:R-:W-:Y:S01]  /*99d60*/  IMAD.MOV.U32 R4, RZ, RZ, R7 ;  /* 0x000000ffff047224 */ /* 0x002fe200078e0007 */
[----:B------:R-:W-:-:S04]  /*99d70*/  IADD3.X R10, R10, UR8, RZ, P0, !PT ;  /* 0x000000080a0a7c10 */ /* 0x000fc800087fe4ff */
[----:B------:R-:W-:Y:S01]  /*99d80*/  MOV R5, R10 ;  /* 0x0000000a00057202 */ /* 0x000fe20000000f00 */
[----:B------:R1:W-:Y:S01]  /*99d90*/  STL [R1+0x32a4], R10 ;  /* 0x0032a40a01007387 */ /* 0x0003e20000100800 */
[----:B------:R-:W-:-:S03]  /*99da0*/  UISETP.GT.AND UP1, UPT, UR17, 0x24, UPT ;  /* 0x000000241100788c */ /* 0x000fc6000bf24270 */
[----:B------:R2:W-:Y:S04]  /*99db0*/  LDGSTS.E [R3+0x42080], desc[UR14][R4.64], P1 ;  /* 0x4208000004037fae */ /* 0x0005e8000892184e */
[----:B-1----:R-:W3:Y:S04]  /*99dc0*/  LDL.LU R10, [R1+0x31ec] ;  /* 0x0031ec00010a7983 */ /* 0x002ee80000300800 */
[----:B------:R-:W3:Y:S01]  /*99dd0*/  LDL.LU R7, [R1+0x31f8] ;  /* 0x0031f80001077983 */ /* 0x000ee20000300800 */
[----:B------:R-:W-:Y:S01]  /*99de0*/  USEL UR12, URZ, 0x4, !UP1 ;  /* 0x000000043f0c7887 */ /* 0x000fe2000c800000 */
[----:B------:R-:W-:-:S03]  /*99df0*/  IADD3 R8, P1, R8, UR13, RZ ;  /* 0x0000000d08087c10 */ /* 0x000fc6000ff3e0ff */
[----:B------:R-:W-:Y:S02]  /*99e00*/  USEL UR12, UR12, URZ, !UP0 ;  /* 0x0000003f0c0c7287 */ /* 0x000fe4000c000000 */
[----:B------:R-:W-:Y:S01]  /*99e10*/  UISETP.GT.AND UP1, UPT, UR17, 0x28, UPT ;  /* 0x000000281100788c */ /* 0x000fe2000bf24270 */
[----:B------:R-:W-:-:S03]  /*99e20*/  IADD3.X R15, R15, UR8, RZ, P1, !PT ;  /* 0x000000080f0f7c10 */ /* 0x000fc60008ffe4ff */
[----:B------:R-:W-:Y:S01]  /*99e30*/  ISETP.NE.U32.AND P0, PT, RZ, UR12, PT ;  /* 0x0000000cff007c0c */ /* 0x000fe2000bf05070 */
[----:B------:R1:W-:Y:S01]  /*99e40*/  STL [R1+0x3278], R8 ;  /* 0x0032780801007387 */ /* 0x0003e20000100800 */
[----:B------:R-:W-:Y:S01]  /*99e50*/  IADD3 R12, P2, R12, UR13, RZ ;  /* 0x0000000d0c0c7c10 */ /* 0x000fe2000ff5e0ff */
[----:B------:R-:W-:Y:S02]  /*99e60*/  USEL UR12, URZ, 0x4, !UP1 ;  /* 0x000000043f0c7887 */ /* 0x000fe4000c800000 */
[----:B------:R-:W-:Y:S01]  /*99e70*/  STL [R1+0x326c], R15 ;  /* 0x00326c0f01007387 */ /* 0x000fe20000100800 */
[----:B------:R-:W-:Y:S01]  /*99e80*/  IADD3.X R14, R14, UR8, RZ, P2, !PT ;  /* 0x000000080e0e7c10 */ /* 0x000fe200097fe4ff */
[----:B--2---:R-:W-:Y:S02]  /*99e90*/  IMAD.MOV.U32 R4, RZ, RZ, R8 ;  /* 0x000000ffff047224 */ /* 0x004fe400078e0008 */
[----:B------:R-:W2:Y:S01]  /*99ea0*/  LDL.LU R16, [R1+0x31f0] ;  /* 0x0031f00001107983 */ /* 0x000ea20000300800 */
[----:B------:R-:W-:-:S03]  /*99eb0*/  IADD3 R6, P3, R6, UR13, RZ ;  /* 0x0000000d06067c10 */ /* 0x000fc6000ff7e0ff */
[----:B-1----:R-:W2:Y:S01]  /*99ec0*/  LDL.LU R8, [R1+0x31b8] ;  /* 0x0031b80001087983 */ /* 0x002ea20000300800 */
[----:B------:R-:W-:Y:S01]  /*99ed0*/  MOV R5, R15 ;  /* 0x0000000f00057202 */ /* 0x000fe20000000f00 */
[----:B------:R-:W-:Y:S02]  /*99ee0*/  USEL UR12, UR12, URZ, !UP0 ;  /* 0x0000003f0c0c7287 */ /* 0x000fe4000c000000 */
[----:B------:R1:W-:Y:S01]  /*99ef0*/  STL [R1+0x3270], R12 ;  /* 0x0032700c01007387 */ /* 0x0003e20000100800 */
[----:B------:R-:W-:-:S03]  /*99f00*/  IADD3.X R13, R13, UR8, RZ, P3, !PT ;  /* 0x000000080d0d7c10 */ /* 0x000fc60009ffe4ff */
[----:B------:R-:W-:Y:S04]  /*99f10*/  STL [R1+0x3264], R14 ;  /* 0x0032640e01007387 */ /* 0x000fe80000100800 */
[----:B------:R1:W-:Y:S04]  /*99f20*/  STL [R1+0x3238], R6 ;  /* 0x0032380601007387 */ /* 0x0003e80000100800 */
[----:B------:R-:W2:Y:S01]  /*99f30*/  LDL.LU R17, [R1+0x31e4] ;  /* 0x0031e40001117983 */ /* 0x000ea20000300800 */
[----:B------:R-:W-:-:S03]  /*99f40*/  ISETP.NE.U32.AND P1, PT, RZ, UR12, PT ;  /* 0x0000000cff007c0c */ /* 0x000fc6000bf25070 */
[----:B------:R1:W-:Y:S04]  /*99f50*/  LDGSTS.E [R3+0x42400], desc[UR14][R4.64], P0 ;  /* 0x4240000004037fae */ /* 0x0003e8000812184e */
[----:B------:R-:W-:Y:S01]  /*99f60*/  STL [R1+0x322c], R13 ;  /* 0x00322c0d01007387 */ /* 0x000fe20000100800 */
[----:B-1----:R-:W-:Y:S01]  /*99f70*/  IMAD.MOV.U32 R4, RZ, RZ, R12 ;  /* 0x000000ffff047224 */ /* 0x002fe200078e000c */
[----:B------:R-:W-:Y:S02]  /*99f80*/  MOV R5, R14 ;  /* 0x0000000e00057202 */ /* 0x000fe40000000f00 */
[----:B------:R-:W2:Y:S04]  /*99f90*/  LDL.LU R12, [R1+0x31ac] ;  /* 0x0031ac00010c7983 */ /* 0x000ea80000300800 */
[----:B------:R1:W-:Y:S02]  /*99fa0*/  LDGSTS.E [R3+0x42480], desc[UR14][R4.64], P0 ;  /* 0x4248000004037fae */ /* 0x0003e4000812184e */
[----:B-1----:R-:W-:Y:S01]  /*99fb0*/  IMAD.MOV.U32 R4, RZ, RZ, R6 ;  /* 0x000000ffff047224 */ /* 0x002fe200078e0006 */
[----:B------:R-:W-:Y:S01]  /*99fc0*/  MOV R5, R13 ;  /* 0x0000000d00057202 */ /* 0x000fe20000000f00 */
[----:B------:R-:W2:Y:S04]  /*99fd0*/  LDL.LU R6, [R1+0x31b0] ;  /* 0x0031b00001067983 */ /* 0x000ea80000300800 */
[----:B------:R1:W-:Y:S01]  /*99fe0*/  LDGSTS.E [R3+0x42800], desc[UR14][R4.64], P1 ;  /* 0x4280000004037fae */ /* 0x0003e2000892184e */
[----:B----4-:R-:W-:-:S04]  /*99ff0*/  IADD3 R9, P0, R9, UR13, RZ ;  /* 0x0000000d09097c10 */ /* 0x010fc8000ff1e0ff */
[----:B---3--:R-:W-:Y:S01]  /*9a000*/  IADD3.X R11, R11, UR8, RZ, P0, !PT ;  /* 0x000000080b0b7c10 */ /* 0x008fe200087fe4ff */
[----:B------:R-:W-:Y:S03]  /*9a010*/  STL [R1+0x3230], R9 ;  /* 0x0032300901007387 */ /* 0x000fe60000100800 */
[----:B-1----:R-:W-:Y:S01]  /*9a020*/  MOV R5, R11 ;  /* 0x0000000b00057202 */ /* 0x002fe20000000f00 */
[----:B------:R1:W-:Y:S01]  /*9a030*/  STL [R1+0x3224], R11 ;  /* 0x0032240b01007387 */ /* 0x0003e20000100800 */
[----:B------:R-:W-:-:S05]  /*9a040*/  IMAD.MOV.U32 R4, RZ, RZ, R9 ;  /* 0x000000ffff047224 */ /* 0x000fca00078e0009 */
[----:B------:R3:W-:Y:S04]  /*9a050*/  LDGSTS.E [R3+0x42880], desc[UR14][R4.64], P1 ;  /* 0x4288000004037fae */ /* 0x0007e8000892184e */
[----:B-1----:R-:W4:Y:S04]  /*9a060*/  LDL.LU R11, [R1+0x31a4] ;  /* 0x0031a400010b7983 */ /* 0x002f280000300800 */
[----:B------:R-:W4:Y:S01]  /*9a070*/  LDL.LU R9, [R1+0x3178] ;  /* 0x0031780001097983 */ /* 0x000f220000300800 */
[----:B------:R-:W-:-:S04]  /*9a080*/  IADD3 R7, P1, R7, UR13, RZ ;  /* 0x0000000d07077c10 */ /* 0x000fc8000ff3e0ff */
[----:B------:R-:W-:Y:S01]  /*9a090*/  IADD3.X R10, R10, UR8, RZ, P1, !PT ;  /* 0x000000080a0a7c10 */ /* 0x000fe20008ffe4ff */
[----:B------:R-:W-:Y:S04]  /*9a0a0*/  STL [R1+0x31f8], R7 ;  /* 0x0031f80701007387 */ /* 0x000fe80000100800 */
[----:B------:R1:W-:Y:S01]  /*9a0b0*/  STL [R1+0x31ec], R10 ;  /* 0x0031ec0a01007387 */ /* 0x0003e20000100800 */
[----:B---3--:R-:W-:-:S03]  /*9a0c0*/  MOV R5, R10 ;  /* 0x0000000a00057202 */ /* 0x008fc60000000f00 */
[----:B------:R-:W3:Y:S04]  /*9a0d0*/  LDL.LU R15, [R1+0x316c] ;  /* 0x00316c00010f7983 */ /* 0x000ee80000300800 */
[----:B------:R-:W3:Y:S04]  /*9a0e0*/  LDL.LU R14, [R1+0x3164] ;  /* 0x00316400010e7983 */ /* 0x000ee80000300800 */
[----:B-1----:R-:W3:Y:S01]  /*9a0f0*/  LDL.LU R10, [R1+0x3170] ;  /* 0x00317000010a7983 */ /* 0x002ee20000300800 */
[----:B------:R-:W-:-:S03]  /*9a100*/  IMAD.MOV.U32 R4, RZ, RZ, R7 ;  /* 0x000000ffff047224 */ /* 0x000fc600078e0007 */
[----:B------:R-:W3:Y:S04]  /*9a110*/  LDL.LU R13, [R1+0x312c] ;  /* 0x00312c00010d7983 */ /* 0x000ee80000300800 */
[----:B------:R-:W3:Y:S01]  /*9a120*/  LDL.LU R7, [R1+0x3138] ;  /* 0x0031380001077983 */ /* 0x000ee20000300800 */
[----:B------:R-:W-:-:S04]  /*9a130*/  UISETP.GT.AND UP1, UPT, UR17, 0x2c, UPT ;  /* 0x0000002c1100788c */ /* 0x000fc8000bf24270 */
[----:B------:R-:W-:-:S04]  /*9a140*/  USEL UR12, URZ, 0x4, !UP1 ;  /* 0x000000043f0c7887 */ /* 0x000fc8000c800000 */
[----:B------:R-:W-:-:S06]  /*9a150*/  USEL UR12, UR12, URZ, !UP0 ;  /* 0x0000003f0c0c7287 */ /* 0x000fcc000c000000 */
[----:B------:R-:W-:Y:S01]  /*9a160*/  ISETP.NE.U32.AND P0, PT, RZ, UR12, PT ;  /* 0x0000000cff007c0c */ /* 0x000fe2000bf05070 */
[----:B------:R-:W-:Y:S01]  /*9a170*/  UISETP.GT.AND UP1, UPT, UR17, 0x30, UPT ;  /* 0x000000301100788c */ /* 0x000fe2000bf24270 */
[----:B--2---:R-:W-:Y:S02]  /*9a180*/  IADD3 R16, P2, R16, UR13, RZ ;  /* 0x0000000d10107c10 */ /* 0x004fe4000ff5e0ff */
[----:B------:R-:W-:Y:S01]  /*9a190*/  IADD3 R8, P3, R8, UR13, RZ ;  /* 0x0000000d08087c10 */ /* 0x000fe2000ff7e0ff */
[----:B------:R-:W-:Y:S01]  /*9a1a0*/  USEL UR12, URZ, 0x4, !UP1 ;  /* 0x000000043f0c7887 */ /* 0x000fe2000c800000 */
[----:B------:R-:W-:-:S03]  /*9a1b0*/  IADD3.X R17, R17, UR8, RZ, P2, !PT ;  /* 0x0000000811117c10 */ /* 0x000fc600097fe4ff */
[----:B------:R-:W-:-:S04]  /*9a1c0*/  USEL UR12, UR12, URZ, !UP0 ;  /* 0x0000003f0c0c7287 */ /* 0x000fc8000c000000 */
[----:B------:R1:W-:Y:S01]  /*9a1d0*/  LDGSTS.E [R3+0x42c00], desc[UR14][R4.64], P0 ;  /* 0x42c0000004037fae */ /* 0x0003e2000812184e */
[----:B------:R-:W-:-:S03]  /*9a1e0*/  IADD3.X R12, R12, UR8, RZ, P3, !PT ;  /* 0x000000080c0c7c10 */ /* 0x000fc60009ffe4ff */
[----:B------:R-:W-:Y:S01]  /*9a1f0*/  STL [R1+0x31f0], R16 ;  /* 0x0031f01001007387 */ /* 0x000fe20000100800 */
[----:B------:R-:W-:Y:S01]  /*9a200*/  ISETP.NE.U32.AND P1, PT, RZ, UR12, PT ;  /* 0x0000000cff007c0c */ /* 0x000fe2000bf25070 */
[----:B-1----:R-:W-:Y:S01]  /*9a210*/  IMAD.MOV.U32 R4, RZ, RZ, R16 ;  /* 0x000000ffff047224 */ /* 0x002fe200078e0010 */
[----:B------:R-:W-:Y:S01]  /*9a220*/  MOV R5, R17 ;  /* 0x0000001100057202 */ /* 0x000fe20000000f00 */
[----:B------:R-:W-:Y:S04]  /*9a230*/  STL [R1+0x31e4], R17 ;  /* 0x0031e41101007387 */ /* 0x000fe80000100800 */
[----:B------:R-:W-:Y:S04]  /*9a240*/  STL [R1+0x31b8], R8 ;  /* 0x0031b80801007387 */ /* 0x000fe80000100800 */
[----:B------:R1:W-:Y:S04]  /*9a250*/  LDGSTS.E [R3+0x42c80], desc[UR14][R4.64], P0 ;  /* 0x42c8000004037fae */ /* 0x0003e8000812184e */
[----:B------:R2:W-:Y:S01]  /*9a260*/  STL [R1+0x31ac], R12 ;  /* 0x0031ac0c01007387 */ /* 0x0005e20000100800 */
[----:B------:R-:W-:-:S02]  /*9a270*/  IADD3 R6, P0, R6, UR13, RZ ;  /* 0x0000000d06067c10 */ /* 0x000fc4000ff1e0ff */
[----:B-1----:R-:W-:Y:S01]  /*9a280*/  MOV R5, R12 ;  /* 0x0000000c00057202 */ /* 0x002fe20000000f00 */
[----:B------:R-:W-:Y:S01]  /*9a290*/  IMAD.MOV.U32 R4, RZ, RZ, R8 ;  /* 0x000000ffff047224 */ /* 0x000fe200078e0008 */
[----:B--2---:R-:W2:Y:S04]  /*9a2a0*/  LDL.LU R12, [R1+0x3124] ;  /* 0x00312400010c7983 */ /* 0x004ea80000300800 */
[----:B------:R-:W2:Y:S04]  /*9a2b0*/  LDL.LU R8, [R1+0x3130] ;  /* 0x0031300001087983 */ /* 0x000ea80000300800 */
[----:B------:R1:W-:Y:S04]  /*9a2c0*/  LDGSTS.E [R3+0x43000], desc[UR14][R4.64], P1 ;  /* 0x4300000004037fae */ /* 0x0003e8000892184e */
[----:B------:R-:W-:Y:S01]  /*9a2d0*/  STL [R1+0x31b0], R6 ;  /* 0x0031b00601007387 */ /* 0x000fe20000100800 */
[----:B------:R-:W-:Y:S01]  /*9a2e0*/  UISETP.GT.AND UP1, UPT, UR17, 0x34, UPT ;  /* 0x000000341100788c */ /* 0x000fe2000bf24270 */
[----:B-1----:R-:W-:-:S03]  /*9a2f0*/  IMAD.MOV.U32 R4, RZ, RZ, R6 ;  /* 0x000000ffff047224 */ /* 0x002fc600078e0006 */
[----:B------:R-:W-:-:S04]  /*9a300*/  USEL UR12, URZ, 0x4, !UP1 ;  /* 0x000000043f0c7887 */ /* 0x000fc8000c800000 */
[----:B------:R-:W-:Y:S01]  /*9a310*/  USEL UR12, UR12, URZ, !UP0 ;  /* 0x0000003f0c0c7287 */ /* 0x000fe2000c000000 */
[----:B----4-:R-:W-:-:S04]  /*9a320*/  IADD3.X R11, R11, UR8, RZ, P0, !PT ;  /* 0x000000080b0b7c10 */ /* 0x010fc800087fe4ff */
[----:B------:R-:W-:Y:S01]  /*9a330*/  MOV R5, R11 ;  /* 0x0000000b00057202 */ /* 0x000fe20000000f00 */
[----:B------:R1:W-:Y:S04]  /*9a340*/  STL [R1+0x31a4], R11 ;  /* 0x0031a40b01007387 */ /* 0x0003e80000100800 */
[----:B------:R4:W-:Y:S04]  /*9a350*/  LDGSTS.E [R3+0x43080], desc[UR14][R4.64], P1 ;  /* 0x4308000004037fae */ /* 0x0009e8000892184e */
[----:B-1----:R-:W2:Y:S04]  /*9a360*/  LDL.LU R11, [R1+0x30ec] ;  /* 0x0030ec00010b7983 */ /* 0x002ea80000300800 */
[----:B------:R-:W2:Y:S01]  /*9a370*/  LDL.LU R6, [R1+0x30f8] ;  /* 0x0030f80001067983 */ /* 0x000ea20000300800 */
[----:B------:R-:W-:-:S02]  /*9a380*/  IADD3 R9, P1, R9, UR13, RZ ;  /* 0x0000000d09097c10 */ /* 0x000fc4000ff3e0ff */
[----:B------:R-:W-:-:S03]  /*9a390*/  ISETP.NE.U32.AND P0, PT, RZ, UR12, PT ;  /* 0x0000000cff007c0c */ /* 0x000fc6000bf05070 */
[----:B------:R1:W-:Y:S01]  /*9a3a0*/  STL [R1+0x3178], R9 ;  /* 0x0031780901007387 */ /* 0x0003e20000100800 */
[----:B----4-:R-:W-:Y:S01]  /*9a3b0*/  IMAD.MOV.U32 R4, RZ, RZ, R9 ;  /* 0x000000ffff047224 */ /* 0x010fe200078e0009 */
[----:B---3--:R-:W-:Y:S02]  /*9a3c0*/  IADD3.X R15, R15, UR8, RZ, P1, !PT ;  /* 0x000000080f0f7c10 */ /* 0x008fe40008ffe4ff */
[----:B------:R-:W-:-:S03]  /*9a3d0*/  IADD3 R10, P2, R10, UR13, RZ ;  /* 0x0000000d0a0a7c10 */ /* 0x000fc6000ff5e0ff */
[----:B------:R-:W-:Y:S01]  /*9a3e0*/  STL [R1+0x316c], R15 ;  /* 0x00316c0f01007387 */ /* 0x000fe20000100800 */
[----:B------:R-:W-:-:S03]  /*9a3f0*/  IADD3.X R14, R14, UR8, RZ, P2, !PT ;  /* 0x000000080e0e7c10 */ /* 0x000fc600097fe4ff */
[----:B------:R-:W3:Y:S01]  /*9a400*/  LDL.LU R16, [R1+0x30f0] ;  /* 0x0030f00001107983 */ /* 0x000ee20000300800 */
[----:B------:R-:W-:-:S03]  /*9a410*/  IADD3 R7, P3, R7, UR13, RZ ;  /* 0x0000000d07077c10 */ /* 0x000fc6000ff7e0ff */
[----:B-1----:R-:W4:Y:S01]  /*9a420*/  LDL.LU R9, [R1+0x30b8] ;  /* 0x0030b80001097983 */ /* 0x002f220000300800 */
        /* <DEDUP_REMOVED lines=8> */
[----:B-1----:R-:W-:-:S03]  /*9a4b0*/  IMAD.MOV.U32 R4, RZ, RZ, R10 ;  /* 0x000000ffff047224 */ /* 0x002fc600078e000a */
[----:B------:R-:W4:Y:S01]  /*9a4c0*/  LDL.LU R10, [R1+0x30ac] ;  /* 0x0030ac00010a7983 */ /* 0x000f220000300800 */
[----:B------:R-:W-:-:S04]  /*9a4d0*/  UISETP.GT.AND UP1, UPT, UR17, 0x38, UPT ;  /* 0x000000381100788c */ /* 0x000fc8000bf24270 */
[----:B------:R-:W-:-:S04]  /*9a4e0*/  USEL UR12, URZ, 0x4, !UP1 ;  /* 0x000000043f0c7887 */ /* 0x000fc8000c800000 */
[----:B------:R-:W-:Y:S01]  /*9a4f0*/  USEL UR12, UR12, URZ, !UP0 ;  /* 0x0000003f0c0c7287 */ /* 0x000fe2000c000000 */
[----:B------:R-:W-:-:S05]  /*9a500*/  MOV R5, R14 ;  /* 0x0000000e00057202 */ /* 0x000fca0000000f00 */
[----:B------:R-:W-:Y:S01]  /*9a510*/  ISETP.NE.U32.AND P1, PT, RZ, UR12, PT ;  /* 0x0000000cff007c0c */ /* 0x000fe2000bf25070 */
[----:B------:R1:W-:Y:S02]  /*9a520*/  LDGSTS.E [R3+0x43480], desc[UR14][R4.64], P0 ;  /* 0x4348000004037fae */ /* 0x0003e4000812184e */
[----:B-1----:R-:W-:Y:S01]  /*9a530*/  IMAD.MOV.U32 R4, RZ, RZ, R7 ;  /* 0x000000ffff047224 */ /* 0x002fe200078e0007 */
[----:B------:R-:W-:Y:S01]  /*9a540*/  MOV R5, R13 ;  /* 0x0000000d00057202 */ /* 0x000fe20000000f00 */
[----:B------:R-:W4:Y:S01]  /*9a550*/  LDL.LU R7, [R1+0x30b0] ;  /* 0x0030b00001077983 */ /* 0x000f220000300800 */
[----:B--2---:R-:W-:-:S07]  /*9a560*/  IADD3 R8, P0, R8, UR13, RZ ;  /* 0x0000000d08087c10 */ /* 0x004fce000ff1e0ff */
[----:B------:R1:W-:Y:S01]  /*9a570*/  LDGSTS.E [R3+0x43800], desc[UR14][R4.64], P1 ;  /* 0x4380000004037fae */ /* 0x0003e2000892184e */
[----:B------:R-:W-:-:S03]  /*9a580*/  IADD3.X R12, R12, UR8, RZ, P0, !PT ;  /* 0x000000080c0c7c10 */ /* 0x000fc600087fe4ff */
[----:B------:R-:W-:Y:S04]  /*9a590*/  STL [R1+0x3130], R8 ;  /* 0x0031300801007387 */ /* 0x000fe80000100800 */
[----:B------:R2:W-:Y:S01]  /*9a5a0*/  STL [R1+0x3124], R12 ;  /* 0x0031240c01007387 */ /* 0x0005e20000100800 */
[----:B-1----:R-:W-:Y:S01]  /*9a5b0*/  IMAD.MOV.U32 R4, RZ, RZ, R8 ;  /* 0x000000ffff047224 */ /* 0x002fe200078e0008 */
[----:B------:R-:W-:Y:S02]  /*9a5c0*/  MOV R5, R12 ;  /* 0x0000000c00057202 */ /* 0x000fe40000000f00 */
[----:B--2---:R-:W2:Y:S01]  /*9a5d0*/  LDL.LU R12, [R1+0x30a4] ;  /* 0x0030a400010c7983 */ /* 0x004ea20000300800 */
[----:B------:R-:W-:-:S03]  /*9a5e0*/  UISETP.GT.AND UP1, UPT, UR17, 0x3c, UPT ;  /* 0x0000003c1100788c */ /* 0x000fc6000bf24270 */
[----:B------:R1:W-:Y:S01]  /*9a5f0*/  LDGSTS.E [R3+0x43880], desc[UR14][R4.64], P1 ;  /* 0x4388000004037fae */ /* 0x0003e2000892184e */
[----:B------:R-:W-:-:S03]  /*9a600*/  USEL UR12, URZ, 0x4, !UP1 ;  /* 0x000000043f0c7887 */ /* 0x000fc6000c800000 */
[----:B------:R-:W2:Y:S01]  /*9a610*/  LDL.LU R8, [R1+0x3078] ;  /* 0x0030780001087983 */ /* 0x000ea20000300800 */
[----:B------:R-:W-:-:S06]  /*9a620*/  USEL UR12, UR12, URZ, !UP0 ;  /* 0x0000003f0c0c7287 */ /* 0x000fcc000c000000 */
[----:B------:R-:W-:Y:S02]  /*9a630*/  ISETP.NE.U32.AND P0, PT, RZ, UR12, PT ;  /* 0x0000000cff007c0c */ /* 0x000fe4000bf05070 */
[----:B------:R-:W-:-:S04]  /*9a640*/  IADD3 R6, P1, R6, UR13, RZ ;  /* 0x0000000d06067c10 */ /* 0x000fc8000ff3e0ff */
[----:B------:R-:W-:Y:S01]  /*9a650*/  IADD3.X R11, R11, UR8, RZ, P1, !PT ;  /* 0x000000080b0b7c10 */ /* 0x000fe20008ffe4ff */
[----:B------:R-:W-:Y:S04]  /*9a660*/  STL [R1+0x30f8], R6 ;  /* 0x0030f80601007387 */ /* 0x000fe80000100800 */
[----:B------:R3:W-:Y:S01]  /*9a670*/  STL [R1+0x30ec], R11 ;  /* 0x0030ec0b01007387 */ /* 0x0007e20000100800 */
[----:B-1----:R-:W-:-:S03]  /*9a680*/  MOV R5, R11 ;  /* 0x0000000b00057202 */ /* 0x002fc60000000f00 */
[----:B------:R-:W2:Y:S04]  /*9a690*/  LDL.LU R15, [R1+0x306c] ;  /* 0x00306c00010f7983 */ /* 0x000ea80000300800 */
[----:B------:R-:W2:Y:S04]  /*9a6a0*/  LDL.LU R14, [R1+0x3064] ;  /* 0x00306400010e7983 */ /* 0x000ea80000300800 */
[----:B---3--:R-:W3:Y:S01]  /*9a6b0*/  LDL.LU R11, [R1+0x3070] ;  /* 0x00307000010b7983 */ /* 0x008ee20000300800 */
[----:B------:R-:W-:-:S03]  /*9a6c0*/  IMAD.MOV.U32 R4, RZ, RZ, R6 ;  /* 0x000000ffff047224 */ /* 0x000fc600078e0006 */
[----:B------:R-:W3:Y:S04]  /*9a6d0*/  LDL.LU R13, [R1+0x302c] ;  /* 0x00302c00010d7983 */ /* 0x000ee80000300800 */
[----:B------:R-:W3:Y:S01]  /*9a6e0*/  LDL.LU R6, [R1+0x3038] ;  /* 0x0030380001067983 */ /* 0x000ee20000300800 */
[----:B------:R-:W-:Y:S02]  /*9a6f0*/  IADD3 R16, P2, R16, UR13, RZ ;  /* 0x0000000d10107c10 */ /* 0x000fe4000ff5e0ff */
[----:B----4-:R-:W-:Y:S01]  /*9a700*/  IADD3 R9, P3, R9, UR13, RZ ;  /* 0x0000000d09097c10 */ /* 0x010fe2000ff7e0ff */
[----:B------:R1:W-:Y:S04]  /*9a710*/  LDGSTS.E [R3+0x43c00], desc[UR14][R4.64], P0 ;  /* 0x43c0000004037fae */ /* 0x0003e8000812184e */
[----:B------:R-:W-:Y:S01]  /*9a720*/  STL [R1+0x30f0], R16 ;  /* 0x0030f01001007387 */ /* 0x000fe20000100800 */
[----:B------:R-:W-:Y:S01]  /*9a730*/  IADD3.X R17, R17, UR8, RZ, P2, !PT ;  /* 0x0000000811117c10 */ /* 0x000fe200097fe4ff */
[----:B-1----:R-:W-:-:S03]  /*9a740*/  IMAD.MOV.U32 R4, RZ, RZ, R16 ;  /* 0x000000ffff047224 */ /* 0x002fc600078e0010 */
[----:B------:R-:W-:Y:S01]  /*9a750*/  MOV R5, R17 ;  /* 0x0000001100057202 */ /* 0x000fe20000000f00 */
[----:B------:R-:W-:Y:S04]  /*9a760*/  STL [R1+0x30e4], R17 ;  /* 0x0030e41101007387 */ /* 0x000fe80000100800 */
[----:B------:R-:W-:Y:S04]  /*9a770*/  STL [R1+0x30b8], R9 ;  /* 0x0030b80901007387 */ /* 0x000fe80000100800 */
[----:B------:R1:W-:Y:S01]  /*9a780*/  LDGSTS.E [R3+0x43c80], desc[UR14][R4.64], P0 ;  /* 0x43c8000004037fae */ /* 0x0003e2000812184e */
[----:B------:R-:W-:-:S05]  /*9a790*/  IADD3.X R10, R10, UR8, RZ, P3, !PT ;  /* 0x000000080a0a7c10 */ /* 0x000fca0009ffe4ff */
[----:B------:R4:W-:Y:S01]  /*9a7a0*/  STL [R1+0x30ac], R10 ;  /* 0x0030ac0a01007387 */ /* 0x0009e20000100800 */
[----:B-1----:R-:W-:Y:S01]  /*9a7b0*/  MOV R5, R10 ;  /* 0x0000000a00057202 */ /* 0x002fe20000000f00 */
[----:B------:R-:W-:Y:S02]  /*9a7c0*/  IMAD.MOV.U32 R4, RZ, RZ, R9 ;  /* 0x000000ffff047224 */ /* 0x000fe400078e0009 */
[----:B----4-:R-:W4:Y:S04]  /*9a7d0*/  LDL.LU R10, [R1+0x3024] ;  /* 0x00302400010a7983 */ /* 0x010f280000300800 */
[----:B------:R-:W4:Y:S01]  /*9a7e0*/  LDL.LU R9, [R1+0x3030] ;  /* 0x0030300001097983 */ /* 0x000f220000300800 */
[----:B------:R-:W-:-:S04]  /*9a7f0*/  UISETP.GT.AND UP1, UPT, UR17, 0x40, UPT ;  /* 0x000000401100788c */ /* 0x000fc8000bf24270 */
[----:B------:R-:W-:-:S04]  /*9a800*/  USEL UR12, URZ, 0x4, !UP1 ;  /* 0x000000043f0c7887 */ /* 0x000fc8000c800000 */
[----:B------:R-:W-:-:S06]  /*9a810*/  USEL UR12, UR12, URZ, !UP0 ;  /* 0x0000003f0c0c7287 */ /* 0x000fcc000c000000 */
[----:B------:R-:W-:Y:S02]  /*9a820*/  ISETP.NE.U32.AND P1, PT, RZ, UR12, PT ;  /* 0x0000000cff007c0c */ /* 0x000fe4000bf25070 */
[----:B------:R-:W-:Y:S01]  /*9a830*/  IADD3 R7, P0, R7, UR13, RZ ;  /* 0x0000000d07077c10 */ /* 0x000fe2000ff1e0ff */
[----:B------:R-:W-:-:S04]  /*9a840*/  UISETP.GT.AND UP1, UPT, UR17, 0x44, UPT ;  /* 0x000000441100788c */ /* 0x000fc8000bf24270 */
[----:B------:R-:W-:Y:S01]  /*9a850*/  STL [R1+0x30b0], R7 ;  /* 0x0030b00701007387 */ /* 0x000fe20000100800 */
[----:B------:R-:W-:-:S05]  /*9a860*/  USEL UR12, URZ, 0x4, !UP1 ;  /* 0x000000043f0c7887 */ /* 0x000fca000c800000 */
[----:B------:R1:W-:Y:S01]  /*9a870*/  LDGSTS.E [R3+0x44000], desc[UR14][R4.64], P1 ;  /* 0x4400000004037fae */ /* 0x0003e2000892184e */
[----:B--2---:R-:W-:-:S05]  /*9a880*/  IADD3.X R12, R12, UR8, RZ, P0, !PT ;  /* 0x000000080c0c7c10 */ /* 0x004fca00087fe4ff */
[----:B------:R2:W-:Y:S01]  /*9a890*/  STL [R1+0x30a4], R12 ;  /* 0x0030a40c01007387 */ /* 0x0005e20000100800 */
[----:B-1----:R-:W-:Y:S01]  /*9a8a0*/  MOV R5, R12 ;  /* 0x0000000c00057202 */ /* 0x002fe20000000f00 */
[----:B------:R-:W-:Y:S01]  /*9a8b0*/  IMAD.MOV.U32 R4, RZ, RZ, R7 ;  /* 0x000000ffff047224 */ /* 0x000fe200078e0007 */
[----:B------:R-:W-:-:S04]  /*9a8c0*/  USEL UR12, UR12, URZ, !UP0 ;  /* 0x0000003f0c0c7287 */ /* 0x000fc8000c000000 */
[----:B------:R1:W-:Y:S04]  /*9a8d0*/  LDGSTS.E [R3+0x44080], desc[UR14][R4.64], P1 ;  /* 0x4408000004037fae */ /* 0x0003e8000892184e */
[----:B--2---:R-:W2:Y:S04]  /*9a8e0*/  LDL.LU R12, [R1+0x2fec] ;  /* 0x002fec00010c7983 */ /* 0x004ea80000300800 */
[----:B------:R-:W2:Y:S01]  /*9a8f0*/  LDL.LU R7, [R1+0x2ff8] ;  /* 0x002ff80001077983 */ /* 0x000ea20000300800 */
[----:B------:R-:W-:Y:S02]  /*9a900*/  IADD3 R8, P1, R8, UR13, RZ ;  /* 0x0000000d08087c10 */ /* 0x000fe4000ff3e0ff */
[----:B------:R-:W-:-:S03]  /*9a910*/  ISETP.NE.U32.AND P0, PT, RZ, UR12, PT ;  /* 0x0000000cff007c0c */ /* 0x000fc6000bf05070 */
[----:B------:R3:W-:Y:S01]  /*9a920*/  STL [R1+0x3078], R8 ;  /* 0x0030780801007387 */ /* 0x0007e20000100800 */
[----:B-1----:R-:W-:Y:S01]  /*9a930*/  IMAD.MOV.U32 R4, RZ, RZ, R8 ;  /* 0x000000ffff047224 */ /* 0x002fe200078e0008 */
[----:B------:R-:W-:-:S04]  /*9a940*/  UISETP.GT.AND UP1, UPT, UR17, 0x48, UPT ;  /* 0x000000481100788c */ /* 0x000fc8000bf24270 */
[----:B------:R-:W-:-:S04]  /*9a950*/  USEL UR12, URZ, 0x4, !UP1 ;  /* 0x000000043f0c7887 */ /* 0x000fc8000c800000 */
[----:B------:R-:W-:Y:S01]  /*9a960*/  USEL UR12, UR12, URZ, !UP0 ;  /* 0x0000003f0c0c7287 */ /* 0x000fe2000c000000 */
[----:B------:R-:W-:Y:S02]  /*9a970*/  IADD3.X R15, R15, UR8, RZ, P1, !PT ;  /* 0x000000080f0f7c10 */ /* 0x000fe40008ffe4ff */
[----:B---3--:R-:W-:-:S03]  /*9a980*/  IADD3 R11, P2, R11, UR13, RZ ;  /* 0x0000000d0b0b7c10 */ /* 0x008fc6000ff5e0ff */
[----:B------:R-:W-:Y:S01]  /*9a990*/  STL [R1+0x306c], R15 ;  /* 0x00306c0f01007387 */ /* 0x000fe20000100800 */
[----:B------:R-:W-:-:S03]  /*9a9a0*/  IADD3.X R14, R14, UR8, RZ, P2, !PT ;  /* 0x000000080e0e7c10 */ /* 0x000fc600097fe4ff */
[----:B------:R-:W3:Y:S01]  /*9a9b0*/  LDL.LU R16, [R1+0x2ff0] ;  /* 0x002ff00001107983 */ /* 0x000ee20000300800 */
[----:B------:R-:W-:-:S03]  /*9a9c0*/  IADD3 R6, P3, R6, UR13, RZ ;  /* 0x0000000d06067c10 */ /* 0x000fc6000ff7e0ff */
[----:B------:R-:W3:Y:S01]  /*9a9d0*/  LDL.LU R8, [R1+0x2fb8] ;  /* 0x002fb80001087983 */ /* 0x000ee20000300800 */
[----:B------:R-:W-:-:S03]  /*9a9e0*/  MOV R5, R15 ;  /* 0x0000000f00057202 */ /* 0x000fc60000000f00 */
[----:B------:R1:W-:Y:S01]  /*9a9f0*/  STL [R1+0x3070], R11 ;  /* 0x0030700b01007387 */ /* 0x0003e20000100800 */
[----:B------:R-:W-:-:S03]  /*9aa00*/  IADD3.X R13, R13, UR8, RZ, P3, !PT ;  /* 0x000000080d0d7c10 */ /* 0x000fc60009ffe4ff */
[----:B------:R-:W-:Y:S04]  /*9aa10*/  STL [R1+0x3064], R14 ;  /* 0x0030640e01007387 */ /* 0x000fe80000100800 */
[----:B------:R1:W-:Y:S04]  /*9aa20*/  STL [R1+0x3038], R6 ;  /* 0x0030380601007387 */ /* 0x0003e80000100800 */
[----:B------:R-:W3:Y:S04]  /*9aa30*/  LDL.LU R17, [R1+0x2fe4] ;  /* 0x002fe40001117983 */ /* 0x000ee80000300800 */
[----:B------:R1:W-:Y:S04]  /*9aa40*/  LDGSTS.E [R3+0x44400], desc[UR14][R4.64], P0 ;  /* 0x4440000004037fae */ /* 0x0003e8000812184e */
[----:B------:R-:W-:Y:S01]  /*9aa50*/  STL [R1+0x302c], R13 ;  /* 0x00302c0d01007387 */ /* 0x000fe20000100800 */
[----:B------:R-:W-:Y:S01]  /*9aa60*/  ISETP.NE.U32.AND P1, PT, RZ, UR12, PT ;  /* 0x0000000cff007c0c */ /* 0x000fe2000bf25070 */
[----:B-1----:R-:W-:-:S02]  /*9aa70*/  IMAD.MOV.U32 R4, RZ, RZ, R11 ;  /* 0x000000ffff047224 */ /* 0x002fc400078e000b */
[----:B------:R-:W3:Y:S01]  /*9aa80*/  LDL.LU R11, [R1+0x2fac] ;  /* 0x002fac00010b7983 */ /* 0x000ee20000300800 */
[----:B------:R-:W-:-:S05]  /*9aa90*/  MOV R5, R14 ;  /* 0x0000000e00057202 */ /* 0x000fca0000000f00 */
[----:B------:R1:W-:Y:S02]  /*9aaa0*/  LDGSTS.E [R3+0x44480], desc[UR14][R4.64], P0 ;  /* 0x4448000004037fae */ /* 0x0003e4000812184e */
[----:B-1----:R-:W-:Y:S01]  /*9aab0*/  IMAD.MOV.U32 R4, RZ, RZ, R6 ;  /* 0x000000ffff047224 */ /* 0x002fe200078e0006 */
[----:B------:R-:W-:Y:S01]  /*9aac0*/  MOV R5, R13 ;  /* 0x0000000d00057202 */ /* 0x000fe20000000f00 */
[----:B------:R-:W3:Y:S01]  /*9aad0*/  LDL.LU R6, [R1+0x2fb0] ;  /* 0x002fb00001067983 */ /* 0x000ee20000300800 */
[----:B----4-:R-:W-:-:S03]  /*9aae0*/  IADD3 R9, P0, R9, UR13, RZ ;  /* 0x0000000d09097c10 */ /* 0x010fc6000ff1e0ff */
[----:B------:R1:W-:Y:S01]  /*9aaf0*/  LDGSTS.E [R3+0x44800], desc[UR14][R4.64], P1 ;  /* 0x4480000004037fae */ /* 0x0003e2000892184e */
[----:B------:R-:W-:-:S03]  /*9ab00*/  IADD3.X R10, R10, UR8, RZ, P0, !PT ;  /* 0x000000080a0a7c10 */ /* 0x000fc600087fe4ff */
[----:B------:R-:W-:Y:S04]  /*9ab10*/  STL [R1+0x3030], R9 ;  /* 0x0030300901007387 */ /* 0x000fe80000100800 */
[----:B------:R4:W-:Y:S01]  /*9ab20*/  STL [R1+0x3024], R10 ;  /* 0x0030240a01007387 */ /* 0x0009e20000100800 */
[----:B-1----:R-:W-:-:S03]  /*9ab30*/  MOV R5, R10 ;  /* 0x0000000a00057202 */ /* 0x002fc60000000f00 */
[----:B----4-:R-:W4:Y:S01]  /*9ab40*/  LDL.LU R10, [R1+0x2fa4] ;  /* 0x002fa400010a7983 */ /* 0x010f220000300800 */
[----:B------:R-:W-:Y:S01]  /*9ab50*/  IMAD.MOV.U32 R4, RZ, RZ, R9 ;  /* 0x000000ffff047224 */ /* 0x000fe200078e0009 */
[----:B------:R-:W-:Y:S02]  /*9ab60*/  UISETP.GT.AND UP1, UPT, UR17, 0x4c, UPT ;  /* 0x0000004c1100788c */ /* 0x000fe4000bf24270 */
[----:B------:R-:W4:Y:S02]  /*9ab70*/  LDL.LU R9, [R1+0x2f78] ;  /* 0x002f780001097983 */ /* 0x000f240000300800 */
[----:B------:R-:W-:Y:S02]  /*9ab80*/  USEL UR12, URZ, 0x4, !UP1 ;  /* 0x000000043f0c7887 */ /* 0x000fe4000c800000 */
[----:B------:R1:W-:Y:S02]  /*9ab90*/  LDGSTS.E [R3+0x44880], desc[UR14][R4.64], P1 ;  /* 0x4488000004037fae */ /* 0x0003e4000892184e */
[----:B------:R-:W-:-:S06]  /*9aba0*/  USEL UR12, UR12, URZ, !UP0 ;  /* 0x0000003f0c0c7287 */ /* 0x000fcc000c000000 */
[----:B------:R-:W-:Y:S02]  /*9abb0*/  ISETP.NE.U32.AND P0, PT, RZ, UR12, PT ;  /* 0x0000000cff007c0c */ /* 0x000fe4000bf05070 */
[----:B--2---:R-:W-:-:S04]  /*9abc0*/  IADD3 R7, P1, R7, UR13, RZ ;  /* 0x0000000d07077c10 */ /* 0x004fc8000ff3e0ff */
[----:B------:R-:W-:Y:S01]  /*9abd0*/  IADD3.X R12, R12, UR8, RZ, P1, !PT ;  /* 0x000000080c0c7c10 */ /* 0x000fe20008ffe4ff */
[----:B------:R-:W-:Y:S04]  /*9abe0*/  STL [R1+0x2ff8], R7 ;  /* 0x002ff80701007387 */ /* 0x000fe80000100800 */
[----:B------:R2:W-:Y:S04]  /*9abf0*/  STL [R1+0x2fec], R12 ;  /* 0x002fec0c01007387 */ /* 0x0005e80000100800 */
[----:B------:R-:W4:Y:S04]  /*9ac00*/  LDL.LU R15, [R1+0x2f6c] ;  /* 0x002f6c00010f7983 */ /* 0x000f280000300800 */
[----:B------:R-:W4:Y:S01]  /*9ac10*/  LDL.LU R14, [R1+0x2f64] ;  /* 0x002f6400010e7983 */ /* 0x000f220000300800 */
[----:B-1----:R-:W-:-:S03]  /*9ac20*/  MOV R5, R12 ;  /* 0x0000000c00057202 */ /* 0x002fc60000000f00 */
[----:B------:R-:W4:Y:S01]  /*9ac30*/  LDL.LU R13, [R1+0x2f70] ;  /* 0x002f7000010d7983 */ /* 0x000f220000300800 */
[----:B------:R-:W-:-:S03]  /*9ac40*/  IMAD.MOV.U32 R4, RZ, RZ, R7 ;  /* 0x000000ffff047224 */ /* 0x000fc600078e0007 */
[----:B--2---:R-:W2:Y:S04]  /*9ac50*/  LDL.LU R12, [R1+0x2f2c] ;  /* 0x002f2c00010c7983 */ /* 0x004ea80000300800 */
[----:B------:R-:W2:Y:S01]  /*9ac60*/  LDL.LU R7, [R1+0x2f38] ;  /* 0x002f380001077983 */ /* 0x000ea20000300800 */
[----:B------:R-:W-:-:S03]  /*9ac70*/  UISETP.GT.AND UP1, UPT, UR17, 0x50, UPT ;  /* 0x000000501100788c */ /* 0x000fc6000bf24270 */
[----:B------:R1:W-:Y:S01]  /*9ac80*/  LDGSTS.E [R3+0x44c00], desc[UR14][R4.64], P0 ;  /* 0x44c0000004037fae */ /* 0x0003e2000812184e */
[----:B------:R-:W-:-:S04]  /*9ac90*/  USEL UR12, URZ, 0x4, !UP1 ;  /* 0x000000043f0c7887 */ /* 0x000fc8000c800000 */
[----:B------:R-:W-:-:S06]  /*9aca0*/  USEL UR12, UR12, URZ, !UP0 ;  /* 0x0000003f0c0c7287 */ /* 0x000fcc000c000000 */
[----:B------:R-:W-:Y:S02]  /*9acb0*/  ISETP.NE.U32.AND P1, PT, RZ, UR12, PT ;  /* 0x0000000cff007c0c */ /* 0x000fe4000bf25070 */
[----:B---3--:R-:W-:Y:S02]  /*9acc0*/  IADD3 R16, P2, R16, UR13, RZ ;  /* 0x0000000d10107c10 */ /* 0x008fe4000ff5e0ff */
[----:B------:R-:W-:-:S03]  /*9acd0*/  IADD3 R8, P3, R8, UR13, RZ ;  /* 0x0000000d08087c10 */ /* 0x000fc6000ff7e0ff */
        /* <DEDUP_REMOVED lines=13> */
[----:B------:R-:W3:Y:S01]  /*9adb0*/  LDL.LU R8, [R1+0x2f30] ;  /* 0x002f300001087983 */ /* 0x000ee20000300800 */
[----:B------:R-:W-:-:S05]  /*9adc0*/  IADD3 R6, P0, R6, UR13, RZ ;  /* 0x0000000d06067c10 */ /* 0x000fca000ff1e0ff */
[----:B------:R-:W-:Y:S01]  /*9add0*/  STL [R1+0x2fb0], R6 ;  /* 0x002fb00601007387 */ /* 0x000fe20000100800 */
[----:B-1----:R-:W-:Y:S01]  /*9ade0*/  IMAD.MOV.U32 R4, RZ, RZ, R6 ;  /* 0x000000ffff047224 */ /* 0x002fe200078e0006 */
[----:B----4-:R-:W-:-:S04]  /*9adf0*/  IADD3.X R10, R10, UR8, RZ, P0, !PT ;  /* 0x000000080a0a7c10 */ /* 0x010fc800087fe4ff */
        /* <DEDUP_REMOVED lines=9> */
[----:B------:R1:W-:Y:S04]  /*9ae90*/  STL [R1+0x2f78], R9 ;  /* 0x002f780901007387 */ /* 0x0003e80000100800 */
[----:B------:R-:W-:Y:S01]  /*9aea0*/  ISETP.NE.U32.AND P0, PT, RZ, UR12, PT ;  /* 0x0000000cff007c0c */ /* 0x000fe2000bf05070 */
[----:B------:R-:W-:Y:S01]  /*9aeb0*/  UISETP.GT.AND UP1, UPT, UR17, 0x58, UPT ;  /* 0x000000581100788c */ /* 0x000fe2000bf24270 */
[----:B----4-:R-:W-:-:S03]  /*9aec0*/  IMAD.MOV.U32 R4, RZ, RZ, R9 ;  /* 0x000000ffff047224 */ /* 0x010fc600078e0009 */
[----:B------:R-:W-:Y:S01]  /*9aed0*/  USEL UR12, URZ, 0x4, !UP1 ;  /* 0x000000043f0c7887 */ /* 0x000fe2000c800000 */
[----:B------:R-:W-:Y:S02]  /*9aee0*/  IADD3.X R15, R15, UR8, RZ, P1, !PT ;  /* 0x000000080f0f7c10 */ /* 0x000fe40008ffe4ff */
[----:B------:R-:W-:-:S03]  /*9aef0*/  IADD3 R13, P2, R13, UR13, RZ ;  /* 0x0000000d0d0d7c10 */ /* 0x000fc6000ff5e0ff */
[----:B------:R-:W-:Y:S01]  /*9af00*/  STL [R1+0x2f6c], R15 ;  /* 0x002f6c0f01007387 */ /* 0x000fe20000100800 */
[----:B------:R-:W-:-:S03]  /*9af10*/  IADD3.X R14, R14, UR8, RZ, P2, !PT ;  /* 0x000000080e0e7c10 */ /* 0x000fc600097fe4ff */
[----:B------:R-:W4:Y:S01]  /*9af20*/  LDL.LU R16, [R1+0x2ef0] ;  /* 0x002ef00001107983 */ /* 0x000f220000300800 */
[----:B--2---:R-:W-:-:S03]  /*9af30*/  IADD3 R7, P3, R7, UR13, RZ ;  /* 0x0000000d07077c10 */ /* 0x004fc6000ff7e0ff */
[----:B-1----:R-:W2:Y:S01]  /*9af40*/  LDL.LU R9, [R1+0x2eb8] ;  /* 0x002eb80001097983 */ /* 0x002ea20000300800 */
[----:B------:R-:W-:-:S03]  /*9af50*/  MOV R5, R15 ;  /* 0x0000000f00057202 */ /* 0x000fc60000000f00 */
[----:B------:R-:W-:Y:S01]  /*9af60*/  STL [R1+0x2f70], R13 ;  /* 0x002f700d01007387 */ /* 0x000fe20000100800 */
[----:B------:R-:W-:-:S03]  /*9af70*/  IADD3.X R12, R12, UR8, RZ, P3, !PT ;  /* 0x000000080c0c7c10 */ /* 0x000fc60009ffe4ff */
[----:B------:R1:W-:Y:S04]  /*9af80*/  STL [R1+0x2f64], R14 ;  /* 0x002f640e01007387 */ /* 0x0003e80000100800 */
[----:B------:R1:W-:Y:S01]  /*9af90*/  STL [R1+0x2f38], R7 ;  /* 0x002f380701007387 */ /* 0x0003e20000100800 */
[----:B------:R-:W-:-:S03]  /*9afa0*/  USEL UR12, UR12, URZ, !UP0 ;  /* 0x0000003f0c0c7287 */ /* 0x000fc6000c000000 */
[----:B------:R-:W2:Y:S04]  /*9afb0*/  LDL.LU R17, [R1+0x2ee4] ;  /* 0x002ee40001117983 */ /* 0x000ea80000300800 */
[----:B------:R1:W-:Y:S04]  /*9afc0*/  LDGSTS.E [R3+0x45400], desc[UR14][R4.64], P0 ;  /* 0x4540000004037fae */ /* 0x0003e8000812184e */
[----:B------:R3:W-:Y:S01]  /*9afd0*/  STL [R1+0x2f2c], R12 ;  /* 0x002f2c0c01007387 */ /* 0x0007e20000100800 */
[----:B------:R-:W-:Y:S01]  /*9afe0*/  ISETP.NE.U32.AND P1, PT, RZ, UR12, PT ;  /* 0x0000000cff007c0c */ /* 0x000fe2000bf25070 */
[----:B-1----:R-:W-:Y:S01]  /*9aff0*/  IMAD.MOV.U32 R4, RZ, RZ, R13 ;  /* 0x000000ffff047224 */ /* 0x002fe200078e000d */
[----:B------:R-:W-:-:S02]  /*9b000*/  MOV R5, R14 ;  /* 0x0000000e00057202 */ /* 0x000fc40000000f00 */
[----:B------:R-:W2:Y:S04]  /*9b010*/  LDL.LU R14, [R1+0x2eac] ;  /* 0x002eac00010e7983 */ /* 0x000ea80000300800 */
[----:B------:R1:W-:Y:S02]  /*9b020*/  LDGSTS.E [R3+0x45480], desc[UR14][R4.64], P0 ;  /* 0x4548000004037fae */ /* 0x0003e4000812184e */
[----:B-1----:R-:W-:Y:S02]  /*9b030*/  IMAD.MOV.U32 R4, RZ, RZ, R7 ;  /* 0x000000ffff047224 */ /* 0x002fe400078e0007 */
[----:B------:R-:W2:Y:S01]  /*9b040*/  LDL.LU R7, [R1+0x2eb0] ;  /* 0x002eb00001077983 */ /* 0x000ea20000300800 */
[----:B------:R-:W-:-:S05]  /*9b050*/  MOV R5, R12 ;  /* 0x0000000c00057202 */ /* 0x000fca0000000f00 */
[----:B------:R1:W-:Y:S01]  /*9b060*/  LDGSTS.E [R3+0x45800], desc[UR14][R4.64], P1 ;  /* 0x4580000004037fae */ /* 0x0003e2000892184e */
[----:B---3--:R-:W-:-:S04]  /*9b070*/  IADD3 R8, P0, R8, UR13, RZ ;  /* 0x0000000d08087c10 */ /* 0x008fc8000ff1e0ff */
[----:B------:R-:W-:Y:S01]  /*9b080*/  IADD3.X R11, R11, UR8, RZ, P0, !PT ;  /* 0x000000080b0b7c10 */ /* 0x000fe200087fe4ff */
[----:B------:R3:W-:Y:S04]  /*9b090*/  STL [R1+0x2f30], R8 ;  /* 0x002f300801007387 */ /* 0x0007e80000100800 */
[----:B------:R3:W-:Y:S04]  /*9b0a0*/  STL [R1+0x2f24], R11 ;  /* 0x002f240b01007387 */ /* 0x0007e80000100800 */
[----:B------:R-:W2:Y:S01]  /*9b0b0*/  LDL.LU R12, [R1+0x2ea4] ;  /* 0x002ea400010c7983 */ /* 0x000ea20000300800 */
[----:B-1----:R-:W-:Y:S01]  /*9b0c0*/  IMAD.MOV.U32 R4, RZ, RZ, R8 ;  /* 0x000000ffff047224 */ /* 0x002fe200078e0008 */
[----:B------:R-:W-:-:S02]  /*9b0d0*/  MOV R5, R11 ;  /* 0x0000000b00057202 */ /* 0x000fc40000000f00 */
[----:B---3--:R-:W3:Y:S04]  /*9b0e0*/  LDL.LU R8, [R1+0x2e78] ;  /* 0x002e780001087983 */ /* 0x008ee80000300800 */
[----:B------:R1:W-:Y:S01]  /*9b0f0*/  LDGSTS.E [R3+0x45880], desc[UR14][R4.64], P1 ;  /* 0x4588000004037fae */ /* 0x0003e2000892184e */
[----:B------:R-:W-:-:S04]  /*9b100*/  IADD3 R6, P1, R6, UR13, RZ ;  /* 0x0000000d06067c10 */ /* 0x000fc8000ff3e0ff */
[----:B------:R-:W-:Y:S01]  /*9b110*/  IADD3.X R10, R10, UR8, RZ, P1, !PT ;  /* 0x000000080a0a7c10 */ /* 0x000fe20008ffe4ff */
[----:B------:R-:W-:Y:S04]  /*9b120*/  STL [R1+0x2ef8], R6 ;  /* 0x002ef80601007387 */ /* 0x000fe80000100800 */
[----:B------:R1:W-:Y:S02]  /*9b130*/  STL [R1+0x2eec], R10 ;  /* 0x002eec0a01007387 */ /* 0x0003e40000100800 */
[----:B-1----:R-:W-:Y:S02]  /*9b140*/  MOV R5, R10 ;  /* 0x0000000a00057202 */ /* 0x002fe40000000f00 */
[----:B------:R-:W3:Y:S04]  /*9b150*/  LDL.LU R11, [R1+0x2e6c] ;  /* 0x002e6c00010b7983 */ /* 0x000ee80000300800 */
[----:B------:R-:W3:Y:S04]  /*9b160*/  LDL.LU R13, [R1+0x2e64] ;  /* 0x002e6400010d7983 */ /* 0x000ee80000300800 */
[----:B------:R-:W3:Y:S01]  /*9b170*/  LDL.LU R10, [R1+0x2e70] ;  /* 0x002e7000010a7983 */ /* 0x000ee20000300800 */
        /* <DEDUP_REMOVED lines=8> */
[----:B----4-:R-:W-:Y:S02]  /*9b200*/  IADD3 R16, P2, R16, UR13, RZ ;  /* 0x0000000d10107c10 */ /* 0x010fe4000ff5e0ff */
[----:B--2---:R-:W-:Y:S01]  /*9b210*/  IADD3 R9, P3, R9, UR13, RZ ;  /* 0x0000000d09097c10 */ /* 0x004fe2000ff7e0ff */
[----:B------:R-:W-:-:S04]  /*9b220*/  USEL UR12, URZ, 0x4, !UP1 ;  /* 0x000000043f0c7887 */ /* 0x000fc8000c800000 */
[----:B------:R-:W-:-:S04]  /*9b230*/  USEL UR12, UR12, URZ, !UP0 ;  /* 0x0000003f0c0c7287 */ /* 0x000fc8000c000000 */
[----:B------:R1:W-:Y:S01]  /*9b240*/  LDGSTS.E [R3+0x45c00], desc[UR14][R4.64], P0 ;  /* 0x45c0000004037fae */ /* 0x0003e2000812184e */
[----:B------:R-:W-:-:S03]  /*9b250*/  IADD3.X R17, R17, UR8, RZ, P2, !PT ;  /* 0x0000000811117c10 */ /* 0x000fc600097fe4ff */
[----:B------:R-:W-:Y:S01]  /*9b260*/  STL [R1+0x2ef0], R16 ;  /* 0x002ef01001007387 */ /* 0x000fe20000100800 */
[----:B------:R-:W-:-:S03]  /*9b270*/  ISETP.NE.U32.AND P1, PT, RZ, UR12, PT ;  /* 0x0000000cff007c0c */ /* 0x000fc6000bf25070 */
[----:B------:R-:W-:Y:S01]  /*9b280*/  STL [R1+0x2ee4], R17 ;  /* 0x002ee41101007387 */ /* 0x000fe20000100800 */
[----:B-1----:R-:W-:Y:S01]  /*9b290*/  IMAD.MOV.U32 R4, RZ, RZ, R16 ;  /* 0x000000ffff047224 */ /* 0x002fe200078e0010 */
[----:B------:R-:W-:Y:S02]  /*9b2a0*/  MOV R5, R17 ;  /* 0x0000001100057202 */ /* 0x000fe40000000f00 */
[----:B------:R-:W-:Y:S04]  /*9b2b0*/  STL [R1+0x2eb8], R9 ;  /* 0x002eb80901007387 */ /* 0x000fe80000100800 */
[----:B------:R1:W-:Y:S01]  /*9b2c0*/  LDGSTS.E [R3+0x45c80], desc[UR14][R4.64], P0 ;  /* 0x45c8000004037fae */ /* 0x0003e2000812184e */
[----:B------:R-:W-:-:S05]  /*9b2d0*/  IADD3.X R14, R14, UR8, RZ, P3, !PT ;  /* 0x000000080e0e7c10 */ /* 0x000fca0009ffe4ff */
[----:B------:R2:W-:Y:S01]  /*9b2e0*/  STL [R1+0x2eac], R14 ;  /* 0x002eac0e01007387 */ /* 0x0005e20000100800 */
[----:B-1----:R-:W-:Y:S01]  /*9b2f0*/  MOV R5, R14 ;  /* 0x0000000e00057202 */ /* 0x002fe20000000f00 */
[----:B------:R-:W-:Y:S01]  /*9b300*/  IMAD.MOV.U32 R4, RZ, RZ, R9 ;  /* 0x000000ffff047224 */ /* 0x000fe200078e0009 */
[----:B------:R-:W-:-:S04]  /*9b310*/  UISETP.GT.AND UP1, UPT, UR17, 0x64, UPT ;  /* 0x000000641100788c */ /* 0x000fc8000bf24270 */
[----:B------:R1:W-:Y:S04]  /*9b320*/  LDGSTS.E [R3+0x46000], desc[UR14][R4.64], P1 ;  /* 0x4600000004037fae */ /* 0x0003e8000892184e */
[----:B--2---:R-:W2:Y:S01]  /*9b330*/  LDL.LU R14, [R1+0x2e24] ;  /* 0x002e2400010e7983 */ /* 0x004ea20000300800 */
[----:B------:R-:W-:-:S03]  /*9b340*/  IADD3 R7, P0, R7, UR13, RZ ;  /* 0x0000000d07077c10 */ /* 0x000fc6000ff1e0ff */
[----:B------:R-:W4:Y:S04]  /*9b350*/  LDL.LU R9, [R1+0x2e30] ;  /* 0x002e300001097983 */ /* 0x000f280000300800 */
[----:B------:R-:W-:Y:S01]  /*9b360*/  STL [R1+0x2eb0], R7 ;  /* 0x002eb00701007387 */ /* 0x000fe20000100800 */
[----:B-1----:R-:W-:Y:S01]  /*9b370*/  IMAD.MOV.U32 R4, RZ, RZ, R7 ;  /* 0x000000ffff047224 */ /* 0x002fe200078e0007 */
[----:B------:R-:W-:-:S04]  /*9b380*/  USEL UR12, URZ, 0x4, !UP1 ;  /* 0x000000043f0c7887 */ /* 0x000fc8000c800000 */
[----:B------:R-:W-:Y:S01]  /*9b390*/  USEL UR12, UR12, URZ, !UP0 ;  /* 0x0000003f0c0c7287 */ /* 0x000fe2000c000000 */
[----:B------:R-:W-:-:S04]  /*9b3a0*/  IADD3.X R12, R12, UR8, RZ, P0, !PT ;  /* 0x000000080c0c7c10 */ /* 0x000fc800087fe4ff */
[----:B------:R-:W-:Y:S01]  /*9b3b0*/  MOV R5, R12 ;  /* 0x0000000c00057202 */ /* 0x000fe20000000f00 */
[----:B------:R1:W-:Y:S01]  /*9b3c0*/  STL [R1+0x2ea4], R12 ;  /* 0x002ea40c01007387 */ /* 0x0003e20000100800 */
[----:B------:R-:W-:-:S03]  /*9b3d0*/  ISETP.NE.U32.AND P0, PT, RZ, UR12, PT ;  /* 0x0000000cff007c0c */ /* 0x000fc6000bf05070 */
[----:B------:R3:W-:Y:S04]  /*9b3e0*/  LDGSTS.E [R3+0x46080], desc[UR14][R4.64], P1 ;  /* 0x4608000004037fae */ /* 0x0007e8000892184e */
[----:B-1----:R-:W2:Y:S04]  /*9b3f0*/  LDL.LU R12, [R1+0x2dec] ;  /* 0x002dec00010c7983 */ /* 0x002ea80000300800 */
[----:B------:R-:W2:Y:S01]  /*9b400*/  LDL.LU R7, [R1+0x2df8] ;  /* 0x002df80001077983 */ /* 0x000ea20000300800 */
[----:B---3--:R-:W-:-:S05]  /*9b410*/  IADD3 R8, P1, R8, UR13, RZ ;  /* 0x0000000d08087c10 */ /* 0x008fca000ff3e0ff */
[----:B------:R-:W-:Y:S01]  /*9b420*/  STL [R1+0x2e78], R8 ;  /* 0x002e780801007387 */ /* 0x000fe20000100800 */
[----:B------:R-:W-:Y:S01]  /*9b430*/  IMAD.MOV.U32 R4, RZ, RZ, R8 ;  /* 0x000000ffff047224 */ /* 0x000fe200078e0008 */
[----:B------:R-:W-:-:S04]  /*9b440*/  IADD3.X R11, R11, UR8, RZ, P1, !PT ;  /* 0x000000080b0b7c10 */ /* 0x000fc80008ffe4ff */
[----:B------:R-:W-:Y:S02]  /*9b450*/  MOV R5, R11 ;  /* 0x0000000b00057202 */ /* 0x000fe40000000f00 */
[----:B------:R-:W-:Y:S01]  /*9b460*/  IADD3 R10, P2, R10, UR13, RZ ;  /* 0x0000000d0a0a7c10 */ /* 0x000fe2000ff5e0ff */
[----:B------:R1:W-:Y:S03]  /*9b470*/  STL [R1+0x2e6c], R11 ;  /* 0x002e6c0b01007387 */ /* 0x0003e60000100800 */
[----:B------:R-:W-:Y:S01]  /*9b480*/  IADD3.X R13, R13, UR8, RZ, P2, !PT ;  /* 0x000000080d0d7c10 */ /* 0x000fe200097fe4ff */
[----:B------:R3:W-:Y:S01]  /*9b490*/  LDGSTS.E [R3+0x46400], desc[UR14][R4.64], P0 ;  /* 0x4640000004037fae */ /* 0x0007e2000812184e */
[----:B------:R-:W-:-:S03]  /*9b4a0*/  IADD3 R6, P3, R6, UR13, RZ ;  /* 0x0000000d06067c10 */ /* 0x000fc6000ff7e0ff */
[----:B-1----:R-:W2:Y:S01]  /*9b4b0*/  LDL.LU R11, [R1+0x2df0] ;  /* 0x002df000010b7983 */ /* 0x002ea20000300800 */
[----:B------:R-:W-:-:S03]  /*9b4c0*/  IADD3.X R15, R15, UR8, RZ, P3, !PT ;  /* 0x000000080f0f7c10 */ /* 0x000fc60009ffe4ff */
[----:B------:R-:W2:Y:S01]  /*9b4d0*/  LDL.LU R8, [R1+0x2db8] ;  /* 0x002db80001087983 */ /* 0x000ea20000300800 */
[----:B---3--:R-:W-:-:S03]  /*9b4e0*/  MOV R5, R13 ;  /* 0x0000000d00057202 */ /* 0x008fc60000000f00 */
[----:B------:R-:W-:Y:S04]  /*9b4f0*/  STL [R1+0x2e70], R10 ;  /* 0x002e700a01007387 */ /* 0x000fe80000100800 */
[----:B------:R1:W-:Y:S04]  /*9b500*/  STL [R1+0x2e64], R13 ;  /* 0x002e640d01007387 */ /* 0x0003e80000100800 */
[----:B------:R3:W-:Y:S01]  /*9b510*/  STL [R1+0x2e38], R6 ;  /* 0x002e380601007387 */ /* 0x0007e20000100800 */
[----:B------:R-:W-:-:S03]  /*9b520*/  IMAD.MOV.U32 R4, RZ, RZ, R10 ;  /* 0x000000ffff047224 */ /* 0x000fc600078e000a */
[----:B-1----:R-:W2:Y:S04]  /*9b530*/  LDL.LU R13, [R1+0x2de4] ;  /* 0x002de400010d7983 */ /* 0x002ea80000300800 */
[----:B------:R-:W-:Y:S04]  /*9b540*/  STL [R1+0x2e2c], R15 ;  /* 0x002e2c0f01007387 */ /* 0x000fe80000100800 */
[----:B------:R-:W2:Y:S01]  /*9b550*/  LDL.LU R10, [R1+0x2dac] ;  /* 0x002dac00010a7983 */ /* 0x000ea20000300800 */
[----:B------:R-:W-:-:S03]  /*9b560*/  UISETP.GT.AND UP1, UPT, UR17, 0x68, UPT ;  /* 0x000000681100788c */ /* 0x000fc6000bf24270 */
[----:B------:R1:W-:Y:S01]  /*9b570*/  LDGSTS.E [R3+0x46480], desc[UR14][R4.64], P0 ;  /* 0x4648000004037fae */ /* 0x0003e2000812184e */
[----:B------:R-:W-:-:S04]  /*9b580*/  USEL UR12, URZ, 0x4, !UP1 ;  /* 0x000000043f0c7887 */ /* 0x000fc8000c800000 */
[----:B------:R-:W-:-:S06]  /*9b590*/  USEL UR12, UR12, URZ, !UP0 ;  /* 0x0000003f0c0c7287 */ /* 0x000fcc000c000000 */
[----:B------:R-:W-:Y:S01]  /*9b5a0*/  ISETP.NE.U32.AND P1, PT, RZ, UR12, PT ;  /* 0x0000000cff007c0c */ /* 0x000fe2000bf25070 */
[----:B-1----:R-:W-:Y:S01]  /*9b5b0*/  IMAD.MOV.U32 R4, RZ, RZ, R6 ;  /* 0x000000ffff047224 */ /* 0x002fe200078e0006 */
[----:B------:R-:W-:Y:S01]  /*9b5c0*/  MOV R5, R15 ;  /* 0x0000000f00057202 */ /* 0x000fe20000000f00 */
[----:B---3--:R-:W3:Y:S01]  /*9b5d0*/  LDL.LU R6, [R1+0x2db0] ;  /* 0x002db00001067983 */ /* 0x008ee20000300800 */
[----:B------:R-:W-:-:S09]  /*9b5e0*/  UISETP.GT.AND UP1, UPT, UR17, 0x6c, UPT ;  /* 0x0000006c1100788c */ /* 0x000fd2000bf24270 */
[----:B------:R1:W-:Y:S01]  /*9b5f0*/  LDGSTS.E [R3+0x46800], desc[UR14][R4.64], P1 ;  /* 0x4680000004037fae */ /* 0x0003e2000892184e */
[----:B----4-:R-:W-:-:S04]  /*9b600*/  IADD3 R9, P0, R9, UR13, RZ ;  /* 0x0000000d09097c10 */ /* 0x010fc8000ff1e0ff */
[----:B--2---:R-:W-:Y:S01]  /*9b610*/  IADD3.X R14, R14, UR8, RZ, P0, !PT ;  /* 0x000000080e0e7c10 */ /* 0x004fe200087fe4ff */
[----:B-1----:R-:W-:-:S03]  /*9b620*/  IMAD.MOV.U32 R4, RZ, RZ, R9 ;  /* 0x000000ffff047224 */ /* 0x002fc600078e0009 */
[----:B------:R-:W-:Y:S01]  /*9b630*/  MOV R5, R14 ;  /* 0x0000000e00057202 */ /* 0x000fe20000000f00 */
[----:B------:R1:W-:Y:S04]  /*9b640*/  STL [R1+0x2e30], R9 ;  /* 0x002e300901007387 */ /* 0x0003e80000100800 */
[----:B------:R2:W-:Y:S04]  /*9b650*/  STL [R1+0x2e24], R14 ;  /* 0x002e240e01007387 */ /* 0x0005e80000100800 */
[----:B------:R4:W-:Y:S04]  /*9b660*/  LDGSTS.E [R3+0x46880], desc[UR14][R4.64], P1 ;  /* 0x4688000004037fae */ /* 0x0009e8000892184e */
[----:B-1----:R-:W3:Y:S01]  /*9b670*/  LDL.LU R9, [R1+0x2da4] ;  /* 0x002da40001097983 */ /* 0x002ee20000300800 */
[----:B------:R-:W-:-:S04]  /*9b680*/  USEL UR12, URZ, 0x4, !UP1 ;  /* 0x000000043f0c7887 */ /* 0x000fc8000c800000 */
[----:B------:R-:W-:-:S06]  /*9b690*/  USEL UR12, UR12, URZ, !UP0 ;  /* 0x0000003f0c0c7287 */ /* 0x000fcc000c000000 */
[----:B------:R-:W-:Y:S02]  /*9b6a0*/  ISETP.NE.U32.AND P0, PT, RZ, UR12, PT ;  /* 0x0000000cff007c0c */ /* 0x000fe4000bf05070 */
[----:B------:R-:W-:-:S04]  /*9b6b0*/  IADD3 R7, P1, R7, UR13, RZ ;  /* 0x0000000d07077c10 */ /* 0x000fc8000ff3e0ff */
[----:B------:R-:W-:Y:S01]  /*9b6c0*/  IADD3.X R12, R12, UR8, RZ, P1, !PT ;  /* 0x000000080c0c7c10 */ /* 0x000fe20008ffe4ff */
[----:B------:R-:W-:Y:S04]  /*9b6d0*/  STL [R1+0x2df8], R7 ;  /* 0x002df80701007387 */ /* 0x000fe80000100800 */
[----:B------:R1:W-:Y:S04]  /*9b6e0*/  STL [R1+0x2dec], R12 ;  /* 0x002dec0c01007387 */ /* 0x0003e80000100800 */
[----:B------:R-:W3:Y:S04]  /*9b6f0*/  LDL.LU R17, [R1+0x2d6c] ;  /* 0x002d6c0001117983 */ /* 0x000ee80000300800 */
[----:B------:R-:W3:Y:S04]  /*9b700*/  LDL.LU R16, [R1+0x2d78] ;  /* 0x002d780001107983 */ /* 0x000ee80000300800 */
[----:B------:R-:W3:Y:S01]  /*9b710*/  LDL.LU R15, [R1+0x2d64] ;  /* 0x002d6400010f7983 */ /* 0x000ee20000300800 */
[----:B----4-:R-:W-:-:S03]  /*9b720*/  MOV R5, R12 ;  /* 0x0000000c00057202 */ /* 0x010fc60000000f00 */
[----:B--2---:R-:W2:Y:S01]  /*9b730*/  LDL.LU R14, [R1+0x2d70] ;  /* 0x002d7000010e7983 */ /* 0x004ea20000300800 */
[----:B------:R-:W-:-:S03]  /*9b740*/  IMAD.MOV.U32 R4, RZ, RZ, R7 ;  /* 0x000000ffff047224 */ /* 0x000fc600078e0007 */
[----:B-1----:R-:W4:Y:S04]  /*9b750*/  LDL.LU R12, [R1+0x2d2c] ;  /* 0x002d2c00010c7983 */ /* 0x002f280000300800 */
[----:B------:R-:W4:Y:S04]  /*9b760*/  LDL.LU R7, [R1+0x2d38] ;  /* 0x002d380001077983 */ /* 0x000f280000300800 */
[----:B------:R1:W-:Y:S01]  /*9b770*/  LDGSTS.E [R3+0x46c00], desc[UR14][R4.64], P0 ;  /* 0x46c0000004037fae */ /* 0x0003e2000812184e */
[----:B------:R-:W-:Y:S02]  /*9b780*/  IADD3 R11, P2, R11, UR13, RZ ;  /* 0x0000000d0b0b7c10 */ /* 0x000fe4000ff5e0ff */
[----:B------:R-:W-:-:S03]  /*9b790*/  IADD3 R8, P3, R8, UR13, RZ ;  /* 0x0000000d08087c10 */ /* 0x000fc6000ff7e0ff */
[----:B------:R1:W-:Y:S02]  /*9b7a0*/  STL [R1+0x2df0], R11 ;  /* 0x002df00b01007387 */ /* 0x0003e40000100800 */
[----:B-1----:R-:W-:Y:S01]  /*9b7b0*/  IMAD.MOV.U32 R4, RZ, RZ, R11 ;  /* 0x000000ffff047224 */ /* 0x002fe200078e000b */
[----:B------:R-:W-:-:S04]  /*9b7c0*/  IADD3.X R13, R13, UR8, RZ, P2, !PT ;  /* 0x000000080d0d7c10 */ /* 0x000fc800097fe4ff */
[----:B------:R-:W-:Y:S01]  /*9b7d0*/  MOV R5, R13 ;  /* 0x0000000d00057202 */ /* 0x000fe20000000f00 */
[----:B------:R-:W-:Y:S01]  /*9b7e0*/  STL [R1+0x2de4], R13 ;  /* 0x002de40d01007387 */ /* 0x000fe20000100800 */
[----:B------:R-:W-:-:S03]  /*9b7f0*/  IADD3.X R10, R10, UR8, RZ, P3, !PT ;  /* 0x000000080a0a7c10 */ /* 0x000fc60009ffe4ff */
[----:B------:R1:W-:Y:S04]  /*9b800*/  STL [R1+0x2db8], R8 ;  /* 0x002db80801007387 */ /* 0x0003e80000100800 */
[----:B------:R1:W-:Y:S04]  /*9b810*/  LDGSTS.E [R3+0x46c80], desc[UR14][R4.64], P0 ;  /* 0x46c8000004037fae */ /* 0x0003e8000812184e */
[----:B------:R-:W-:Y:S04]  /*9b820*/  STL [R1+0x2dac], R10 ;  /* 0x002dac0a01007387 */ /* 0x000fe80000100800 */
[----:B------:R-:W4:Y:S01]  /*9b830*/  LDL.LU R11, [R1+0x2d24] ;  /* 0x002d2400010b7983 */ /* 0x000f220000300800 */
[----:B-1----:R-:W-:-:S03]  /*9b840*/  IMAD.MOV.U32 R4, RZ, RZ, R8 ;  /* 0x000000ffff047224 */ /* 0x002fc600078e0008 */
[----:B------:R-:W4:Y:S01]  /*9b850*/  LDL.LU R8, [R1+0x2d30] ;  /* 0x002d300001087983 */ /* 0x000f220000300800 */
[----:B------:R-:W-:-:S04]  /*9b860*/  UISETP.GT.AND UP1, UPT, UR17, 0x70, UPT ;  /* 0x000000701100788c */ /* 0x000fc8000bf24270 */
[----:B------:R-:W-:-:S04]  /*9b870*/  USEL UR12, URZ, 0x4, !UP1 ;  /* 0x000000043f0c7887 */ /* 0x000fc8000c800000 */
[----:B------:R-:W-:Y:S01]  /*9b880*/  USEL UR12, UR12, URZ, !UP0 ;  /* 0x0000003f0c0c7287 */ /* 0x000fe2000c000000 */
[----:B---3--:R-:W-:-:S05]  /*9b890*/  IADD3 R6, P0, R6, UR13, RZ ;  /* 0x0000000d06067c10 */ /* 0x008fca000ff1e0ff */
[----:B------:R-:W-:Y:S01]  /*9b8a0*/  ISETP.NE.U32.AND P1, PT, RZ, UR12, PT ;  /* 0x0000000cff007c0c */ /* 0x000fe2000bf25070 */
[----:B------:R-:W-:Y:S01]  /*9b8b0*/  UISETP.GT.AND UP1, UPT, UR17, 0x74, UPT ;  /* 0x000000741100788c */ /* 0x000fe2000bf24270 */
[----:B------:R-:W-:-:S03]  /*9b8c0*/  MOV R5, R10 ;  /* 0x0000000a00057202 */ /* 0x000fc60000000f00 */
[----:B------:R-:W-:Y:S01]  /*9b8d0*/  USEL UR12, URZ, 0x4, !UP1 ;  /* 0x000000043f0c7887 */ /* 0x000fe2000c800000 */
[----:B------:R-:W-:Y:S03]  /*9b8e0*/  STL [R1+0x2db0], R6 ;  /* 0x002db00601007387 */ /* 0x000fe60000100800 */
[----:B------:R-:W-:-:S04]  /*9b8f0*/  USEL UR12, UR12, URZ, !UP0 ;  /* 0x0000003f0c0c7287 */ /* 0x000fc8000c000000 */
[----:B------:R1:W-:Y:S01]  /*9b900*/  LDGSTS.E [R3+0x47000], desc[UR14][R4.64], P1 ;  /* 0x4700000004037fae */ /* 0x0003e2000892184e */
[----:B------:R-:W-:Y:S01]  /*9b910*/  IADD3.X R9, R9, UR8, RZ, P0, !PT ;  /* 0x0000000809097c10 */ /* 0x000fe200087fe4ff */
[----:B-1----:R-:W-:-:S03]  /*9b920*/  IMAD.MOV.U32 R4, RZ, RZ, R6 ;  /* 0x000000ffff047224 */ /* 0x002fc600078e0006 */
[----:B------:R-:W-:Y:S01]  /*9b930*/  MOV R5, R9 ;  /* 0x0000000900057202 */ /* 0x000fe20000000f00 */
[----:B------:R1:W-:Y:S04]  /*9b940*/  STL [R1+0x2da4], R9 ;  /* 0x002da40901007387 */ /* 0x0003e80000100800 */
[----:B------:R-:W3:Y:S01]  /*9b950*/  LDL.LU R13, [R1+0x2ce8] ;  /* 0x002ce800010d7983 */ /* 0x000ee20000300800 */
[----:B------:R-:W-:-:S03]  /*9b960*/  ISETP.NE.U32.AND P0, PT, RZ, UR12, PT ;  /* 0x0000000cff007c0c */ /* 0x000fc6000bf05070 */
[----:B------:R2:W-:Y:S04]  /*9b970*/  LDGSTS.E [R3+0x47080], desc[UR14][R4.64], P1 ;  /* 0x4708000004037fae */ /* 0x0005e8000892184e */
[----:B-1----:R-:W3:Y:S04]  /*9b980*/  LDL.LU R9, [R1+0x2cec] ;  /* 0x002cec0001097983 */ /* 0x002ee80000300800 */
[----:B------:R-:W3:Y:S04]  /*9b990*/  LDL.LU R10, [R1+0x2cf0] ;  /* 0x002cf000010a7983 */ /* 0x000ee80000300800 */
[----:B------:R-:W3:Y:S01]  /*9b9a0*/  LDL.LU R6, [R1+0x2cf4] ;  /* 0x002cf40001067983 */ /* 0x000ee20000300800 */
[----:B------:R-:W-:-:S04]  /*9b9b0*/  UISETP.GT.AND UP1, UPT, UR17, 0x78, UPT ;  /* 0x000000781100788c */ /* 0x000fc8000bf24270 */
[----:B------:R-:W-:-:S04]  /*9b9c0*/  USEL UR12, URZ, 0x4, !UP1 ;  /* 0x000000043f0c7887 */ /* 0x000fc8000c800000 */
[----:B------:R-:W-:Y:S01]  /*9b9d0*/  USEL UR12, UR12, URZ, !UP0 ;  /* 0x0000003f0c0c7287 */ /* 0x000fe2000c000000 */
[----:B------:R-:W-:-:S04]  /*9b9e0*/  IADD3 R16, P1, R16, UR13, RZ ;  /* 0x0000000d10107c10 */ /* 0x000fc8000ff3e0ff */
[----:B------:R-:W-:Y:S01]  /*9b9f0*/  IADD3.X R17, R17, UR8, RZ, P1, !PT ;  /* 0x0000000811117c10 */ /* 0x000fe20008ffe4ff */
[----:B--2---:R-:W-:Y:S01]  /*9ba00*/  IMAD.MOV.U32 R4, RZ, RZ, R16 ;  /* 0x000000ffff047224 */ /* 0x004fe200078e0010 */
[----:B------:R-:W-:Y:S02]  /*9ba10*/  IADD3 R14, P2, R14, UR13, RZ ;  /* 0x0000000d0e0e7c10 */ /* 0x000fe4000ff5e0ff */
[----:B------:R-:W-:Y:S02]  /*9ba20*/  MOV R5, R17 ;  /* 0x0000001100057202 */ /* 0x000fe40000000f00 */
[----:B------:R-:W-:Y:S02]  /*9ba30*/  IADD3.X R15, R15, UR8, RZ, P2, !PT ;  /* 0x000000080f0f7c10 */ /* 0x000fe400097fe4ff */
[----:B----4-:R-:W-:Y:S01]  /*9ba40*/  IADD3 R7, P3, R7, UR13, RZ ;  /* 0x0000000d07077c10 */ /* 0x010fe2000ff7e0ff */
[----:B------:R1:W-:Y:S03]  /*9ba50*/  LDGSTS.E [R3+0x47400], desc[UR14][R4.64], P0 ;  /* 0x4740000004037fae */ /* 0x0003e6000812184e */
[----:B------:R-:W-:Y:S01]  /*9ba60*/  IADD3.X R12, R12, UR8, RZ, P3, !PT ;  /* 0x000000080c0c7c10 */ /* 0x000fe20009ffe4ff */
[----:B------:R-:W-:Y:S04]  /*9ba70*/  STL [R1+0x2d78], R16 ;  /* 0x002d781001007387 */ /* 0x000fe80000100800 */
[----:B------:R-:W-:Y:S01]  /*9ba80*/  STL [R1+0x2d6c], R17 ;  /* 0x002d6c1101007387 */ /* 0x000fe20000100800 */
[----:B-1----:R-:W-:Y:S01]  /*9ba90*/  IMAD.MOV.U32 R4, RZ, RZ, R14 ;  /* 0x000000ffff047224 */ /* 0x002fe200078e000e */
[----:B------:R-:W-:-:S02]  /*9baa0*/  MOV R5, R15 ;  /* 0x0000000f00057202 */ /* 0x000fc40000000f00 */
[----:B------:R-:W-:Y:S01]  /*9bab0*/  STL [R1+0x2d70], R14 ;  /* 0x002d700e01007387 */ /* 0x000fe20000100800 */
[----:B------:R-:W-:-:S03]  /*9bac0*/  ISETP.NE.U32.AND P1, PT, RZ, UR12, PT ;  /* 0x0000000cff007c0c */ /* 0x000fc6000bf25070 */
[----:B------:R-:W-:Y:S04]  /*9bad0*/  STL [R1+0x2d64], R15 ;  /* 0x002d640f01007387 */ /* 0x000fe80000100800 */
[----:B------:R-:W-:Y:S04]  /*9bae0*/  STL [R1+0x2d38], R7 ;  /* 0x002d380701007387 */ /* 0x000fe80000100800 */
[----:B------:R1:W-:Y:S04]  /*9baf0*/  LDGSTS.E [R3+0x47480], desc[UR14][R4.64], P0 ;  /* 0x4748000004037fae */ /* 0x0003e8000812184e */
[----:B------:R2:W-:Y:S01]  /*9bb00*/  STL [R1+0x2d2c], R12 ;  /* 0x002d2c0c01007387 */ /* 0x0005e20000100800 */
[----:B-1----:R-:W-:Y:S01]  /*9bb10*/  MOV R5, R12 ;  /* 0x0000000c00057202 */ /* 0x002fe20000000f00 */
[----:B------:R-:W-:-:S02]  /*9bb20*/  IMAD.MOV.U32 R4, RZ, RZ, R7 ;  /* 0x000000ffff047224 */ /* 0x000fc400078e0007 */
[----:B--2---:R-:W2:Y:S04]  /*9bb30*/  LDL.LU R12, [R1+0x349c] ;  /* 0x00349c00010c7983 */ /* 0x004ea80000300800 */
[----:B------:R-:W4:Y:S04]  /*9bb40*/  LDL.LU R7, [R1+0x34a8] ;  /* 0x0034a80001077983 */ /* 0x000f280000300800 */
[----:B------:R1:W-:Y:S01]  /*9bb50*/  LDGSTS.E [R3+0x47800], desc[UR14][R4.64], P1 ;  /* 0x4780000004037fae */ /* 0x0003e2000892184e */
[----:B------:R-:W-:-:S04]  /*9bb60*/  IADD3 R8, P0, R8, UR13, RZ ;  /* 0x0000000d08087c10 */ /* 0x000fc8000ff1e0ff */
[----:B------:R-:W-:Y:S01]  /*9bb70*/  IADD3.X R11, R11, UR8, RZ, P0, !PT ;  /* 0x000000080b0b7c10 */ /* 0x000fe200087fe4ff */
[----:B------:R-:W-:Y:S01]  /*9bb80*/  STL [R1+0x2d30], R8 ;  /* 0x002d300801007387 */ /* 0x000fe20000100800 */
[----:B-1----:R-:W-:Y:S02]  /*9bb90*/  IMAD.MOV.U32 R4, RZ, RZ, R8 ;  /* 0x000000ffff047224 */ /* 0x002fe400078e0008 */
[----:B------:R-:W-:Y:S01]  /*9bba0*/  MOV R5, R11 ;  /* 0x0000000b00057202 */ /* 0x000fe20000000f00 */
[----:B------:R1:W-:Y:S01]  /*9bbb0*/  STL [R1+0x2d24], R11 ;  /* 0x002d240b01007387 */ /* 0x0003e20000100800 */
[----:B------:R-:W-:-:S03]  /*9bbc0*/  UISETP.GT.AND UP1, UPT, UR17, 0x7c, UPT ;  /* 0x0000007c1100788c */ /* 0x000fc6000bf24270 */
[----:B------:R3:W-:Y:S04]  /*9bbd0*/  LDGSTS.E [R3+0x47880], desc[UR14][R4.64], P1 ;  /* 0x4788000004037fae */ /* 0x0007e8000892184e */
[----:B-1----:R-:W2:Y:S04]  /*9bbe0*/  LDL.LU R11, [R1+0x3494] ;  /* 0x00349400010b7983 */ /* 0x002ea80000300800 */
[----:B------:R-:W2:Y:S01]  /*9bbf0*/  LDL.LU R8, [R1+0x34a0] ;  /* 0x0034a00001087983 */ /* 0x000ea20000300800 */
[----:B------:R-:W-:-:S04]  /*9bc00*/  USEL UR12, URZ, 0x4, !UP1 ;  /* 0x000000043f0c7887 */ /* 0x000fc8000c800000 */
[----:B------:R-:W-:-:S06]  /*9bc10*/  USEL UR12, UR12, URZ, !UP0 ;  /* 0x0000003f0c0c7287 */ /* 0x000fcc000c000000 */
[----:B------:R-:W-:Y:S01]  /*9bc20*/  ISETP.NE.U32.AND P0, PT, RZ, UR12, PT ;  /* 0x0000000cff007c0c */ /* 0x000fe2000bf05070 */
[----:B------:R-:W-:Y:S01]  /*9bc30*/  UISETP.GT.AND UP1, UPT, UR17, 0x1, UPT ;  /* 0x000000011100788c */ /* 0x000fe2000bf24270 */
[----:B---3--:R-:W-:-:S04]  /*9bc40*/  IADD3 R9, P1, R9, UR13, RZ ;  /* 0x0000000d09097c10 */ /* 0x008fc8000ff3e0ff */
[----:B------:R-:W-:Y:S02]  /*9bc50*/  IADD3.X R13, R13, UR8, RZ, P1, !PT ;  /* 0x000000080d0d7c10 */ /* 0x000fe40008ffe4ff */
[----:B------:R-:W-:Y:S01]  /*9bc60*/  IADD3 R6, P2, R6, UR13, RZ ;  /* 0x0000000d06067c10 */ /* 0x000fe2000ff5e0ff */
[----:B------:R1:W-:Y:S01]  /*9bc70*/  STL [R1+0x2cec], R9 ;  /* 0x002cec0901007387 */ /* 0x0003e20000100800 */
[----:B------:R-:W-:Y:S01]  /*9bc80*/  IMAD.MOV.U32 R4, RZ, RZ, R9 ;  /* 0x000000ffff047224 */ /* 0x000fe200078e0009 */
[----:B------:R-:W-:Y:S02]  /*9bc90*/  MOV R5, R13 ;  /* 0x0000000d00057202 */ /* 0x000fe40000000f00 */
[----:B------:R-:W-:Y:S01]  /*9bca0*/  IADD3.X R10, R10, UR8, RZ, P2, !PT ;  /* 0x000000080a0a7c10 */ /* 0x000fe200097fe4ff */
[----:B------:R-:W-:Y:S04]  /*9bcb0*/  STL [R1+0x2ce8], R13 ;  /* 0x002ce80d01007387 */ /* 0x000fe80000100800 */
[----:B------:R-:W-:Y:S04]  /*9bcc0*/  STL [R1+0x2cf4], R6 ;  /* 0x002cf40601007387 */ /* 0x000fe80000100800 */
[----:B-1----:R-:W3:Y:S04]  /*9bcd0*/  LDL.LU R9, [R1+0x3468] ;  /* 0x0034680001097983 */ /* 0x002ee80000300800 */
[----:B------:R1:W-:Y:S04]  /*9bce0*/  STL [R1+0x2cf0], R10 ;  /* 0x002cf00a01007387 */ /* 0x0003e80000100800 */
[----:B------:R1:W-:Y:S04]  /*9bcf0*/  LDGSTS.E [R3+0x47c00], desc[UR14][R4.64], P0 ;  /* 0x47c0000004037fae */ /* 0x0003e8000812184e */
[----:B------:R-:W3:Y:S04]  /*9bd00*/  LDL.LU R15, [R1+0x345c] ;  /* 0x00345c00010f7983 */ /* 0x000ee80000300800 */
[----:B------:R-:W3:Y:S01]  /*9bd10*/  LDL.LU R14, [R1+0x3454] ;  /* 0x00345400010e7983 */ /* 0x000ee20000300800 */
[----:B-1----:R-:W-:-:S03]  /*9bd20*/  MOV R5, R10 ;  /* 0x0000000a00057202 */ /* 0x002fc60000000f00 */
[----:B------:R-:W3:Y:S01]  /*9bd30*/  LDL.LU R10, [R1+0x3460] ;  /* 0x00346000010a7983 */ /* 0x000ee20000300800 */
[----:B------:R-:W-:-:S03]  /*9bd40*/  IMAD.MOV.U32 R4, RZ, RZ, R6 ;  /* 0x000000ffff047224 */ /* 0x000fc600078e0006 */
[----:B------:R-:W3:Y:S04]  /*9bd50*/  LDL.LU R13, [R1+0x341c] ;  /* 0x00341c00010d7983 */ /* 0x000ee80000300800 */
[----:B------:R-:W3:Y:S01]  /*9bd60*/  LDL.LU R6, [R1+0x3428] ;  /* 0x0034280001067983 */ /* 0x000ee20000300800 */
[----:B------:R-:W-:-:S03]  /*9bd70*/  USEL UR12, URZ, 0x4, !UP1 ;  /* 0x000000043f0c7887 */ /* 0x000fc6000c800000 */
[----:B------:R1:W-:Y:S01]  /*9bd80*/  LDGSTS.E [R3+0x47c80], desc[UR14][R4.64], P0 ;  /* 0x47c8000004037fae */ /* 0x0003e2000812184e */
[----:B------:R-:W-:Y:S01]  /*9bd90*/  USEL UR12, UR12, URZ, !UP0 ;  /* 0x0000003f0c0c7287 */ /* 0x000fe2000c000000 */
[----:B------:R-:W-:-:S05]  /*9bda0*/  LOP3.LUT R156, R150, 0x20, RZ, 0x3c, !PT ;  /* 0x00000020969c7812 */ /* 0x000fca00078e3cff */
[----:B------:R-:W-:Y:S01]  /*9bdb0*/  ISETP.NE.U32.AND P0, PT, RZ, UR12, PT ;  /* 0x0000000cff007c0c */ /* 0x000fe2000bf05070 */
[----:B-1----:R-:W-:Y:S01]  /*9bdc0*/  VIADD R3, R156, UR18 ;  /* 0x000000129c037c36 */ /* 0x002fe20008000000 */
[----:B----4-:R-:W-:-:S04]  /*9bdd0*/  IADD3 R7, P1, R7, UR13, RZ ;  /* 0x0000000d07077c10 */ /* 0x010fc8000ff3e0ff */
[----:B--2---:R-:W-:Y:S01]  /*9bde0*/  IADD3.X R12, R12, UR8, RZ, P1, !PT ;  /* 0x000000080c0c7c10 */ /* 0x004fe20008ffe4ff */
[----:B------:R-:W-:Y:S01]  /*9bdf0*/  STL [R1+0x34a8], R7 ;  /* 0x0034a80701007387 */ /* 0x000fe20000100800 */
[----:B------:R-:W-:-:S03]  /*9be00*/  MOV R4, R7 ;  /* 0x0000000700047202 */ /* 0x000fc60000000f00 */
[----:B------:R1:W-:Y:S01]  /*9be10*/  STL [R1+0x349c], R12 ;  /* 0x00349c0c01007387 */ /* 0x0003e20000100800 */
[----:B------:R-:W-:-:S05]  /*9be20*/  IMAD.MOV.U32 R5, RZ, RZ, R12 ;  /* 0x000000ffff057224 */ /* 0x000fca00078e000c */
[----:B------:R2:W-:Y:S04]  /*9be30*/  LDGSTS.E [R3+0x40100], desc[UR14][R4.64], P0 ;  /* 0x4010000004037fae */ /* 0x0005e8000812184e */
[----:B-1----:R-:W4:Y:S04]  /*9be40*/  LDL.LU R12, [R1+0x3414] ;  /* 0x00341400010c7983 */ /* 0x002f280000300800 */
[----:B------:R-:W4:Y:S01]  /*9be50*/  LDL.LU R7, [R1+0x3420] ;  /* 0x0034200001077983 */ /* 0x000f220000300800 */
[----:B------:R-:W-:-:S04]  /*9be60*/  IADD3 R8, P1, R8, UR13, RZ ;  /* 0x0000000d08087c10 */ /* 0x000fc8000ff3e0ff */
[----:B------:R-:W-:Y:S01]  /*9be70*/  IADD3.X R11, R11, UR8, RZ, P1, !PT ;  /* 0x000000080b0b7c10 */ /* 0x000fe20008ffe4ff */
[----:B------:R-:W-:Y:S01]  /*9be80*/  STL [R1+0x34a0], R8 ;  /* 0x0034a00801007387 */ /* 0x000fe20000100800 */
[----:B--2---:R-:W-:-:S03]  /*9be90*/  MOV R4, R8 ;  /* 0x0000000800047202 */ /* 0x004fc60000000f00 */
[----:B------:R1:W-:Y:S01]  /*9bea0*/  STL [R1+0x3494], R11 ;  /* 0x0034940b01007387 */ /* 0x0003e20000100800 */
[----:B------:R-:W-:Y:S01]  /*9beb0*/  IMAD.MOV.U32 R5, RZ, RZ, R11 ;  /* 0x000000ffff057224 */ /* 0x000fe200078e000b */
[----:B------:R-:W-:Y:S02]  /*9bec0*/  UISETP.GT.AND UP1, UPT, UR17, 0x5, UPT ;  /* 0x000000051100788c */ /* 0x000fe4000bf24270 */
[----:B-1----:R-:W2:Y:S04]  /*9bed0*/  LDL.LU R11, [R1+0x33dc] ;  /* 0x0033dc00010b7983 */ /* 0x002ea80000300800 */
[----:B------:R-:W2:Y:S01]  /*9bee0*/  LDL.LU R8, [R1+0x33e8] ;  /* 0x0033e80001087983 */ /* 0x000ea20000300800 */
[----:B------:R-:W-:-:S03]  /*9bef0*/  USEL UR12, URZ, 0x4, !UP1 ;  /* 0x000000043f0c7887 */ /* 0x000fc6000c800000 */
[----:B------:R1:W-:Y:S01]  /*9bf00*/  LDGSTS.E [R3+0x40180], desc[UR14][R4.64], P0 ;  /* 0x4018000004037fae */ /* 0x0003e2000812184e */
[----:B------:R-:W-:Y:S02]  /*9bf10*/  USEL UR12, UR12, URZ, !UP0 ;  /* 0x0000003f0c0c7287 */ /* 0x000fe4000c000000 */
[----:B------:R-:W-:-:S04]  /*9bf20*/  UISETP.GT.AND UP1, UPT, UR17, 0x9, UPT ;  /* 0x000000091100788c */ /* 0x000fc8000bf24270 */
[----:B------:R-:W-:Y:S01]  /*9bf30*/  ISETP.NE.U32.AND P0, PT, RZ, UR12, PT ;  /* 0x0000000cff007c0c */ /* 0x000fe2000bf05070 */
[----:B------:R-:W-:-:S04]  /*9bf40*/  USEL UR12, URZ, 0x4, !UP1 ;  /* 0x000000043f0c7887 */ /* 0x000fc8000c800000 */
[----:B------:R-:W-:Y:S01]  /*9bf50*/  USEL UR12, UR12, URZ, !UP0 ;  /* 0x0000003f0c0c7287 */ /* 0x000fe2000c000000 */
[----:B---3--:R-:W-:-:S05]  /*9bf60*/  IADD3 R9, P1, R9, UR13, RZ ;  /* 0x0000000d09097c10 */ /* 0x008fca000ff3e0ff */
[----:B------:R3:W-:Y:S01]  /*9bf70*/  STL [R1+0x3468], R9 ;  /* 0x0034680901007387 */ /* 0x0007e20000100800 */
[----:B-1----:R-:W-:Y:S02]  /*9bf80*/  MOV R4, R9 ;  /* 0x0000000900047202 */ /* 0x002fe40000000f00 */
[----:B------:R-:W-:-:S05]  /*9bf90*/  IADD3.X R15, R15, UR8, RZ, P1, !PT ;  /* 0x000000080f0f7c10 */ /* 0x000fca0008ffe4ff */
[----:B------:R-:W-:Y:S04]  /*9bfa0*/  STL [R1+0x345c], R15 ;  /* 0x00345c0f01007387 */ /* 0x000fe80000100800 */
[----:B------:R-:W2:Y:S01]  /*9bfb0*/  LDL.LU R16, [R1+0x33e0] ;  /* 0x0033e00001107983 */ /* 0x000ea20000300800 */
[----:B------:R-:W-:-:S03]  /*9bfc0*/  IADD3 R10, P2, R10, UR13, RZ ;  /* 0x0000000d0a0a7c10 */ /* 0x000fc6000ff5e0ff */
[----:B---3--:R-:W3:Y:S01]  /*9bfd0*/  LDL.LU R9, [R1+0x33a8] ;  /* 0x0033a80001097983 */ /* 0x008ee20000300800 */
[----:B------:R-:W-:Y:S02]  /*9bfe0*/  IADD3.X R14, R14, UR8, RZ, P2, !PT ;  /* 0x000000080e0e7c10 */ /* 0x000fe400097fe4ff */
[----:B------:R-:W-:Y:S01]  /*9bff0*/  IADD3 R6, P3, R6, UR13, RZ ;  /* 0x0000000d06067c10 */ /* 0x000fe2000ff7e0ff */
[----:B------:R1:W-:Y:S01]  /*9c000*/  STL [R1+0x3460], R10 ;  /* 0x0034600a01007387 */ /* 0x0003e20000100800 */
[----:B------:R-:W-:-:S03]  /*9c010*/  IMAD.MOV.U32 R5, RZ, RZ, R15 ;  /* 0x000000ffff057224 */ /* 0x000fc600078e000f */
[----:B------:R-:W-:Y:S01]  /*9c020*/  STL [R1+0x3454], R14 ;  /* 0x0034540e01007387 */ /* 0x000fe20000100800 */
[----:B------:R-:W-:-:S03]  /*9c030*/  IADD3.X R13, R13, UR8, RZ, P3, !PT ;  /* 0x000000080d0d7c10 */ /* 0x000fc60009ffe4ff */
[----:B------:R1:W-:Y:S04]  /*9c040*/  STL [R1+0x3428], R6 ;  /* 0x0034280601007387 */ /* 0x0003e80000100800 */
[----:B------:R-:W3:Y:S01]  /*9c050*/  LDL.LU R17, [R1+0x33d4] ;  /* 0x0033d40001117983 */ /* 0x000ee20000300800 */
[----:B------:R-:W-:-:S03]  /*9c060*/  ISETP.NE.U32.AND P1, PT, RZ, UR12, PT ;  /* 0x0000000cff007c0c */ /* 0x000fc6000bf25070 */
[----:B------:R1:W-:Y:S04]  /*9c070*/  LDGSTS.E [R3+0x40500], desc[UR14][R4.64], P0 ;  /* 0x4050000004037fae */ /* 0x0003e8000812184e */
[----:B------:R-:W-:Y:S01]  /*9c080*/  STL [R1+0x341c], R13 ;  /* 0x00341c0d01007387 */ /* 0x000fe20000100800 */
[----:B-1----:R-:W-:Y:S01]  /*9c090*/  MOV R4, R10 ;  /* 0x0000000a00047202 */ /* 0x002fe20000000f00 */
[----:B------:R-:W-:Y:S02]  /*9c0a0*/  IMAD.MOV.U32 R5, RZ, RZ, R14 ;  /* 0x000000ffff057224 */ /* 0x000fe400078e000e */
[----:B------:R-:W3:Y:S04]  /*9c0b0*/  LDL.LU R10, [R1+0x339c] ;  /* 0x00339c00010a7983 */ /* 0x000ee80000300800 */
[----:B------:R1:W-:Y:S02]  /*9c0c0*/  LDGSTS.E [R3+0x40580], desc[UR14][R4.64], P0 ;  /* 0x4058000004037fae */ /* 0x0003e4000812184e */
[----:B-1----:R-:W-:Y:S01]  /*9c0d0*/  MOV R4, R6 ;  /* 0x0000000600047202 */ /* 0x002fe20000000f00 */
[----:B------:R-:W-:Y:S01]  /*9c0e0*/  IMAD.MOV.U32 R5, RZ, RZ, R13 ;  /* 0x000000ffff057224 */ /* 0x000fe200078e000d */
[----:B------:R-:W3:Y:S04]  /*9c0f0*/  LDL.LU R6, [R1+0x33a0] ;  /* 0x0033a00001067983 */ /* 0x000ee80000300800 */
[----:B------:R1:W-:Y:S01]  /*9c100*/  LDGSTS.E [R3+0x40900], desc[UR14][R4.64], P1 ;  /* 0x4090000004037fae */ /* 0x0003e2000892184e */
[----:B----4-:R-:W-:-:S04]  /*9c110*/  IADD3 R7, P0, R7, UR13, RZ ;  /* 0x0000000d07077c10 */ /* 0x010fc8000ff1e0ff */
[----:B------:R-:W-:Y:S01]  /*9c120*/  IADD3.X R12, R12, UR8, RZ, P0, !PT ;  /* 0x000000080c0c7c10 */ /* 0x000fe200087fe4ff */
[----:B------:R-:W-:Y:S01]  /*9c130*/  STL [R1+0x3420], R7 ;  /* 0x0034200701007387 */ /* 0x000fe20000100800 */
[----:B-1----:R-:W-:-:S03]  /*9c140*/  MOV R4, R7 ;  /* 0x0000000700047202 */ /* 0x002fc60000000f00 */
[----:B------:R1:W-:Y:S01]  /*9c150*/  STL [R1+0x3414], R12 ;  /* 0x0034140c01007387 */ /* 0x0003e20000100800 */
[----:B------:R-:W-:-:S05]  /*9c160*/  IMAD.MOV.U32 R5, RZ, RZ, R12 ;  /* 0x000000ffff057224 */ /* 0x000fca00078e000c */
[----:B------:R4:W-:Y:S04]  /*9c170*/  LDGSTS.E [R3+0x40980], desc[UR14][R4.64], P1 ;  /* 0x4098000004037fae */ /* 0x0009e8000892184e */
[----:B-1----:R-:W3:Y:S04]  /*9c180*/  LDL.LU R12, [R1+0x3394] ;  /* 0x00339400010c7983 */ /* 0x002ee80000300800 */
[----:B------:R-:W3:Y:S01]  /*9c190*/  LDL.LU R7, [R1+0x3368] ;  /* 0x0033680001077983 */ /* 0x000ee20000300800 */
[----:B--2---:R-:W-:-:S04]  /*9c1a0*/  IADD3 R8, P1, R8, UR13, RZ ;  /* 0x0000000d08087c10 */ /* 0x004fc8000ff3e0ff */
[----:B------:R-:W-:Y:S01]  /*9c1b0*/  IADD3.X R11, R11, UR8, RZ, P1, !PT ;  /* 0x000000080b0b7c10 */ /* 0x000fe20008ffe4ff */
[----:B------:R-:W-:Y:S04]  /*9c1c0*/  STL [R1+0x33e8], R8 ;  /* 0x0033e80801007387 */ /* 0x000fe80000100800 */
[----:B------:R1:W-:Y:S01]  /*9c1d0*/  STL [R1+0x33dc], R11 ;  /* 0x0033dc0b01007387 */ /* 0x0003e20000100800 */
[----:B----4-:R-:W-:-:S03]  /*9c1e0*/  IMAD.MOV.U32 R5, RZ, RZ, R11 ;  /* 0x000000ffff057224 */ /* 0x010fc600078e000b */
[----:B------:R-:W2:Y:S04]  /*9c1f0*/  LDL.LU R15, [R1+0x335c] ;  /* 0x00335c00010f7983 */ /* 0x000ea80000300800 */
[----:B------:R-:W4:Y:S04]  /*9c200*/  LDL.LU R14, [R1+0x3354] ;  /* 0x00335400010e7983 */ /* 0x000f280000300800 */
[----:B-1----:R-:W4:Y:S01]  /*9c210*/  LDL.LU R11, [R1+0x3360] ;  /* 0x00336000010b7983 */ /* 0x002f220000300800 */
[----:B------:R-:W-:-:S03]  /*9c220*/  MOV R4, R8 ;  /* 0x0000000800047202 */ /* 0x000fc60000000f00 */
[----:B------:R-:W4:Y:S04]  /*9c230*/  LDL.LU R13, [R1+0x331c] ;  /* 0x00331c00010d7983 */ /* 0x000f280000300800 */
[----:B------:R-:W4:Y:S01]  /*9c240*/  LDL.LU R8, [R1+0x3328] ;  /* 0x0033280001087983 */ /* 0x000f220000300800 */
[----:B------:R-:W-:-:S04]  /*9c250*/  UISETP.GT.AND UP1, UPT, UR17, 0xd, UPT ;  /* 0x0000000d1100788c */ /* 0x000fc8000bf24270 */
[----:B------:R-:W-:-:S04]  /*9c260*/  USEL UR12, URZ, 0x4, !UP1 ;  /* 0x000000043f0c7887 */ /* 0x000fc8000c800000 */
[----:B------:R-:W-:-:S06]  /*9c270*/  USEL UR12, UR12, URZ, !UP0 ;  /* 0x0000003f0c0c7287 */ /* 0x000fcc000c000000 */
[----:B------:R-:W-:Y:S01]  /*9c280*/  ISETP.NE.U32.AND P0, PT, RZ, UR12, PT ;  /* 0x0000000cff007c0c */ /* 0x000fe2000bf05070 */
[----:B------:R-:W-:-:S04]  /*9c290*/  UISETP.GT.AND UP1, UPT, UR17, 0x11, UPT ;  /* 0x000000111100788c */ /* 0x000fc8000bf24270 */
[----:B------:R-:W-:Y:S01]  /*9c2a0*/  USEL UR12, URZ, 0x4, !UP1 ;  /* 0x000000043f0c7887 */ /* 0x000fe2000c800000 */
[----:B------:R-:W-:-:S07]  /*9c2b0*/  IADD3 R16, P2, R16, UR13, RZ ;  /* 0x0000000d10107c10 */ /* 0x000fce000ff5e0ff */
[----:B------:R1:W-:Y:S01]  /*9c2c0*/  LDGSTS.E [R3+0x40d00], desc[UR14][R4.64], P0 ;  /* 0x40d0000004037fae */ /* 0x0003e2000812184e */
[----:B---3--:R-:W-:Y:S01]  /*9c2d0*/  IADD3 R9, P3, R9, UR13, RZ ;  /* 0x0000000d09097c10 */ /* 0x008fe2000ff7e0ff */
[----:B------:R-:W-:Y:S02]  /*9c2e0*/  USEL UR12, UR12, URZ, !UP0 ;  /* 0x0000003f0c0c7287 */ /* 0x000fe4000c000000 */
[----:B------:R-:W-:Y:S01]  /*9c2f0*/  STL [R1+0x33e0], R16 ;  /* 0x0033e01001007387 */ /* 0x000fe20000100800 */
[----:B-1----:R-:W-:Y:S02]  /*9c300*/  MOV R4, R16 ;  /* 0x0000001000047202 */ /* 0x002fe40000000f00 */
[----:B------:R-:W-:-:S05]  /*9c310*/  IADD3.X R17, R17, UR8, RZ, P2, !PT ;  /* 0x0000000811117c10 */ /* 0x000fca00097fe4ff */
[----:B------:R-:W-:Y:S01]  /*9c320*/  IMAD.MOV.U32 R5, RZ, RZ, R17 ;  /* 0x000000ffff057224 */ /* 0x000fe200078e0011 */
[----:B------:R-:W-:Y:S01]  /*9c330*/  STL [R1+0x33d4], R17 ;  /* 0x0033d41101007387 */ /* 0x000fe20000100800 */
[----:B------:R-:W-:-:S03]  /*9c340*/  ISETP.NE.U32.AND P1, PT, RZ, UR12, PT ;  /* 0x0000000cff007c0c */ /* 0x000fc6000bf25070 */
[----:B------:R-:W-:Y:S04]  /*9c350*/  STL [R1+0x33a8], R9 ;  /* 0x0033a80901007387 */ /* 0x000fe80000100800 */
[----:B------:R1:W-:Y:S01]  /*9c360*/  LDGSTS.E [R3+0x40d80], desc[UR14][R4.64], P0 ;  /* 0x40d8000004037fae */ /* 0x0003e2000812184e */
[----:B------:R-:W-:-:S05]  /*9c370*/  IADD3.X R10, R10, UR8, RZ, P3, !PT ;  /* 0x000000080a0a7c10 */ /* 0x000fca0009ffe4ff */
[----:B------:R3:W-:Y:S01]  /*9c380*/  STL [R1+0x339c], R10 ;  /* 0x00339c0a01007387 */ /* 0x0007e20000100800 */
[----:B-1----:R-:W-:Y:S01]  /*9c390*/  IMAD.MOV.U32 R5, RZ, RZ, R10 ;  /* 0x000000ffff057224 */ /* 0x002fe200078e000a */
[----:B------:R-:W-:Y:S01]  /*9c3a0*/  MOV R4, R9 ;  /* 0x0000000900047202 */ /* 0x000fe20000000f00 */
[----:B------:R-:W-:-:S04]  /*9c3b0*/  UISETP.GT.AND UP1, UPT, UR17, 0x15, UPT ;  /* 0x000000151100788c */ /* 0x000fc8000bf24270 */
[----:B------:R1:W-:Y:S04]  /*9c3c0*/  LDGSTS.E [R3+0x41100], desc[UR14][R4.64], P1 ;  /* 0x4110000004037fae */ /* 0x0003e8000892184e */
[----:B---3--:R-:W3:Y:S04]  /*9c3d0*/  LDL.LU R10, [R1+0x3314] ;  /* 0x00331400010a7983 */ /* 0x008ee80000300800 */
[----:B------:R-:W3:Y:S01]  /*9c3e0*/  LDL.LU R9, [R1+0x3320] ;  /* 0x0033200001097983 */ /* 0x000ee20000300800 */
[----:B------:R-:W-:-:S05]  /*9c3f0*/  IADD3 R6, P0, R6, UR13, RZ ;  /* 0x0000000d06067c10 */ /* 0x000fca000ff1e0ff */
[----:B------:R-:W-:Y:S01]  /*9c400*/  STL [R1+0x33a0], R6 ;  /* 0x0033a00601007387 */ /* 0x000fe20000100800 */
[----:B-1----:R-:W-:Y:S01]  /*9c410*/  MOV R4, R6 ;  /* 0x0000000600047202 */ /* 0x002fe20000000f00 */
[----:B------:R-:W-:-:S04]  /*9c420*/  USEL UR12, URZ, 0x4, !UP1 ;  /* 0x000000043f0c7887 */ /* 0x000fc8000c800000 */
[----:B------:R-:W-:Y:S01]  /*9c430*/  USEL UR12, UR12, URZ, !UP0 ;  /* 0x0000003f0c0c7287 */ /* 0x000fe2000c000000 */
[----:B------:R-:W-:-:S05]  /*9c440*/  IADD3.X R12, R12, UR8, RZ, P0, !PT ;  /* 0x000000080c0c7c10 */ /* 0x000fca00087fe4ff */
[----:B------:R1:W-:Y:S01]  /*9c450*/  STL [R1+0x3394], R12 ;  /* 0x0033940c01007387 */ /* 0x0003e20000100800 */
[----:B------:R-:W-:-:S05]  /*9c460*/  IMAD.MOV.U32 R5, RZ, RZ, R12 ;  /* 0x000000ffff057224 */ /* 0x000fca00078e000c */
[----:B------:R2:W-:Y:S04]  /*9c470*/  LDGSTS.E [R3+0x41180], desc[UR14][R4.64], P1 ;  /* 0x4118000004037fae */ /* 0x0005e8000892184e */
[----:B-1----:R-:W3:Y:S04]  /*9c480*/  LDL.LU R12, [R1+0x32dc] ;  /* 0x0032dc00010c7983 */ /* 0x002ee80000300800 */
[----:B------:R-:W3:Y:S01]  /*9c490*/  LDL.LU R6, [R1+0x32e8] ;  /* 0x0032e80001067983 */ /* 0x000ee20000300800 */
[----:B------:R-:W-:Y:S02]  /*9c4a0*/  IADD3 R7, P1, R7, UR13, RZ ;  /* 0x0000000d07077c10 */ /* 0x000fe4000ff3e0ff */
[----:B------:R-:W-:-:S02]  /*9c4b0*/  ISETP.NE.U32.AND P0, PT, RZ, UR12, PT ;  /* 0x0000000cff007c0c */ /* 0x000fc4000bf05070 */
[----:B--2---:R-:W-:Y:S01]  /*9c4c0*/  IADD3.X R15, R15, UR8, RZ, P1, !PT ;  /* 0x000000080f0f7c10 */ /* 0x004fe20008ffe4ff */
[----:B------:R1:W-:Y:S01]  /*9c4d0*/  STL [R1+0x3368], R7 ;  /* 0x0033680701007387 */ /* 0x0003e20000100800 */
[----:B------:R-:W-:Y:S02]  /*9c4e0*/  MOV R4, R7 ;  /* 0x0000000700047202 */ /* 0x000fe40000000f00 */
[----:B----4-:R-:W-:Y:S01]  /*9c4f0*/  IADD3 R11, P2, R11, UR13, RZ ;  /* 0x0000000d0b0b7c10 */ /* 0x010fe2000ff5e0ff */
[----:B------:R-:W-:Y:S03]  /*9c500*/  STL [R1+0x335c], R15 ;  /* 0x00335c0f01007387 */ /* 0x000fe60000100800 */
[----:B------:R-:W-:Y:S01]  /*9c510*/  IADD3.X R14, R14, UR8, RZ, P2, !PT ;  /* 0x000000080e0e7c10 */ /* 0x000fe200097fe4ff */
[----:B------:R-:W2:Y:S01]  /*9c520*/  LDL.LU R16, [R1+0x32e0] ;  /* 0x0032e00001107983 */ /* 0x000ea20000300800 */
[----:B------:R-:W-:-:S03]  /*9c530*/  IADD3 R8, P3, R8, UR13, RZ ;  /* 0x0000000d08087c10 */ /* 0x000fc6000ff7e0ff */
[----:B-1----:R-:W4:Y:S01]  /*9c540*/  LDL.LU R7, [R1+0x32a8] ;  /* 0x0032a80001077983 */ /* 0x002f220000300800 */
[----:B------:R-:W-:-:S03]  /*9c550*/  IMAD.MOV.U32 R5, RZ, RZ, R15 ;  /* 0x000000ffff057224 */ /* 0x000fc600078e000f */
[----:B------:R1:W-:Y:S01]  /*9c560*/  STL [R1+0x3360], R11 ;  /* 0x0033600b01007387 */ /* 0x0003e20000100800 */
[----:B------:R-:W-:-:S03]  /*9c570*/  IADD3.X R13, R13, UR8, RZ, P3, !PT ;  /* 0x000000080d0d7c10 */ /* 0x000fc60009ffe4ff */
[----:B------:R-:W-:Y:S04]  /*9c580*/  STL [R1+0x3354], R14 ;  /* 0x0033540e01007387 */ /* 0x000fe80000100800 */
[----:B------:R1:W-:Y:S04]  /*9c590*/  STL [R1+0x3328], R8 ;  /* 0x0033280801007387 */ /* 0x0003e80000100800 */
[----:B------:R-:W4:Y:S04]  /*9c5a0*/  LDL.LU R17, [R1+0x32d4] ;  /* 0x0032d40001117983 */ /* 0x000f280000300800 */
[----:B------:R1:W-:Y:S04]  /*9c5b0*/  LDGSTS.E [R3+0x41500], desc[UR14][R4.64], P0 ;  /* 0x4150000004037fae */ /* 0x0003e8000812184e */
[----:B------:R-:W-:Y:S01]  /*9c5c0*/  STL [R1+0x331c], R13 ;  /* 0x00331c0d01007387 */ /* 0x000fe20000100800 */
[----:B-1----:R-:W-:-:S03]  /*9c5d0*/  MOV R4, R11 ;  /* 0x0000000b00047202 */ /* 0x002fc60000000f00 */
[----:B------:R-:W4:Y:S01]  /*9c5e0*/  LDL.LU R11, [R1+0x329c] ;  /* 0x00329c00010b7983 */ /* 0x000f220000300800 */
[----:B------:R-:W-:-:S04]  /*9c5f0*/  UISETP.GT.AND UP1, UPT, UR17, 0x19, UPT ;  /* 0x000000191100788c */ /* 0x000fc8000bf24270 */
[----:B------:R-:W-:-:S04]  /*9c600*/  USEL UR12, URZ, 0x4, !UP1 ;  /* 0x000000043f0c7887 */ /* 0x000fc8000c800000 */
[----:B------:R-:W-:Y:S01]  /*9c610*/  USEL UR12, UR12, URZ, !UP0 ;  /* 0x0000003f0c0c7287 */ /* 0x000fe2000c000000 */
[----:B------:R-:W-:-:S05]  /*9c620*/  IMAD.MOV.U32 R5, RZ, RZ, R14 ;  /* 0x000000ffff057224 */ /* 0x000fca00078e000e */
[----:B------:R-:W-:Y:S01]  /*9c630*/  ISETP.NE.U32.AND P1, PT, RZ, UR12, PT ;  /* 0x0000000cff007c0c */ /* 0x000fe2000bf25070 */
[----:B------:R1:W-:Y:S01]  /*9c640*/  LDGSTS.E [R3+0x41580], desc[UR14][R4.64], P0 ;  /* 0x4158000004037fae */ /* 0x0003e2000812184e */
[----:B------:R-:W-:Y:S01]  /*9c650*/  UISETP.GT.AND UP1, UPT, UR17, 0x1d, UPT ;  /* 0x0000001d1100788c */ /* 0x000fe2000bf24270 */
[----:B-1----:R-:W-:Y:S01]  /*9c660*/  MOV R4, R8 ;  /* 0x0000000800047202 */ /* 0x002fe20000000f00 */
[----:B------:R-:W-:Y:S01]  /*9c670*/  IMAD.MOV.U32 R5, RZ, RZ, R13 ;  /* 0x000000ffff057224 */ /* 0x000fe200078e000d */
[----:B------:R-:W4:Y:S08]  /*9c680*/  LDL.LU R8, [R1+0x32a0] ;  /* 0x0032a00001087983 */ /* 0x000f300000300800 */
[----:B------:R1:W-:Y:S01]  /*9c690*/  LDGSTS.E [R3+0x41900], desc[UR14][R4.64], P1 ;  /* 0x4190000004037fae */ /* 0x0003e2000892184e */
[----:B------:R-:W-:Y:S01]  /*9c6a0*/  USEL UR12, URZ, 0x4, !UP1 ;  /* 0x000000043f0c7887 */ /* 0x000fe2000c800000 */
[----:B---3--:R-:W-:-:S04]  /*9c6b0*/  IADD3 R9, P0, R9, UR13, RZ ;  /* 0x0000000d09097c10 */ /* 0x008fc8000ff1e0ff */
[----:B------:R-:W-:Y:S01]  /*9c6c0*/  IADD3.X R10, R10, UR8, RZ, P0, !PT ;  /* 0x000000080a0a7c10 */ /* 0x000fe200087fe4ff */
[----:B------:R-:W-:Y:S01]  /*9c6d0*/  STL [R1+0x3320], R9 ;  /* 0x0033200901007387 */ /* 0x000fe20000100800 */
[----:B-1----:R-:W-:-:S03]  /*9c6e0*/  MOV R4, R9 ;  /* 0x0000000900047202 */ /* 0x002fc60000000f00 */
[----:B------:R1:W-:Y:S01]  /*9c6f0*/  STL [R1+0x3314], R10 ;  /* 0x0033140a01007387 */ /* 0x0003e20000100800 */
[----:B------:R-:W-:-:S05]  /*9c700*/  IMAD.MOV.U32 R5, RZ, RZ, R10 ;  /* 0x000000ffff057224 */ /* 0x000fca00078e000a */
[----:B------:R3:W-:Y:S04]  /*9c710*/  LDGSTS.E [R3+0x41980], desc[UR14][R4.64], P1 ;  /* 0x4198000004037fae */ /* 0x0007e8000892184e */
[----:B-1----:R-:W4:Y:S01]  /*9c720*/  LDL.LU R10, [R1+0x3294] ;  /* 0x00329400010a7983 */ /* 0x002f220000300800 */
[----:B------:R-:W-:-:S03]  /*9c730*/  USEL UR12, UR12, URZ, !UP0 ;  /* 0x0000003f0c0c7287 */ /* 0x000fc6000c000000 */
[----:B------:R-:W4:Y:S03]  /*9c740*/  LDL.LU R9, [R1+0x3268] ;  /* 0x0032680001097983 */ /* 0x000f260000300800 */
[----:B------:R-:W-:Y:S02]  /*9c750*/  ISETP.NE.U32.AND P0, PT, RZ, UR12, PT ;  /* 0x0000000cff007c0c */ /* 0x000fe4000bf05070 */
[----:B------:R-:W-:-:S04]  /*9c760*/  IADD3 R6, P1, R6, UR13, RZ ;  /* 0x0000000d06067c10 */ /* 0x000fc8000ff3e0ff */
[----:B------:R-:W-:Y:S01]  /*9c770*/  IADD3.X R12, R12, UR8, RZ, P1, !PT ;  /* 0x000000080c0c7c10 */ /* 0x000fe20008ffe4ff */
[----:B------:R-:W-:Y:S04]  /*9c780*/  STL [R1+0x32e8], R6 ;  /* 0x0032e80601007387 */ /* 0x000fe80000100800 */
[----:B------:R1:W-:Y:S01]  /*9c790*/  STL [R1+0x32dc], R12 ;  /* 0x0032dc0c01007387 */ /* 0x0003e20000100800 */
[----:B---3--:R-:W-:-:S03]  /*9c7a0*/  IMAD.MOV.U32 R5, RZ, RZ, R12 ;  /* 0x000000ffff057224 */ /* 0x008fc600078e000c */
[----:B------:R-:W3:Y:S04]  /*9c7b0*/  LDL.LU R15, [R1+0x325c] ;  /* 0x00325c00010f7983 */ /* 0x000ee80000300800 */
[----:B------:R-:W3:Y:S04]  /*9c7c0*/  LDL.LU R14, [R1+0x3254] ;  /* 0x00325400010e7983 */ /* 0x000ee80000300800 */
[----:B-1----:R-:W3:Y:S01]  /*9c7d0*/  LDL.LU R12, [R1+0x3260] ;  /* 0x00326000010c7983 */ /* 0x002ee20000300800 */
[----:B------:R-:W-:Y:S02]  /*9c7e0*/  MOV R4, R6 ;  /* 0x0000000600047202 */ /* 0x000fe40000000f00 */
[----:B--2---:R-:W-:Y:S01]  /*9c7f0*/  IADD3 R16, P2, R16, UR13, RZ ;  /* 0x0000000d10107c10 */ /* 0x004fe2000ff5e0ff */
[----:B------:R-:W2:Y:S04]  /*9c800*/  LDL.LU R13, [R1+0x321c] ;  /* 0x00321c00010d7983 */ /* 0x000ea80000300800 */
[----:B------:R-:W2:Y:S01]  /*9c810*/  LDL.LU R6, [R1+0x3228] ;  /* 0x0032280001067983 */ /* 0x000ea20000300800 */
[----:B----4-:R-:W-:-:S03]  /*9c820*/  IADD3 R7, P3, R7, UR13, RZ ;  /* 0x0000000d07077c10 */ /* 0x010fc6000ff7e0ff */
[----:B------:R1:W-:Y:S01]  /*9c830*/  LDGSTS.E [R3+0x41d00], desc[UR14][R4.64], P0 ;  /* 0x41d0000004037fae */ /* 0x0003e2000812184e */
[----:B------:R-:W-:Y:S02]  /*9c840*/  IADD3.X R17, R17, UR8, RZ, P2, !PT ;  /* 0x0000000811117c10 */ /* 0x000fe400097fe4ff */
[----:B-1----:R-:W-:-:S03]  /*9c850*/  MOV R4, R16 ;  /* 0x0000001000047202 */ /* 0x002fc60000000f00 */
[----:B------:R-:W-:Y:S01]  /*9c860*/  IMAD.MOV.U32 R5, RZ, RZ, R17 ;  /* 0x000000ffff057224 */ /* 0x000fe200078e0011 */
[----:B------:R-:W-:Y:S04]  /*9c870*/  STL [R1+0x32e0], R16 ;  /* 0x0032e01001007387 */ /* 0x000fe80000100800 */
[----:B------:R-:W-:Y:S04]  /*9c880*/  STL [R1+0x32d4], R17 ;  /* 0x0032d41101007387 */ /* 0x000fe80000100800 */
[----:B------:R-:W-:Y:S01]  /*9c890*/  STL [R1+0x32a8], R7 ;  /* 0x0032a80701007387 */ /* 0x000fe20000100800 */
[----:B------:R-:W-:-:S03]  /*9c8a0*/  IADD3.X R11, R11, UR8, RZ, P3, !PT ;  /* 0x000000080b0b7c10 */ /* 0x000fc60009ffe4ff */
[----:B------:R1:W-:Y:S04]  /*9c8b0*/  LDGSTS.E [R3+0x41d80], desc[UR14][R4.64], P0 ;  /* 0x41d8000004037fae */ /* 0x0003e8000812184e */
[----:B------:R4:W-:Y:S01]  /*9c8c0*/  STL [R1+0x329c], R11 ;  /* 0x00329c0b01007387 */ /* 0x0009e20000100800 */
[----:B-1----:R-:W-:Y:S01]  /*9c8d0*/  IMAD.MOV.U32 R5, RZ, RZ, R11 ;  /* 0x000000ffff057224 */ /* 0x002fe200078e000b */
[----:B------:R-:W-:Y:S02]  /*9c8e0*/  MOV R4, R7 ;  /* 0x0000000700047202 */ /* 0x000fe40000000f00 */
        /* <DEDUP_REMOVED lines=11> */
[----:B------:R-:W-:Y:S01]  /*9c9a0*/  USEL UR12, UR12, URZ, !UP0 ;  /* 0x0000003f0c0c7287 */ /* 0x000fe2000c000000 */
[----:B-1----:R-:W-:Y:S02]  /*9c9b0*/  MOV R4, R8 ;  /* 0x0000000800047202 */ /* 0x002fe40000000f00 */
[----:B------:R-:W-:-:S05]  /*9c9c0*/  IADD3.X R10, R10, UR8, RZ, P0, !PT ;  /* 0x000000080a0a7c10 */ /* 0x000fca00087fe4ff */
[----:B------:R1:W-:Y:S01]  /*9c9d0*/  STL [R1+0x3294], R10 ;  /* 0x0032940a01007387 */ /* 0x0003e20000100800 */
[----:B------:R-:W-:-:S05]  /*9c9e0*/  IMAD.MOV.U32 R5, RZ, RZ, R10 ;  /* 0x000000ffff057224 */ /* 0x000fca00078e000a */
[----:B------:R1:W-:Y:S04]  /*9c9f0*/  LDGSTS.E [R3+0x42180], desc[UR14][R4.64], P1 ;  /* 0x4218000004037fae */ /* 0x0003e8000892184e */
[----:B-1----:R-:W4:Y:S04]  /*9ca00*/  LDL.LU R10, [R1+0x31dc] ;  /* 0x0031dc00010a7983 */ /* 0x002f280000300800 */
[----:B------:R-:W4:Y:S01]  /*9ca10*/  LDL.LU R8, [R1+0x31e8] ;  /* 0x0031e80001087983 */ /* 0x000f220000300800 */
[----:B------:R-:W-:Y:S01]  /*9ca20*/  IADD3 R9, P1, R9, UR13, RZ ;  /* 0x0000000d09097c10 */ /* 0x000fe2000ff3e0ff */
[----:B------:R-:W-:Y:S01]  /*9ca30*/  UISETP.GT.AND UP1, UPT, UR17, 0x29, UPT ;  /* 0x000000291100788c */ /* 0x000fe2000bf24270 */
[----:B------:R-:W-:-:S03]  /*9ca40*/  ISETP.NE.U32.AND P0, PT, RZ, UR12, PT ;  /* 0x0000000cff007c0c */ /* 0x000fc6000bf05070 */
[----:B------:R1:W-:Y:S01]  /*9ca50*/  STL [R1+0x3268], R9 ;  /* 0x0032680901007387 */ /* 0x0003e20000100800 */
[----:B------:R-:W-:Y:S01]  /*9ca60*/  MOV R4, R9 ;  /* 0x0000000900047202 */ /* 0x000fe20000000f00 */
[----:B------:R-:W-:-:S04]  /*9ca70*/  USEL UR12, URZ, 0x4, !UP1 ;  /* 0x000000043f0c7887 */ /* 0x000fc8000c800000 */
[----:B------:R-:W-:Y:S01]  /*9ca80*/  USEL UR12, UR12, URZ, !UP0 ;  /* 0x0000003f0c0c7287 */ /* 0x000fe2000c000000 */
[----:B---3--:R-:W-:Y:S02]  /*9ca90*/  IADD3.X R15, R15, UR8, RZ, P1, !PT ;  /* 0x000000080f0f7c10 */ /* 0x008fe40008ffe4ff */
[----:B------:R-:W-:-:S03]  /*9caa0*/  IADD3 R12, P2, R12, UR13, RZ ;  /* 0x0000000d0c0c7c10 */ /* 0x000fc6000ff5e0ff */
[----:B------:R-:W-:Y:S01]  /*9cab0*/  STL [R1+0x325c], R15 ;  /* 0x00325c0f01007387 */ /* 0x000fe20000100800 */
[----:B------:R-:W-:-:S03]  /*9cac0*/  IADD3.X R14, R14, UR8, RZ, P2, !PT ;  /* 0x000000080e0e7c10 */ /* 0x000fc600097fe4ff */
[----:B------:R-:W3:Y:S01]  /*9cad0*/  LDL.LU R16, [R1+0x31e0] ;  /* 0x0031e00001107983 */ /* 0x000ee20000300800 */
[----:B--2---:R-:W-:-:S03]  /*9cae0*/  IADD3 R6, P3, R6, UR13, RZ ;  /* 0x0000000d06067c10 */ /* 0x004fc6000ff7e0ff */
[----:B-1----:R-:W2:Y:S01]  /*9caf0*/  LDL.LU R9, [R1+0x31a8] ;  /* 0x0031a80001097983 */ /* 0x002ea20000300800 */
[----:B------:R-:W-:-:S03]  /*9cb00*/  IMAD.MOV.U32 R5, RZ, RZ, R15 ;  /* 0x000000ffff057224 */ /* 0x000fc600078e000f */
        /* <DEDUP_REMOVED lines=8> */
[----:B-1----:R-:W-:Y:S01]  /*9cb90*/  MOV R4, R12 ;  /* 0x0000000c00047202 */ /* 0x002fe20000000f00 */
[----:B------:R-:W-:Y:S02]  /*9cba0*/  IMAD.MOV.U32 R5, RZ, RZ, R14 ;  /* 0x000000ffff057224 */ /* 0x000fe400078e000e */
[----:B------:R-:W2:Y:S04]  /*9cbb0*/  LDL.LU R12, [R1+0x319c] ;  /* 0x00319c00010c7983 */ /* 0x000ea80000300800 */
[----:B------:R1:W-:Y:S01]  /*9cbc0*/  LDGSTS.E [R3+0x42580], desc[UR14][R4.64], P0 ;  /* 0x4258000004037fae */ /* 0x0003e2000812184e */
[----:B----4-:R-:W-:Y:S01]  /*9cbd0*/  IADD3 R7, P0, R7, UR13, RZ ;  /* 0x0000000d07077c10 */ /* 0x010fe2000ff1e0ff */
[----:B-1----:R-:W-:Y:S01]  /*9cbe0*/  IMAD.MOV.U32 R5, RZ, RZ, R13 ;  /* 0x000000ffff057224 */ /* 0x002fe200078e000d */
[----:B------:R-:W-:-:S02]  /*9cbf0*/  MOV R4, R6 ;  /* 0x0000000600047202 */ /* 0x000fc40000000f00 */
[----:B------:R-:W-:Y:S01]  /*9cc00*/  IADD3.X R11, R11, UR8, RZ, P0, !PT ;  /* 0x000000080b0b7c10 */ /* 0x000fe200087fe4ff */
[----:B------:R-:W4:Y:S04]  /*9cc10*/  LDL.LU R6, [R1+0x31a0] ;  /* 0x0031a00001067983 */ /* 0x000f280000300800 */
[----:B------:R1:W-:Y:S04]  /*9cc20*/  LDGSTS.E [R3+0x42900], desc[UR14][R4.64], P1 ;  /* 0x4290000004037fae */ /* 0x0003e8000892184e */
[----:B------:R-:W-:Y:S04]  /*9cc30*/  STL [R1+0x3220], R7 ;  /* 0x0032200701007387 */ /* 0x000fe80000100800 */
[----:B------:R1:W-:Y:S02]  /*9cc40*/  STL [R1+0x3214], R11 ;  /* 0x0032140b01007387 */ /* 0x0003e40000100800 */
[----:B-1----:R-:W-:-:S02]  /*9cc50*/  IMAD.MOV.U32 R5, RZ, RZ, R11 ;  /* 0x000000ffff057224 */ /* 0x002fc400078e000b */
[----:B------:R-:W4:Y:S01]  /*9cc60*/  LDL.LU R11, [R1+0x3194] ;  /* 0x00319400010b7983 */ /* 0x000f220000300800 */
[----:B------:R-:W-:Y:S01]  /*9cc70*/  MOV R4, R7 ;  /* 0x0000000700047202 */ /* 0x000fe20000000f00 */
[----:B------:R-:W-:Y:S02]  /*9cc80*/  UISETP.GT.AND UP1, UPT, UR17, 0x2d, UPT ;  /* 0x0000002d1100788c */ /* 0x000fe4000bf24270 */
[----:B------:R-:W4:Y:S04]  /*9cc90*/  LDL.LU R7, [R1+0x3168] ;  /* 0x0031680001077983 */ /* 0x000f280000300800 */
[----:B------:R1:W-:Y:S01]  /*9cca0*/  LDGSTS.E [R3+0x42980], desc[UR14][R4.64], P1 ;  /* 0x4298000004037fae */ /* 0x0003e2000892184e */
[----:B------:R-:W-:-:S04]  /*9ccb0*/  USEL UR12, URZ, 0x4, !UP1 ;  /* 0x000000043f0c7887 */ /* 0x000fc8000c800000 */
[----:B------:R-:W-:-:S06]  /*9ccc0*/  USEL UR12, UR12, URZ, !UP0 ;  /* 0x0000003f0c0c7287 */ /* 0x000fcc000c000000 */
[----:B------:R-:W-:Y:S01]  /*9ccd0*/  ISETP.NE.U32.AND P0, PT, RZ, UR12, PT ;  /* 0x0000000cff007c0c */ /* 0x000fe2000bf05070 */
[----:B------:R-:W-:Y:S01]  /*9cce0*/  UISETP.GT.AND UP1, UPT, UR17, 0x31, UPT ;  /* 0x000000311100788c */ /* 0x000fe2000bf24270 */
[----:B------:R-:W-:-:S04]  /*9ccf0*/  IADD3 R8, P1, R8, UR13, RZ ;  /* 0x0000000d08087c10 */ /* 0x000fc8000ff3e0ff */
[----:B------:R-:W-:Y:S01]  /*9cd00*/  IADD3.X R10, R10, UR8, RZ, P1, !PT ;  /* 0x000000080a0a7c10 */ /* 0x000fe20008ffe4ff */
[----:B------:R-:W-:Y:S04]  /*9cd10*/  STL [R1+0x31e8], R8 ;  /* 0x0031e80801007387 */ /* 0x000fe80000100800 */
[----:B------:R1:W-:Y:S02]  /*9cd20*/  STL [R1+0x31dc], R10 ;  /* 0x0031dc0a01007387 */ /* 0x0003e40000100800 */
[----:B-1----:R-:W-:Y:S02]  /*9cd30*/  IMAD.MOV.U32 R5, RZ, RZ, R10 ;  /* 0x000000ffff057224 */ /* 0x002fe400078e000a */
[----:B------:R-:W4:Y:S04]  /*9cd40*/  LDL.LU R15, [R1+0x315c] ;  /* 0x00315c00010f7983 */ /* 0x000f280000300800 */
[----:B------:R-:W4:Y:S04]  /*9cd50*/  LDL.LU R14, [R1+0x3154] ;  /* 0x00315400010e7983 */ /* 0x000f280000300800 */
[----:B------:R-:W4:Y:S01]  /*9cd60*/  LDL.LU R10, [R1+0x3160] ;  /* 0x00316000010a7983 */ /* 0x000f220000300800 */
[----:B------:R-:W-:-:S03]  /*9cd70*/  MOV R4, R8 ;  /* 0x0000000800047202 */ /* 0x000fc60000000f00 */
[----:B------:R-:W4:Y:S04]  /*9cd80*/  LDL.LU R13, [R1+0x311c] ;  /* 0x00311c00010d7983 */ /* 0x000f280000300800 */
[----:B------:R-:W4:Y:S01]  /*9cd90*/  LDL.LU R8, [R1+0x3128] ;  /* 0x0031280001087983 */ /* 0x000f220000300800 */
[----:B------:R-:W-:-:S03]  /*9cda0*/  USEL UR12, URZ, 0x4, !UP1 ;  /* 0x000000043f0c7887 */ /* 0x000fc6000c800000 */
[----:B------:R1:W-:Y:S01]  /*9cdb0*/  LDGSTS.E [R3+0x42d00], desc[UR14][R4.64], P0 ;  /* 0x42d0000004037fae */ /* 0x0003e2000812184e */
[----:B------:R-:W-:-:S06]  /*9cdc0*/  USEL UR12, UR12, URZ, !UP0 ;  /* 0x0000003f0c0c7287 */ /* 0x000fcc000c000000 */
[----:B------:R-:W-:Y:S02]  /*9cdd0*/  ISETP.NE.U32.AND P1, PT, RZ, UR12, PT ;  /* 0x0000000cff007c0c */ /* 0x000fe4000bf25070 */
[----:B---3--:R-:W-:Y:S02]  /*9cde0*/  IADD3 R16, P2, R16, UR13, RZ ;  /* 0x0000000d10107c10 */ /* 0x008fe4000ff5e0ff */
[----:B--2---:R-:W-:Y:S02]  /*9cdf0*/  IADD3 R9, P3, R9, UR13, RZ ;  /* 0x0000000d09097c10 */ /* 0x004fe4000ff7e0ff */
[----:B-1----:R-:W-:Y:S01]  /*9ce00*/  MOV R4, R16 ;  /* 0x0000001000047202 */ /* 0x002fe20000000f00 */
[----:B------:R-:W-:Y:S01]  /*9ce10*/  STL [R1+0x31e0], R16 ;  /* 0x0031e01001007387 */ /* 0x000fe20000100800 */
[----:B------:R-:W-:-:S05]  /*9ce20*/  IADD3.X R17, R17, UR8, RZ, P2, !PT ;  /* 0x0000000811117c10 */ /* 0x000fca00097fe4ff */
[----:B------:R-:W-:Y:S01]  /*9ce30*/  IMAD.MOV.U32 R5, RZ, RZ, R17 ;  /* 0x000000ffff057224 */ /* 0x000fe200078e0011 */
[----:B------:R-:W-:Y:S04]  /*9ce40*/  STL [R1+0x31d4], R17 ;  /* 0x0031d41101007387 */ /* 0x000fe80000100800 */
[----:B------:R-:W-:Y:S04]  /*9ce50*/  STL [R1+0x31a8], R9 ;  /* 0x0031a80901007387 */ /* 0x000fe80000100800 */
[----:B------:R1:W-:Y:S01]  /*9ce60*/  LDGSTS.E [R3+0x42d80], desc[UR14][R4.64], P0 ;  /* 0x42d8000004037fae */ /* 0x0003e2000812184e */
[----:B------:R-:W-:-:S05]  /*9ce70*/  IADD3.X R12, R12, UR8, RZ, P3, !PT ;  /* 0x000000080c0c7c10 */ /* 0x000fca0009ffe4ff */
[----:B------:R2:W-:Y:S01]  /*9ce80*/  STL [R1+0x319c], R12 ;  /* 0x00319c0c01007387 */ /* 0x0005e20000100800 */
[----:B-1----:R-:W-:Y:S01]  /*9ce90*/  IMAD.MOV.U32 R5, RZ, RZ, R12 ;  /* 0x000000ffff057224 */ /* 0x002fe200078e000c */
[----:B------:R-:W-:-:S05]  /*9cea0*/  MOV R4, R9 ;  /* 0x0000000900047202 */ /* 0x000fca0000000f00 */
[----:B------:R1:W-:Y:S04]  /*9ceb0*/  LDGSTS.E [R3+0x43100], desc[UR14][R4.64], P1 ;  /* 0x4310000004037fae */ /* 0x0003e8000892184e */
[----:B--2---:R-:W2:Y:S04]  /*9cec0*/  LDL.LU R12, [R1+0x3114] ;  /* 0x00311400010c7983 */ /* 0x004ea80000300800 */
[----:B------:R-:W3:Y:S01]  /*9ced0*/  LDL.LU R9, [R1+0x3120] ;  /* 0x0031200001097983 */ /* 0x000ee20000300800 */
[----:B----4-:R-:W-:-:S05]  /*9cee0*/  IADD3 R6, P0, R6, UR13, RZ ;  /* 0x0000000d06067c10 */ /* 0x010fca000ff1e0ff */
[----:B------:R-:W-:Y:S01]  /*9cef0*/  STL [R1+0x31a0], R6 ;  /* 0x0031a00601007387 */ /* 0x000fe20000100800 */
[----:B-1----:R-:W-:Y:S02]  /*9cf00*/  MOV R4, R6 ;  /* 0x0000000600047202 */ /* 0x002fe40000000f00 */
[----:B------:R-:W-:-:S05]  /*9cf10*/  IADD3.X R11, R11, UR8, RZ, P0, !PT ;  /* 0x000000080b0b7c10 */ /* 0x000fca00087fe4ff */
[----:B------:R1:W-:Y:S01]  /*9cf20*/  STL [R1+0x3194], R11 ;  /* 0x0031940b01007387 */ /* 0x0003e20000100800 */
[----:B------:R-:W-:Y:S01]  /*9cf30*/  IMAD.MOV.U32 R5, RZ, RZ, R11 ;  /* 0x000000ffff057224 */ /* 0x000fe200078e000b */
[----:B------:R-:W-:Y:S02]  /*9cf40*/  UISETP.GT.AND UP1, UPT, UR17, 0x35, UPT ;  /* 0x000000351100788c */ /* 0x000fe4000bf24270 */
[----:B-1----:R-:W4:Y:S04]  /*9cf50*/  LDL.LU R11, [R1+0x30dc] ;  /* 0x0030dc00010b7983 */ /* 0x002f280000300800 */
[----:B------:R-:W4:Y:S01]  /*9cf60*/  LDL.LU R6, [R1+0x30e8] ;  /* 0x0030e80001067983 */ /* 0x000f220000300800 */
[----:B------:R-:W-:-:S03]  /*9cf70*/  USEL UR12, URZ, 0x4, !UP1 ;  /* 0x000000043f0c7887 */ /* 0x000fc6000c800000 */
[----:B------:R1:W-:Y:S01]  /*9cf80*/  LDGSTS.E [R3+0x43180], desc[UR14][R4.64], P1 ;  /* 0x4318000004037fae */ /* 0x0003e2000892184e */
[----:B------:R-:W-:Y:S01]  /*9cf90*/  USEL UR12, UR12, URZ, !UP0 ;  /* 0x0000003f0c0c7287 */ /* 0x000fe2000c000000 */
[----:B------:R-:W-:Y:S01]  /*9cfa0*/  IADD3 R7, P1, R7, UR13, RZ ;  /* 0x0000000d07077c10 */ /* 0x000fe2000ff3e0ff */
[----:B------:R-:W-:-:S04]  /*9cfb0*/  UISETP.GT.AND UP1, UPT, UR17, 0x39, UPT ;  /* 0x000000391100788c */ /* 0x000fc8000bf24270 */
[----:B------:R-:W-:Y:S01]  /*9cfc0*/  ISETP.NE.U32.AND P0, PT, RZ, UR12, PT ;  /* 0x0000000cff007c0c */ /* 0x000fe2000bf05070 */
[----:B------:R1:W-:Y:S01]  /*9cfd0*/  STL [R1+0x3168], R7 ;  /* 0x0031680701007387 */ /* 0x0003e20000100800 */
[----:B------:R-:W-:Y:S01]  /*9cfe0*/  USEL UR12, URZ, 0x4, !UP1 ;  /* 0x000000043f0c7887 */ /* 0x000fe2000c800000 */
[----:B-1----:R-:W-:-:S03]  /*9cff0*/  MOV R4, R7 ;  /* 0x0000000700047202 */ /* 0x002fc60000000f00 */
[----:B------:R-:W-:Y:S01]  /*9d000*/  USEL UR12, UR12, URZ, !UP0 ;  /* 0x0000003f0c0c7287 */ /* 0x000fe2000c000000 */
[----:B------:R-:W-:Y:S02]  /*9d010*/  IADD3.X R15, R15, UR8, RZ, P1, !PT ;  /* 0x000000080f0f7c10 */ /* 0x000fe40008ffe4ff */
[----:B------:R-:W-:-:S03]  /*9d020*/  IADD3 R10, P2, R10, UR13, RZ ;  /* 0x0000000d0a0a7c10 */ /* 0x000fc6000ff5e0ff */
[----:B------:R-:W-:Y:S01]  /*9d030*/  STL [R1+0x315c], R15 ;  /* 0x00315c0f01007387 */ /* 0x000fe20000100800 */
[----:B------:R-:W-:-:S03]  /*9d040*/  IADD3.X R14, R14, UR8, RZ, P2, !PT ;  /* 0x000000080e0e7c10 */ /* 0x000fc600097fe4ff */
[----:B------:R-:W4:Y:S01]  /*9d050*/  LDL.LU R16, [R1+0x30e0] ;  /* 0x0030e00001107983 */ /* 0x000f220000300800 */
[----:B------:R-:W-:-:S03]  /*9d060*/  IADD3 R8, P3, R8, UR13, RZ ;  /* 0x0000000d08087c10 */ /* 0x000fc6000ff7e0ff */
[----:B------:R-:W4:Y:S01]  /*9d070*/  LDL.LU R7, [R1+0x30a8] ;  /* 0x0030a80001077983 */ /* 0x000f220000300800 */
[----:B------:R-:W-:-:S03]  /*9d080*/  IMAD.MOV.U32 R5, RZ, RZ, R15 ;  /* 0x000000ffff057224 */ /* 0x000fc600078e000f */
[----:B------:R1:W-:Y:S01]  /*9d090*/  STL [R1+0x3160], R10 ;  /* 0x0031600a01007387 */ /* 0x0003e20000100800 */
[----:B------:R-:W-:-:S03]  /*9d0a0*/  IADD3.X R13, R13, UR8, RZ, P3, !PT ;  /* 0x000000080d0d7c10 */ /* 0x000fc60009ffe4ff */
[----:B------:R-:W-:Y:S04]  /*9d0b0*/  STL [R1+0x3154], R14 ;  /* 0x0031540e01007387 */ /* 0x000fe80000100800 */
[----:B------:R1:W-:Y:S04]  /*9d0c0*/  STL [R1+0x3128], R8 ;  /* 0x0031280801007387 */ /* 0x0003e80000100800 */
[----:B------:R-:W4:Y:S01]  /*9d0d0*/  LDL.LU R17, [R1+0x30d4] ;  /* 0x0030d40001117983 */ /* 0x000f220000300800 */
[----:B------:R-:W-:-:S03]  /*9d0e0*/  ISETP.NE.U32.AND P1, PT, RZ, UR12, PT ;  /* 0x0000000cff007c0c */ /* 0x000fc6000bf25070 */
[----:B------:R1:W-:Y:S04]  /*9d0f0*/  LDGSTS.E [R3+0x43500], desc[UR14][R4.64], P0 ;  /* 0x4350000004037fae */ /* 0x0003e8000812184e */
[----:B------:R-:W-:Y:S01]  /*9d100*/  STL [R1+0x311c], R13 ;  /* 0x00311c0d01007387 */ /* 0x000fe20000100800 */
[----:B-1----:R-:W-:Y:S01]  /*9d110*/  MOV R4, R10 ;  /* 0x0000000a00047202 */ /* 0x002fe20000000f00 */
[----:B------:R-:W-:Y:S02]  /*9d120*/  IMAD.MOV.U32 R5, RZ, RZ, R14 ;  /* 0x000000ffff057224 */ /* 0x000fe400078e000e */
[----:B------:R-:W4:Y:S04]  /*9d130*/  LDL.LU R10, [R1+0x309c] ;  /* 0x00309c00010a7983 */ /* 0x000f280000300800 */
[----:B------:R1:W-:Y:S02]  /*9d140*/  LDGSTS.E [R3+0x43580], desc[UR14][R4.64], P0 ;  /* 0x4358000004037fae */ /* 0x0003e4000812184e */
[----:B-1----:R-:W-:Y:S01]  /*9d150*/  MOV R4, R8 ;  /* 0x0000000800047202 */ /* 0x002fe20000000f00 */
[----:B------:R-:W-:Y:S01]  /*9d160*/  IMAD.MOV.U32 R5, RZ, RZ, R13 ;  /* 0x000000ffff057224 */ /* 0x000fe200078e000d */
[----:B------:R-:W4:Y:S04]  /*9d170*/  LDL.LU R8, [R1+0x30a0] ;  /* 0x0030a00001087983 */ /* 0x000f280000300800 */
[----:B------:R1:W-:Y:S01]  /*9d180*/  LDGSTS.E [R3+0x43900], desc[UR14][R4.64], P1 ;  /* 0x4390000004037fae */ /* 0x0003e2000892184e */
[----:B---3--:R-:W-:-:S04]  /*9d190*/  IADD3 R9, P0, R9, UR13, RZ ;  /* 0x0000000d09097c10 */ /* 0x008fc8000ff1e0ff */
[----:B--2---:R-:W-:Y:S01]  /*9d1a0*/  IADD3.X R12, R12, UR8, RZ, P0, !PT ;  /* 0x000000080c0c7c10 */ /* 0x004fe200087fe4ff */
[----:B------:R-:W-:Y:S01]  /*9d1b0*/  STL [R1+0x3120], R9 ;  /* 0x0031200901007387 */ /* 0x000fe20000100800 */
[----:B-1----:R-:W-:-:S03]  /*9d1c0*/  MOV R4, R9 ;  /* 0x0000000900047202 */ /* 0x002fc60000000f00 */
[----:B------:R1:W-:Y:S01]  /*9d1d0*/  STL [R1+0x3114], R12 ;  /* 0x0031140c01007387 */ /* 0x0003e20000100800 */
[----:B------:R-:W-:-:S05]  /*9d1e0*/  IMAD.MOV.U32 R5, RZ, RZ, R12 ;  /* 0x000000ffff057224 */ /* 0x000fca00078e000c */
[----:B------:R2:W-:Y:S04]  /*9d1f0*/  LDGSTS.E [R3+0x43980], desc[UR14][R4.64], P1 ;  /* 0x4398000004037fae */ /* 0x0005e8000892184e */
[----:B-1----:R-:W3:Y:S04]  /*9d200*/  LDL.LU R12, [R1+0x3094] ;  /* 0x00309400010c7983 */ /* 0x002ee80000300800 */
[----:B------:R-:W3:Y:S01]  /*9d210*/  LDL.LU R9, [R1+0x3068] ;  /* 0x0030680001097983 */ /* 0x000ee20000300800 */
[----:B----4-:R-:W-:-:S04]  /*9d220*/  IADD3 R6, P1, R6, UR13, RZ ;  /* 0x0000000d06067c10 */ /* 0x010fc8000ff3e0ff */
[----:B------:R-:W-:Y:S01]  /*9d230*/  IADD3.X R11, R11, UR8, RZ, P1, !PT ;  /* 0x000000080b0b7c10 */ /* 0x000fe20008ffe4ff */
[----:B------:R-:W-:Y:S04]  /*9d240*/  STL [R1+0x30e8], R6 ;  /* 0x0030e80601007387 */ /* 0x000fe80000100800 */
[----:B------:R1:W-:Y:S01]  /*9d250*/  STL [R1+0x30dc], R11 ;  /* 0x0030dc0b01007387 */ /* 0x0003e20000100800 */
[----:B--2---:R-:W-:-:S03]  /*9d260*/  IMAD.MOV.U32 R5, RZ, RZ, R11 ;  /* 0x000000ffff057224 */ /* 0x004fc600078e000b */
        /* <DEDUP_REMOVED lines=10> */
[----:B------:R-:W-:Y:S01]  /*9d310*/  UISETP.GT.AND UP1, UPT, UR17, 0x41, UPT ;  /* 0x000000411100788c */ /* 0x000fe2000bf24270 */
[----:B------:R-:W-:-:S03]  /*9d320*/  IADD3 R16, P2, R16, UR13, RZ ;  /* 0x0000000d10107c10 */ /* 0x000fc6000ff5e0ff */
[----:B------:R-:W-:Y:S01]  /*9d330*/  USEL UR12, URZ, 0x4, !UP1 ;  /* 0x000000043f0c7887 */ /* 0x000fe2000c800000 */
[----:B------:R-:W-:-:S07]  /*9d340*/  IADD3 R7, P3, R7, UR13, RZ ;  /* 0x0000000d07077c10 */ /* 0x000fce000ff7e0ff */
[----:B------:R1:W-:Y:S01]  /*9d350*/  LDGSTS.E [R3+0x43d00], desc[UR14][R4.64], P0 ;  /* 0x43d0000004037fae */ /* 0x0003e2000812184e */
[----:B------:R-:W-:-:S03]  /*9d360*/  USEL UR12, UR12, URZ, !UP0 ;  /* 0x0000003f0c0c7287 */ /* 0x000fc6000c000000 */
[----:B------:R-:W-:Y:S01]  /*9d370*/  STL [R1+0x30e0], R16 ;  /* 0x0030e01001007387 */ /* 0x000fe20000100800 */
[----:B------:R-:W-:Y:S02]  /*9d380*/  IADD3.X R17, R17, UR8, RZ, P2, !PT ;  /* 0x0000000811117c10 */ /* 0x000fe400097fe4ff */
[----:B-1----:R-:W-:-:S03]  /*9d390*/  MOV R4, R16 ;  /* 0x0000001000047202 */ /* 0x002fc60000000f00 */
[----:B------:R-:W-:Y:S01]  /*9d3a0*/  IMAD.MOV.U32 R5, RZ, RZ, R17 ;  /* 0x000000ffff057224 */ /* 0x000fe200078e0011 */
[----:B------:R-:W-:Y:S01]  /*9d3b0*/  STL [R1+0x30d4], R17 ;  /* 0x0030d41101007387 */ /* 0x000fe20000100800 */
[----:B------:R-:W-:-:S03]  /*9d3c0*/  ISETP.NE.U32.AND P1, PT, RZ, UR12, PT ;  /* 0x0000000cff007c0c */ /* 0x000fc6000bf25070 */
[----:B------:R-:W-:Y:S04]  /*9d3d0*/  STL [R1+0x30a8], R7 ;  /* 0x0030a80701007387 */ /* 0x000fe80000100800 */
[----:B------:R1:W-:Y:S01]  /*9d3e0*/  LDGSTS.E [R3+0x43d80], desc[UR14][R4.64], P0 ;  /* 0x43d8000004037fae */ /* 0x0003e2000812184e */
[----:B------:R-:W-:-:S05]  /*9d3f0*/  IADD3.X R10, R10, UR8, RZ, P3, !PT ;  /* 0x000000080a0a7c10 */ /* 0x000fca0009ffe4ff */
[----:B------:R1:W-:Y:S02]  /*9d400*/  STL [R1+0x309c], R10 ;  /* 0x00309c0a01007387 */ /* 0x0003e40000100800 */
[----:B-1----:R-:W-:Y:S01]  /*9d410*/  IMAD.MOV.U32 R5, RZ, RZ, R10 ;  /* 0x000000ffff057224 */ /* 0x002fe200078e000a */
[----:B------:R-:W-:Y:S01]  /*9d420*/  MOV R4, R7 ;  /* 0x0000000700047202 */ /* 0x000fe20000000f00 */
[----:B------:R-:W-:-:S04]  /*9d430*/  UISETP.GT.AND UP1, UPT, UR17, 0x45, UPT ;  /* 0x000000451100788c */ /* 0x000fc8000bf24270 */
[----:B------:R1:W-:Y:S04]  /*9d440*/  LDGSTS.E [R3+0x44100], desc[UR14][R4.64], P1 ;  /* 0x4410000004037fae */ /* 0x0003e8000892184e */
[----:B------:R-:W4:Y:S04]  /*9d450*/  LDL.LU R10, [R1+0x3014] ;  /* 0x00301400010a7983 */ /* 0x000f280000300800 */
[----:B------:R-:W4:Y:S01]  /*9d460*/  LDL.LU R7, [R1+0x3020] ;  /* 0x0030200001077983 */ /* 0x000f220000300800 */
[----:B------:R-:W-:-:S05]  /*9d470*/  IADD3 R8, P0, R8, UR13, RZ ;  /* 0x0000000d08087c10 */ /* 0x000fca000ff1e0ff */
[----:B------:R-:W-:Y:S01]  /*9d480*/  STL [R1+0x30a0], R8 ;  /* 0x0030a00801007387 */ /* 0x000fe20000100800 */
[----:B-1----:R-:W-:Y:S01]  /*9d490*/  MOV R4, R8 ;  /* 0x0000000800047202 */ /* 0x002fe20000000f00 */
[----:B------:R-:W-:-:S04]  /*9d4a0*/  USEL UR12, URZ, 0x4, !UP1 ;  /* 0x000000043f0c7887 */ /* 0x000fc8000c800000 */
[----:B------:R-:W-:Y:S01]  /*9d4b0*/  USEL UR12, UR12, URZ, !UP0 ;  /* 0x0000003f0c0c7287 */ /* 0x000fe2000c000000 */
[----:B---3--:R-:W-:-:S05]  /*9d4c0*/  IADD3.X R12, R12, UR8, RZ, P0, !PT ;  /* 0x000000080c0c7c10 */ /* 0x008fca00087fe4ff */
[----:B------:R1:W-:Y:S01]  /*9d4d0*/  STL [R1+0x3094], R12 ;  /* 0x0030940c01007387 */ /* 0x0003e20000100800 */
[----:B------:R-:W-:-:S05]  /*9d4e0*/  IMAD.MOV.U32 R5, RZ, RZ, R12 ;  /* 0x000000ffff057224 */ /* 0x000fca00078e000c */
[----:B------:R3:W-:Y:S04]  /*9d4f0*/  LDGSTS.E [R3+0x44180], desc[UR14][R4.64], P1 ;  /* 0x4418000004037fae */ /* 0x0007e8000892184e */
[----:B-1----:R-:W4:Y:S04]  /*9d500*/  LDL.LU R12, [R1+0x2fdc] ;  /* 0x002fdc00010c7983 */ /* 0x002f280000300800 */
[----:B------:R-:W4:Y:S01]  /*9d510*/  LDL.LU R8, [R1+0x2fe8] ;  /* 0x002fe80001087983 */ /* 0x000f220000300800 */
[----:B------:R-:W-:Y:S02]  /*9d520*/  IADD3 R9, P1, R9, UR13, RZ ;  /* 0x0000000d09097c10 */ /* 0x000fe4000ff3e0ff */
[----:B------:R-:W-:-:S03]  /*9d530*/  ISETP.NE.U32.AND P0, PT, RZ, UR12, PT ;  /* 0x0000000cff007c0c */ /* 0x000fc6000bf05070 */
[----:B------:R1:W-:Y:S01]  /*9d540*/  STL [R1+0x3068], R9 ;  /* 0x0030680901007387 */ /* 0x0003e20000100800 */
[----:B---3--:R-:W-:Y:S02]  /*9d550*/  MOV R4, R9 ;  /* 0x0000000900047202 */ /* 0x008fe40000000f00 */
[----:B--2---:R-:W-:Y:S02]  /*9d560*/  IADD3.X R15, R15, UR8, RZ, P1, !PT ;  /* 0x000000080f0f7c10 */ /* 0x004fe40008ffe4ff */
[----:B----4-:R-:W-:-:S03]  /*9d570*/  IADD3 R11, P2, R11, UR13, RZ ;  /* 0x0000000d0b0b7c10 */ /* 0x010fc6000ff5e0ff */
[----:B------:R-:W-:Y:S01]  /*9d580*/  STL [R1+0x305c], R15 ;  /* 0x00305c0f01007387 */ /* 0x000fe20000100800 */
[----:B------:R-:W-:-:S03]  /*9d590*/  IADD3.X R14, R14, UR8, RZ, P2, !PT ;  /* 0x000000080e0e7c10 */ /* 0x000fc600097fe4ff */
[----:B------:R-:W2:Y:S01]  /*9d5a0*/  LDL.LU R16, [R1+0x2fe0] ;  /* 0x002fe00001107983 */ /* 0x000ea20000300800 */
[----:B------:R-:W-:-:S03]  /*9d5b0*/  IADD3 R6, P3, R6, UR13, RZ ;  /* 0x0000000d06067c10 */ /* 0x000fc6000ff7e0ff */
[----:B-1----:R-:W3:Y:S01]  /*9d5c0*/  LDL.LU R9, [R1+0x2fa8] ;  /* 0x002fa80001097983 */ /* 0x002ee20000300800 */
[----:B------:R-:W-:-:S03]  /*9d5d0*/  IMAD.MOV.U32 R5, RZ, RZ, R15 ;  /* 0x000000ffff057224 */ /* 0x000fc600078e000f */
[----:B------:R1:W-:Y:S01]  /*9d5e0*/  STL [R1+0x3060], R11 ;  /* 0x0030600b01007387 */ /* 0x0003e20000100800 */
[----:B------:R-:W-:-:S03]  /*9d5f0*/  IADD3.X R13, R13, UR8, RZ, P3, !PT ;  /* 0x000000080d0d7c10 */ /* 0x000fc60009ffe4ff */
[----:B------:R-:W-:Y:S04]  /*9d600*/  STL [R1+0x3054], R14 ;  /* 0x0030540e01007387 */ /* 0x000fe80000100800 */
[----:B------:R4:W-:Y:S04]  /*9d610*/  STL [R1+0x3028], R6 ;  /* 0x0030280601007387 */ /* 0x0009e80000100800 */
[----:B------:R-:W3:Y:S04]  /*9d620*/  LDL.LU R17, [R1+0x2fd4] ;  /* 0x002fd40001117983 */ /* 0x000ee80000300800 */
[----:B------:R1:W-:Y:S04]  /*9d630*/  LDGSTS.E [R3+0x44500], desc[UR14][R4.64], P0 ;  /* 0x4450000004037fae */ /* 0x0003e8000812184e */
[----:B------:R-:W-:Y:S01]  /*9d640*/  STL [R1+0x301c], R13 ;  /* 0x00301c0d01007387 */ /* 0x000fe20000100800 */
[----:B-1----:R-:W-:-:S03]  /*9d650*/  MOV R4, R11 ;  /* 0x0000000b00047202 */ /* 0x002fc60000000f00 */
[----:B------:R-:W3:Y:S01]  /*9d660*/  LDL.LU R11, [R1+0x2f9c] ;  /* 0x002f9c00010b7983 */ /* 0x000ee20000300800 */
        /* <DEDUP_REMOVED lines=9> */
[----:B----4-:R-:W4:Y:S08]  /*9d700*/  LDL.LU R6, [R1+0x2fa0] ;  /* 0x002fa00001067983 */ /* 0x010f300000300800 */
[----:B------:R1:W-:Y:S01]  /*9d710*/  LDGSTS.E [R3+0x44900], desc[UR14][R4.64], P1 ;  /* 0x4490000004037fae */ /* 0x0003e2000892184e */
[----:B------:R-:W-:-:S04]  /*9d720*/  IADD3 R7, P0, R7, UR13, RZ ;  /* 0x0000000d07077c10 */ /* 0x000fc8000ff1e0ff */
[----:B------:R-:W-:Y:S01]  /*9d730*/  IADD3.X R10, R10, UR8, RZ, P0, !PT ;  /* 0x000000080a0a7c10 */ /* 0x000fe200087fe4ff */
[----:B------:R-:W-:Y:S01]  /*9d740*/  STL [R1+0x3020], R7 ;  /* 0x0030200701007387 */ /* 0x000fe20000100800 */
[----:B-1----:R-:W-:-:S03]  /*9d750*/  MOV R4, R7 ;  /* 0x0000000700047202 */ /* 0x002fc60000000f00 */
[----:B------:R-:W-:Y:S01]  /*9d760*/  IMAD.MOV.U32 R5, RZ, RZ, R10 ;  /* 0x000000ffff057224 */ /* 0x000fe200078e000a */
[----:B------:R1:W-:Y:S01]  /*9d770*/  STL [R1+0x3014], R10 ;  /* 0x0030140a01007387 */ /* 0x0003e20000100800 */
[----:B------:R-:W-:-:S03]  /*9d780*/  USEL UR12, URZ, 0x4, !UP1 ;  /* 0x000000043f0c7887 */ /* 0x000fc6000c800000 */
        /* <DEDUP_REMOVED lines=8> */
[----:B------:R1:W-:Y:S04]  /*9d810*/  STL [R1+0x2fdc], R12 ;  /* 0x002fdc0c01007387 */ /* 0x0003e80000100800 */
[----:B------:R-:W4:Y:S04]  /*9d820*/  LDL.LU R15, [R1+0x2f5c] ;  /* 0x002f5c00010f7983 */ /* 0x000f280000300800 */
[----:B------:R-:W4:Y:S01]  /*9d830*/  LDL.LU R14, [R1+0x2f54] ;  /* 0x002f5400010e7983 */ /* 0x000f220000300800 */
[----:B--2---:R-:W-:-:S03]  /*9d840*/  IMAD.MOV.U32 R5, RZ, RZ, R12 ;  /* 0x000000ffff057224 */ /* 0x004fc600078e000c */
[----:B------:R-:W2:Y:S01]  /*9d850*/  LDL.LU R13, [R1+0x2f60] ;  /* 0x002f6000010d7983 */ /* 0x000ea20000300800 */
[----:B------:R-:W-:-:S03]  /*9d860*/  MOV R4, R8 ;  /* 0x0000000800047202 */ /* 0x000fc60000000f00 */
[----:B-1----:R-:W2:Y:S01]  /*9d870*/  LDL.LU R12, [R1+0x2f1c] ;  /* 0x002f1c00010c7983 */ /* 0x002ea20000300800 */
[----:B------:R-:W-:-:S03]  /*9d880*/  IADD3 R16, P2, R16, UR13, RZ ;  /* 0x0000000d10107c10 */ /* 0x000fc6000ff5e0ff */
[----:B------:R-:W2:Y:S01]  /*9d890*/  LDL.LU R8, [R1+0x2f28] ;  /* 0x002f280001087983 */ /* 0x000ea20000300800 */
[----:B---3--:R-:W-:-:S03]  /*9d8a0*/  IADD3 R9, P3, R9, UR13, RZ ;  /* 0x0000000d09097c10 */ /* 0x008fc6000ff7e0ff */
[----:B------:R1:W-:Y:S04]  /*9d8b0*/  LDGSTS.E [R3+0x44d00], desc[UR14][R4.64], P0 ;  /* 0x44d0000004037fae */ /* 0x0003e8000812184e */
[----:B------:R-:W-:Y:S01]  /*9d8c0*/  STL [R1+0x2fe0], R16 ;  /* 0x002fe01001007387 */ /* 0x000fe20000100800 */
[----:B------:R-:W-:Y:S02]  /*9d8d0*/  IADD3.X R17, R17, UR8, RZ, P2, !PT ;  /* 0x0000000811117c10 */ /* 0x000fe400097fe4ff */
[----:B-1----:R-:W-:-:S03]  /*9d8e0*/  MOV R4, R16 ;  /* 0x0000001000047202 */ /* 0x002fc60000000f00 */
[----:B------:R-:W-:Y:S01]  /*9d8f0*/  IMAD.MOV.U32 R5, RZ, RZ, R17 ;  /* 0x000000ffff057224 */ /* 0x000fe200078e0011 */
[----:B------:R-:W-:Y:S04]  /*9d900*/  STL [R1+0x2fd4], R17 ;  /* 0x002fd41101007387 */ /* 0x000fe80000100800 */
[----:B------:R-:W-:Y:S04]  /*9d910*/  STL [R1+0x2fa8], R9 ;  /* 0x002fa80901007387 */ /* 0x000fe80000100800 */
[----:B------:R1:W-:Y:S01]  /*9d920*/  LDGSTS.E [R3+0x44d80], desc[UR14][R4.64], P0 ;  /* 0x44d8000004037fae */ /* 0x0003e2000812184e */
[----:B------:R-:W-:-:S05]  /*9d930*/  IADD3.X R11, R11, UR8, RZ, P3, !PT ;  /* 0x000000080b0b7c10 */ /* 0x000fca0009ffe4ff */
[----:B------:R3:W-:Y:S01]  /*9d940*/  STL [R1+0x2f9c], R11 ;  /* 0x002f9c0b01007387 */ /* 0x0007e20000100800 */
[----:B-1----:R-:W-:Y:S01]  /*9d950*/  IMAD.MOV.U32 R5, RZ, RZ, R11 ;  /* 0x000000ffff057224 */ /* 0x002fe200078e000b */
[----:B------:R-:W-:Y:S02]  /*9d960*/  MOV R4, R9 ;  /* 0x0000000900047202 */ /* 0x000fe40000000f00 */
[----:B---3--:R-:W3:Y:S04]  /*9d970*/  LDL.LU R11, [R1+0x2f14] ;  /* 0x002f1400010b7983 */ /* 0x008ee80000300800 */
[----:B------:R-:W3:Y:S01]  /*9d980*/  LDL.LU R9, [R1+0x2f20] ;  /* 0x002f200001097983 */ /* 0x000ee20000300800 */
[----:B------:R-:W-:-:S04]  /*9d990*/  UISETP.GT.AND UP1, UPT, UR17, 0x51, UPT ;  /* 0x000000511100788c */ /* 0x000fc8000bf24270 */
[----:B------:R-:W-:-:S04]  /*9d9a0*/  USEL UR12, URZ, 0x4, !UP1 ;  /* 0x000000043f0c7887 */ /* 0x000fc8000c800000 */
[----:B------:R-:W-:-:S06]  /*9d9b0*/  USEL UR12, UR12, URZ, !UP0 ;  /* 0x0000003f0c0c7287 */ /* 0x000fcc000c000000 */
[----:B------:R-:W-:Y:S02]  /*9d9c0*/  ISETP.NE.U32.AND P1, PT, RZ, UR12, PT ;  /* 0x0000000cff007c0c */ /* 0x000fe4000bf25070 */
[----:B----4-:R-:W-:Y:S01]  /*9d9d0*/  IADD3 R6, P0, R6, UR13, RZ ;  /* 0x0000000d06067c10 */ /* 0x010fe2000ff1e0ff */
        /* <DEDUP_REMOVED lines=10> */
[----:B-1----:R-:W3:Y:S04]  /*9da80*/  LDL.LU R10, [R1+0x2edc] ;  /* 0x002edc00010a7983 */ /* 0x002ee80000300800 */
[----:B------:R-:W3:Y:S01]  /*9da90*/  LDL.LU R6, [R1+0x2ee8] ;  /* 0x002ee80001067983 */ /* 0x000ee20000300800 */
[----:B------:R-:W-:Y:S02]  /*9daa0*/  IADD3 R7, P1, R7, UR13, RZ ;  /* 0x0000000d07077c10 */ /* 0x000fe4000ff3e0ff */
[----:B------:R-:W-:-:S03]  /*9dab0*/  ISETP.NE.U32.AND P0, PT, RZ, UR12, PT ;  /* 0x0000000cff007c0c */ /* 0x000fc6000bf05070 */
[----:B------:R1:W-:Y:S01]  /*9dac0*/  STL [R1+0x2f68], R7 ;  /* 0x002f680701007387 */ /* 0x0003e20000100800 */
[----:B----4-:R-:W-:Y:S02]  /*9dad0*/  MOV R4, R7 ;  /* 0x0000000700047202 */ /* 0x010fe40000000f00 */
[----:B------:R-:W-:Y:S02]  /*9dae0*/  IADD3.X R15, R15, UR8, RZ, P1, !PT ;  /* 0x000000080f0f7c10 */ /* 0x000fe40008ffe4ff */
[----:B--2---:R-:W-:-:S03]  /*9daf0*/  IADD3 R13, P2, R13, UR13, RZ ;  /* 0x0000000d0d0d7c10 */ /* 0x004fc6000ff5e0ff */
[----:B------:R-:W-:Y:S01]  /*9db00*/  STL [R1+0x2f5c], R15 ;  /* 0x002f5c0f01007387 */ /* 0x000fe20000100800 */
[----:B------:R-:W-:-:S03]  /*9db10*/  IADD3.X R14, R14, UR8, RZ, P2, !PT ;  /* 0x000000080e0e7c10 */ /* 0x000fc600097fe4ff */
[----:B------:R-:W2:Y:S01]  /*9db20*/  LDL.LU R16, [R1+0x2ee0] ;  /* 0x002ee00001107983 */ /* 0x000ea20000300800 */
[----:B------:R-:W-:-:S03]  /*9db30*/  IADD3 R8, P3, R8, UR13, RZ ;  /* 0x0000000d08087c10 */ /* 0x000fc6000ff7e0ff */
[----:B-1----:R-:W4:Y:S01]  /*9db40*/  LDL.LU R7, [R1+0x2ea8] ;  /* 0x002ea80001077983 */ /* 0x002f220000300800 */
[----:B------:R-:W-:-:S03]  /*9db50*/  IMAD.MOV.U32 R5, RZ, RZ, R15 ;  /* 0x000000ffff057224 */ /* 0x000fc600078e000f */
[----:B------:R-:W-:Y:S01]  /*9db60*/  STL [R1+0x2f60], R13 ;  /* 0x002f600d01007387 */ /* 0x000fe20000100800 */
[----:B------:R-:W-:-:S03]  /*9db70*/  IADD3.X R12, R12, UR8, RZ, P3, !PT ;  /* 0x000000080c0c7c10 */ /* 0x000fc60009ffe4ff */
[----:B------:R1:W-:Y:S04]  /*9db80*/  STL [R1+0x2f54], R14 ;  /* 0x002f540e01007387 */ /* 0x0003e80000100800 */
[----:B------:R3:W-:Y:S04]  /*9db90*/  STL [R1+0x2f28], R8 ;  /* 0x002f280801007387 */ /* 0x0007e80000100800 */
[----:B------:R-:W4:Y:S04]  /*9dba0*/  LDL.LU R17, [R1+0x2ed4] ;  /* 0x002ed40001117983 */ /* 0x000f280000300800 */
[----:B------:R1:W-:Y:S04]  /*9dbb0*/  LDGSTS.E [R3+0x45500], desc[UR14][R4.64], P0 ;  /* 0x4550000004037fae */ /* 0x0003e8000812184e */
[----:B------:R3:W-:Y:S01]  /*9dbc0*/  STL [R1+0x2f1c], R12 ;  /* 0x002f1c0c01007387 */ /* 0x0007e20000100800 */
[----:B-1----:R-:W-:Y:S01]  /*9dbd0*/  MOV R4, R13 ;  /* 0x0000000d00047202 */ /* 0x002fe20000000f00 */
[----:B------:R-:W-:-:S02]  /*9dbe0*/  IMAD.MOV.U32 R5, RZ, RZ, R14 ;  /* 0x000000ffff057224 */ /* 0x000fc400078e000e */
[----:B------:R-:W4:Y:S04]  /*9dbf0*/  LDL.LU R14, [R1+0x2e9c] ;  /* 0x002e9c00010e7983 */ /* 0x000f280000300800 */
[----:B------:R1:W-:Y:S01]  /*9dc00*/  LDGSTS.E [R3+0x45580], desc[UR14][R4.64], P0 ;  /* 0x4558000004037fae */ /* 0x0003e2000812184e */
[----:B---3--:R-:W-:Y:S02]  /*9dc10*/  IADD3 R9, P0, R9, UR13, RZ ;  /* 0x0000000d09097c10 */ /* 0x008fe4000ff1e0ff */
[----:B-1----:R-:W-:Y:S02]  /*9dc20*/  MOV R4, R8 ;  /* 0x0000000800047202 */ /* 0x002fe40000000f00 */
[----:B------:R-:W-:Y:S01]  /*9dc30*/  IADD3.X R11, R11, UR8, RZ, P0, !PT ;  /* 0x000000080b0b7c10 */ /* 0x000fe200087fe4ff */
[----:B------:R-:W3:Y:S01]  /*9dc40*/  LDL.LU R8, [R1+0x2ea0] ;  /* 0x002ea00001087983 */ /* 0x000ee20000300800 */
[----:B------:R-:W-:-:S03]  /*9dc50*/  IMAD.MOV.U32 R5, RZ, RZ, R12 ;  /* 0x000000ffff057224 */ /* 0x000fc600078e000c */
[----:B------:R1:W-:Y:S04]  /*9dc60*/  STL [R1+0x2f20], R9 ;  /* 0x002f200901007387 */ /* 0x0003e80000100800 */
[----:B------:R1:W-:Y:S04]  /*9dc70*/  STL [R1+0x2f14], R11 ;  /* 0x002f140b01007387 */ /* 0x0003e80000100800 */
[----:B------:R-:W3:Y:S01]  /*9dc80*/  LDL.LU R12, [R1+0x2e94] ;  /* 0x002e9400010c7983 */ /* 0x000ee20000300800 */
[----:B------:R-:W-:-:S04]  /*9dc90*/  UISETP.GT.AND UP1, UPT, UR17, 0x59, UPT ;  /* 0x000000591100788c */ /* 0x000fc8000bf24270 */
[----:B------:R-:W-:-:S04]  /*9dca0*/  USEL UR12, URZ, 0x4, !UP1 ;  /* 0x000000043f0c7887 */ /* 0x000fc8000c800000 */
[----:B------:R-:W-:-:S06]  /*9dcb0*/  USEL UR12, UR12, URZ, !UP0 ;  /* 0x0000003f0c0c7287 */ /* 0x000fcc000c000000 */
[----:B------:R-:W-:Y:S01]  /*9dcc0*/  ISETP.NE.U32.AND P1, PT, RZ, UR12, PT ;  /* 0x0000000cff007c0c */ /* 0x000fe2000bf25070 */
[----:B------:R-:W-:-:S04]  /*9dcd0*/  UISETP.GT.AND UP1, UPT, UR17, 0x5d, UPT ;  /* 0x0000005d1100788c */ /* 0x000fc8000bf24270 */
[----:B------:R-:W-:-:S08]  /*9dce0*/  USEL UR12, URZ, 0x4, !UP1 ;  /* 0x000000043f0c7887 */ /* 0x000fd0000c800000 */
[----:B------:R1:W-:Y:S01]  /*9dcf0*/  LDGSTS.E [R3+0x45900], desc[UR14][R4.64], P1 ;  /* 0x4590000004037fae */ /* 0x0003e2000892184e */
[----:B------:R-:W-:Y:S01]  /*9dd00*/  USEL UR12, UR12, URZ, !UP0 ;  /* 0x0000003f0c0c7287 */ /* 0x000fe2000c000000 */
[----:B-1----:R-:W-:Y:S01]  /*9dd10*/  MOV R4, R9 ;  /* 0x0000000900047202 */ /* 0x002fe20000000f00 */
[----:B------:R-:W-:Y:S01]  /*9dd20*/  IMAD.MOV.U32 R5, RZ, RZ, R11 ;  /* 0x000000ffff057224 */ /* 0x000fe200078e000b */
[----:B------:R-:W3:Y:S04]  /*9dd30*/  LDL.LU R9, [R1+0x2e68] ;  /* 0x002e680001097983 */ /* 0x000ee80000300800 */
[----:B------:R1:W-:Y:S01]  /*9dd40*/  LDGSTS.E [R3+0x45980], desc[UR14][R4.64], P1 ;  /* 0x4598000004037fae */ /* 0x0003e2000892184e */
[----:B------:R-:W-:-:S04]  /*9dd50*/  IADD3 R6, P1, R6, UR13, RZ ;  /* 0x0000000d06067c10 */ /* 0x000fc8000ff3e0ff */
[----:B------:R-:W-:Y:S01]  /*9dd60*/  IADD3.X R10, R10, UR8, RZ, P1, !PT ;  /* 0x000000080a0a7c10 */ /* 0x000fe20008ffe4ff */
[----:B------:R-:W-:Y:S01]  /*9dd70*/  STL [R1+0x2ee8], R6 ;  /* 0x002ee80601007387 */ /* 0x000fe20000100800 */
[----:B------:R-:W-:-:S03]  /*9dd80*/  ISETP.NE.U32.AND P0, PT, RZ, UR12, PT ;  /* 0x0000000cff007c0c */ /* 0x000fc6000bf05070 */
[----:B------:R1:W-:Y:S02]  /*9dd90*/  STL [R1+0x2edc], R10 ;  /* 0x002edc0a01007387 */ /* 0x0003e40000100800 */
[----:B-1----:R-:W-:Y:S02]  /*9dda0*/  IMAD.MOV.U32 R5, RZ, RZ, R10 ;  /* 0x000000ffff057224 */ /* 0x002fe400078e000a */
[----:B------:R-:W3:Y:S04]  /*9ddb0*/  LDL.LU R11, [R1+0x2e5c] ;  /* 0x002e5c00010b7983 */ /* 0x000ee80000300800 */
[----:B------:R-:W3:Y:S04]  /*9ddc0*/  LDL.LU R13, [R1+0x2e54] ;  /* 0x002e5400010d7983 */ /* 0x000ee80000300800 */
[----:B------:R-:W3:Y:S01]  /*9ddd0*/  LDL.LU R10, [R1+0x2e60] ;  /* 0x002e6000010a7983 */ /* 0x000ee20000300800 */
[----:B------:R-:W-:Y:S01]  /*9dde0*/  MOV R4, R6 ;  /* 0x0000000600047202 */ /* 0x000fe20000000f00 */
[----:B------:R-:W-:-:S02]  /*9ddf0*/  UISETP.GT.AND UP1, UPT, UR17, 0x61, UPT ;  /* 0x000000611100788c */ /* 0x000fc4000bf24270 */
[----:B------:R-:W3:Y:S04]  /*9de00*/  LDL.LU R15, [R1+0x2e1c] ;  /* 0x002e1c00010f7983 */ /* 0x000ee80000300800 */
[----:B------:R-:W3:Y:S01]  /*9de10*/  LDL.LU R6, [R1+0x2e28] ;  /* 0x002e280001067983 */ /* 0x000ee20000300800 */
[----:B------:R-:W-:-:S03]  /*9de20*/  USEL UR12, URZ, 0x4, !UP1 ;  /* 0x000000043f0c7887 */ /* 0x000fc6000c800000 */
[----:B------:R1:W-:Y:S01]  /*9de30*/  LDGSTS.E [R3+0x45d00], desc[UR14][R4.64], P0 ;  /* 0x45d0000004037fae */ /* 0x0003e2000812184e */
[----:B------:R-:W-:-:S06]  /*9de40*/  USEL UR12, UR12, URZ, !UP0 ;  /* 0x0000003f0c0c7287 */ /* 0x000fcc000c000000 */
[----:B------:R-:W-:Y:S02]  /*9de50*/  ISETP.NE.U32.AND P1, PT, RZ, UR12, PT ;  /* 0x0000000cff007c0c */ /* 0x000fe4000bf25070 */
[----:B--2---:R-:W-:Y:S02]  /*9de60*/  IADD3 R16, P2, R16, UR13, RZ ;  /* 0x0000000d10107c10 */ /* 0x004fe4000ff5e0ff */
[----:B----4-:R-:W-:Y:S02]  /*9de70*/  IADD3 R7, P3, R7, UR13, RZ ;  /* 0x0000000d07077c10 */ /* 0x010fe4000ff7e0ff */
        /* <DEDUP_REMOVED lines=13> */
[----:B------:R-:W4:Y:S01]  /*9df50*/  LDL.LU R7, [R1+0x2e20] ;  /* 0x002e200001077983 */ /* 0x000f220000300800 */
[----:B---3--:R-:W-:-:S05]  /*9df60*/  IADD3 R8, P0, R8, UR13, RZ ;  /* 0x0000000d08087c10 */ /* 0x008fca000ff1e0ff */
[----:B------:R-:W-:Y:S01]  /*9df70*/  STL [R1+0x2ea0], R8 ;  /* 0x002ea00801007387 */ /* 0x000fe20000100800 */
[----:B-1----:R-:W-:Y:S02]  /*9df80*/  MOV R4, R8 ;  /* 0x0000000800047202 */ /* 0x002fe40000000f00 */
[----:B------:R-:W-:-:S05]  /*9df90*/  IADD3.X R12, R12, UR8, RZ, P0, !PT ;  /* 0x000000080c0c7c10 */ /* 0x000fca00087fe4ff */
[----:B------:R1:W-:Y:S01]  /*9dfa0*/  STL [R1+0x2e94], R12 ;  /* 0x002e940c01007387 */ /* 0x0003e20000100800 */
[----:B------:R-:W-:Y:S01]  /*9dfb0*/  IMAD.MOV.U32 R5, RZ, RZ, R12 ;  /* 0x000000ffff057224 */ /* 0x000fe200078e000c */
[----:B------:R-:W-:Y:S02]  /*9dfc0*/  UISETP.GT.AND UP1, UPT, UR17, 0x65, UPT ;  /* 0x000000651100788c */ /* 0x000fe4000bf24270 */
[----:B-1----:R-:W3:Y:S04]  /*9dfd0*/  LDL.LU R12, [R1+0x2ddc] ;  /* 0x002ddc00010c7983 */ /* 0x002ee80000300800 */
[----:B------:R-:W3:Y:S01]  /*9dfe0*/  LDL.LU R8, [R1+0x2de8] ;  /* 0x002de80001087983 */ /* 0x000ee20000300800 */
[----:B------:R-:W-:-:S03]  /*9dff0*/  USEL UR12, URZ, 0x4, !UP1 ;  /* 0x000000043f0c7887 */ /* 0x000fc6000c800000 */
[----:B------:R1:W-:Y:S01]  /*9e000*/  LDGSTS.E [R3+0x46180], desc[UR14][R4.64], P1 ;  /* 0x4618000004037fae */ /* 0x0003e2000892184e */
[----:B------:R-:W-:-:S06]  /*9e010*/  USEL UR12, UR12, URZ, !UP0 ;  /* 0x0000003f0c0c7287 */ /* 0x000fcc000c000000 */
[----:B------:R-:W-:Y:S01]  /*9e020*/  ISETP.NE.U32.AND P0, PT, RZ, UR12, PT ;  /* 0x0000000cff007c0c */ /* 0x000fe2000bf05070 */
[----:B------:R-:W-:Y:S01]  /*9e030*/  UISETP.GT.AND UP1, UPT, UR17, 0x69, UPT ;  /* 0x000000691100788c */ /* 0x000fe2000bf24270 */
[----:B------:R-:W-:-:S03]  /*9e040*/  IADD3 R9, P1, R9, UR13, RZ ;  /* 0x0000000d09097c10 */ /* 0x000fc6000ff3e0ff */
[----:B------:R-:W-:Y:S01]  /*9e050*/  USEL UR12, URZ, 0x4, !UP1 ;  /* 0x000000043f0c7887 */ /* 0x000fe2000c800000 */
[----:B-1----:R-:W-:Y:S01]  /*9e060*/  MOV R4, R9 ;  /* 0x0000000900047202 */ /* 0x002fe20000000f00 */
[----:B------:R-:W-:Y:S02]  /*9e070*/  STL [R1+0x2e68], R9 ;  /* 0x002e680901007387 */ /* 0x000fe40000100800 */
[----:B------:R-:W-:Y:S01]  /*9e080*/  USEL UR12, UR12, URZ, !UP0 ;  /* 0x0000003f0c0c7287 */ /* 0x000fe2000c000000 */
[----:B------:R-:W-:Y:S02]  /*9e090*/  IADD3.X R11, R11, UR8, RZ, P1, !PT ;  /* 0x000000080b0b7c10 */ /* 0x000fe40008ffe4ff */
[----:B------:R-:W-:-:S03]  /*9e0a0*/  IADD3 R10, P2, R10, UR13, RZ ;  /* 0x0000000d0a0a7c10 */ /* 0x000fc6000ff5e0ff */
[----:B------:R-:W-:Y:S01]  /*9e0b0*/  IMAD.MOV.U32 R5, RZ, RZ, R11 ;  /* 0x000000ffff057224 */ /* 0x000fe200078e000b */
[----:B------:R1:W-:Y:S01]  /*9e0c0*/  STL [R1+0x2e5c], R11 ;  /* 0x002e5c0b01007387 */ /* 0x0003e20000100800 */
[----:B------:R-:W-:-:S03]  /*9e0d0*/  IADD3.X R13, R13, UR8, RZ, P2, !PT ;  /* 0x000000080d0d7c10 */ /* 0x000fc600097fe4ff */
[----:B------:R1:W-:Y:S01]  /*9e0e0*/  LDGSTS.E [R3+0x46500], desc[UR14][R4.64], P0 ;  /* 0x4650000004037fae */ /* 0x0003e2000812184e */
[----:B------:R-:W-:-:S03]  /*9e0f0*/  IADD3 R6, P3, R6, UR13, RZ ;  /* 0x0000000d06067c10 */ /* 0x000fc6000ff7e0ff */
[----:B-1----:R-:W3:Y:S01]  /*9e100*/  LDL.LU R11, [R1+0x2de0] ;  /* 0x002de000010b7983 */ /* 0x002ee20000300800 */
[----:B------:R-:W-:-:S03]  /*9e110*/  IADD3.X R15, R15, UR8, RZ, P3, !PT ;  /* 0x000000080f0f7c10 */ /* 0x000fc60009ffe4ff */
[----:B------:R-:W3:Y:S01]  /*9e120*/  LDL.LU R9, [R1+0x2da8] ;  /* 0x002da80001097983 */ /* 0x000ee20000300800 */
[----:B------:R-:W-:-:S03]  /*9e130*/  IMAD.MOV.U32 R5, RZ, RZ, R13 ;  /* 0x000000ffff057224 */ /* 0x000fc600078e000d */
[----:B------:R-:W-:Y:S04]  /*9e140*/  STL [R1+0x2e60], R10 ;  /* 0x002e600a01007387 */ /* 0x000fe80000100800 */
[----:B------:R1:W-:Y:S04]  /*9e150*/  STL [R1+0x2e54], R13 ;  /* 0x002e540d01007387 */ /* 0x0003e80000100800 */
[----:B------:R1:W-:Y:S01]  /*9e160*/  STL [R1+0x2e28], R6 ;  /* 0x002e280601007387 */ /* 0x0003e20000100800 */
[----:B------:R-:W-:-:S03]  /*9e170*/  MOV R4, R10 ;  /* 0x0000000a00047202 */ /* 0x000fc60000000f00 */
[----:B-1----:R-:W3:Y:S01]  /*9e180*/  LDL.LU R13, [R1+0x2dd4] ;  /* 0x002dd400010d7983 */ /* 0x002ee20000300800 */
[----:B------:R-:W-:-:S03]  /*9e190*/  ISETP.NE.U32.AND P1, PT, RZ, UR12, PT ;  /* 0x0000000cff007c0c */ /* 0x000fc6000bf25070 */
[----:B------:R-:W-:Y:S04]  /*9e1a0*/  STL [R1+0x2e1c], R15 ;  /* 0x002e1c0f01007387 */ /* 0x000fe80000100800 */
[----:B------:R-:W3:Y:S04]  /*9e1b0*/  LDL.LU R10, [R1+0x2d9c] ;  /* 0x002d9c00010a7983 */ /* 0x000ee80000300800 */
[----:B------:R1:W-:Y:S02]  /*9e1c0*/  LDGSTS.E [R3+0x46580], desc[UR14][R4.64], P0 ;  /* 0x4658000004037fae */ /* 0x0003e4000812184e */
[----:B-1----:R-:W-:Y:S01]  /*9e1d0*/  MOV R4, R6 ;  /* 0x0000000600047202 */ /* 0x002fe20000000f00 */
[----:B------:R-:W-:Y:S01]  /*9e1e0*/  IMAD.MOV.U32 R5, RZ, RZ, R15 ;  /* 0x000000ffff057224 */ /* 0x000fe200078e000f */
[----:B------:R-:W3:Y:S04]  /*9e1f0*/  LDL.LU R6, [R1+0x2da0] ;  /* 0x002da00001067983 */ /* 0x000ee80000300800 */
[----:B------:R1:W-:Y:S01]  /*9e200*/  LDGSTS.E [R3+0x46900], desc[UR14][R4.64], P1 ;  /* 0x4690000004037fae */ /* 0x0003e2000892184e */
[----:B----4-:R-:W-:-:S04]  /*9e210*/  IADD3 R7, P0, R7, UR13, RZ ;  /* 0x0000000d07077c10 */ /* 0x010fc8000ff1e0ff */
[----:B--2---:R-:W-:Y:S02]  /*9e220*/  IADD3.X R14, R14, UR8, RZ, P0, !PT ;  /* 0x000000080e0e7c10 */ /* 0x004fe400087fe4ff */
[----:B-1----:R-:W-:-:S03]  /*9e230*/  MOV R4, R7 ;  /* 0x0000000700047202 */ /* 0x002fc60000000f00 */
[----:B------:R-:W-:Y:S01]  /*9e240*/  IMAD.MOV.U32 R5, RZ, RZ, R14 ;  /* 0x000000ffff057224 */ /* 0x000fe200078e000e */
[----:B------:R1:W-:Y:S04]  /*9e250*/  STL [R1+0x2e20], R7 ;  /* 0x002e200701007387 */ /* 0x0003e80000100800 */
[----:B------:R2:W-:Y:S04]  /*9e260*/  STL [R1+0x2e14], R14 ;  /* 0x002e140e01007387 */ /* 0x0005e80000100800 */
[----:B------:R4:W-:Y:S04]  /*9e270*/  LDGSTS.E [R3+0x46980], desc[UR14][R4.64], P1 ;  /* 0x4698000004037fae */ /* 0x0009e8000892184e */
[----:B-1----:R-:W4:Y:S01]  /*9e280*/  LDL.LU R7, [R1+0x2d94] ;  /* 0x002d940001077983 */ /* 0x002f220000300800 */
[----:B---3--:R-:W-:-:S04]  /*9e290*/  IADD3 R8, P1, R8, UR13, RZ ;  /* 0x0000000d08087c10 */ /* 0x008fc8000ff3e0ff */
[----:B------:R-:W-:Y:S01]  /*9e2a0*/  IADD3.X R12, R12, UR8, RZ, P1, !PT ;  /* 0x000000080c0c7c10 */ /* 0x000fe20008ffe4ff */
[----:B------:R-:W-:Y:S04]  /*9e2b0*/  STL [R1+0x2de8], R8 ;  /* 0x002de80801007387 */ /* 0x000fe80000100800 */
[----:B------:R1:W-:Y:S04]  /*9e2c0*/  STL [R1+0x2ddc], R12 ;  /* 0x002ddc0c01007387 */ /* 0x0003e80000100800 */
[----:B------:R-:W3:Y:S04]  /*9e2d0*/  LDL.LU R17, [R1+0x2d5c] ;  /* 0x002d5c0001117983 */ /* 0x000ee80000300800 */
[----:B------:R-:W3:Y:S04]  /*9e2e0*/  LDL.LU R16, [R1+0x2d68] ;  /* 0x002d680001107983 */ /* 0x000ee80000300800 */
[----:B------:R-:W3:Y:S04]  /*9e2f0*/  LDL.LU R15, [R1+0x2d54] ;  /* 0x002d5400010f7983 */ /* 0x000ee80000300800 */
[----:B--2---:R-:W2:Y:S01]  /*9e300*/  LDL.LU R14, [R1+0x2d60] ;  /* 0x002d6000010e7983 */ /* 0x004ea20000300800 */
[----:B----4-:R-:W-:Y:S01]  /*9e310*/  IMAD.MOV.U32 R5, RZ, RZ, R12 ;  /* 0x000000ffff057224 */ /* 0x010fe200078e000c */
[----:B------:R-:W-:-:S02]  /*9e320*/  MOV R4, R8 ;  /* 0x0000000800047202 */ /* 0x000fc40000000f00 */
[----:B-1----:R-:W4:Y:S04]  /*9e330*/  LDL.LU R12, [R1+0x2d1c] ;  /* 0x002d1c00010c7983 */ /* 0x002f280000300800 */
[----:B------:R-:W4:Y:S01]  /*9e340*/  LDL.LU R8, [R1+0x2d28] ;  /* 0x002d280001087983 */ /* 0x000f220000300800 */
[----:B------:R-:W-:-:S04]  /*9e350*/  UISETP.GT.AND UP1, UPT, UR17, 0x6d, UPT ;  /* 0x0000006d1100788c */ /* 0x000fc8000bf24270 */
[----:B------:R-:W-:-:S04]  /*9e360*/  USEL UR12, URZ, 0x4, !UP1 ;  /* 0x000000043f0c7887 */ /* 0x000fc8000c800000 */
[----:B------:R-:W-:-:S06]  /*9e370*/  USEL UR12, UR12, URZ, !UP0 ;  /* 0x0000003f0c0c7287 */ /* 0x000fcc000c000000 */
[----:B------:R-:W-:Y:S01]  /*9e380*/  ISETP.NE.U32.AND P0, PT, RZ, UR12, PT ;  /* 0x0000000cff007c0c */ /* 0x000fe2000bf05070 */
[----:B------:R-:W-:-:S04]  /*9e390*/  UISETP.GT.AND UP1, UPT, UR17, 0x71, UPT ;  /* 0x000000711100788c */ /* 0x000fc8000bf24270 */
[----:B------:R-:W-:-:S08]  /*9e3a0*/  USEL UR12, URZ, 0x4, !UP1 ;  /* 0x000000043f0c7887 */ /* 0x000fd0000c800000 */
[----:B------:R1:W-:Y:S01]  /*9e3b0*/  LDGSTS.E [R3+0x46d00], desc[UR14][R4.64], P0 ;  /* 0x46d0000004037fae */ /* 0x0003e2000812184e */
[----:B------:R-:W-:Y:S02]  /*9e3c0*/  IADD3 R11, P2, R11, UR13, RZ ;  /* 0x0000000d0b0b7c10 */ /* 0x000fe4000ff5e0ff */
[----:B------:R-:W-:-:S03]  /*9e3d0*/  IADD3 R9, P3, R9, UR13, RZ ;  /* 0x0000000d09097c10 */ /* 0x000fc6000ff7e0ff */
[----:B------:R1:W-:Y:S02]  /*9e3e0*/  STL [R1+0x2de0], R11 ;  /* 0x002de00b01007387 */ /* 0x0003e40000100800 */
[----:B-1----:R-:W-:Y:S01]  /*9e3f0*/  MOV R4, R11 ;  /* 0x0000000b00047202 */ /* 0x002fe20000000f00 */
[----:B------:R-:W-:Y:S01]  /*9e400*/  USEL UR12, UR12, URZ, !UP0 ;  /* 0x0000003f0c0c7287 */ /* 0x000fe2000c000000 */
[----:B------:R-:W-:-:S05]  /*9e410*/  IADD3.X R13, R13, UR8, RZ, P2, !PT ;  /* 0x000000080d0d7c10 */ /* 0x000fca00097fe4ff */
[----:B------:R-:W-:Y:S01]  /*9e420*/  IMAD.MOV.U32 R5, RZ, RZ, R13 ;  /* 0x000000ffff057224 */ /* 0x000fe200078e000d */
[----:B------:R-:W-:Y:S01]  /*9e430*/  IADD3.X R10, R10, UR8, RZ, P3, !PT ;  /* 0x000000080a0a7c10 */ /* 0x000fe20009ffe4ff */
[----:B------:R-:W-:Y:S04]  /*9e440*/  STL [R1+0x2dd4], R13 ;  /* 0x002dd40d01007387 */ /* 0x000fe80000100800 */
[----:B------:R1:W-:Y:S04]  /*9e450*/  STL [R1+0x2da8], R9 ;  /* 0x002da80901007387 */ /* 0x0003e80000100800 */
[----:B------:R1:W-:Y:S04]  /*9e460*/  LDGSTS.E [R3+0x46d80], desc[UR14][R4.64], P0 ;  /* 0x46d8000004037fae */ /* 0x0003e8000812184e */
[----:B------:R-:W-:Y:S04]  /*9e470*/  STL [R1+0x2d9c], R10 ;  /* 0x002d9c0a01007387 */ /* 0x000fe80000100800 */
[----:B------:R-:W4:Y:S01]  /*9e480*/  LDL.LU R11, [R1+0x2d14] ;  /* 0x002d1400010b7983 */ /* 0x000f220000300800 */
[----:B-1----:R-:W-:-:S03]  /*9e490*/  MOV R4, R9 ;  /* 0x0000000900047202 */ /* 0x002fc60000000f00 */
[----:B------:R-:W4:Y:S01]  /*9e4a0*/  LDL.LU R9, [R1+0x2d20] ;  /* 0x002d200001097983 */ /* 0x000f220000300800 */
[----:B------:R-:W-:Y:S02]  /*9e4b0*/  ISETP.NE.U32.AND P1, PT, RZ, UR12, PT ;  /* 0x0000000cff007c0c */ /* 0x000fe4000bf25070 */
[----:B------:R-:W-:Y:S01]  /*9e4c0*/  IADD3 R6, P0, R6, UR13, RZ ;  /* 0x0000000d06067c10 */ /* 0x000fe2000ff1e0ff */
[----:B------:R-:W-:Y:S01]  /*9e4d0*/  UISETP.GT.AND UP1, UPT, UR17, 0x75, UPT ;  /* 0x000000751100788c */ /* 0x000fe2000bf24270 */
[----:B------:R-:W-:-:S03]  /*9e4e0*/  IMAD.MOV.U32 R5, RZ, RZ, R10 ;  /* 0x000000ffff057224 */ /* 0x000fc600078e000a */
[----:B------:R-:W-:Y:S01]  /*9e4f0*/  USEL UR12, URZ, 0x4, !UP1 ;  /* 0x000000043f0c7887 */ /* 0x000fe2000c800000 */
[----:B------:R1:W-:Y:S03]  /*9e500*/  STL [R1+0x2da0], R6 ;  /* 0x002da00601007387 */ /* 0x0003e60000100800 */
[----:B------:R-:W-:Y:S02]  /*9e510*/  USEL UR12, UR12, URZ, !UP0 ;  /* 0x0000003f0c0c7287 */ /* 0x000fe4000c000000 */
[----:B------:R1:W-:Y:S02]  /*9e520*/  LDGSTS.E [R3+0x47100], desc[UR14][R4.64], P1 ;  /* 0x4710000004037fae */ /* 0x0003e4000892184e */
[----:B-1----:R-:W-:Y:S02]  /*9e530*/  MOV R4, R6 ;  /* 0x0000000600047202 */ /* 0x002fe40000000f00 */
[----:B------:R-:W-:-:S05]  /*9e540*/  IADD3.X R7, R7, UR8, RZ, P0, !PT ;  /* 0x0000000807077c10 */ /* 0x000fca00087fe4ff */
[----:B------:R-:W-:Y:S01]  /*9e550*/  IMAD.MOV.U32 R5, RZ, RZ, R7 ;  /* 0x000000ffff057224 */ /* 0x000fe200078e0007 */
[----:B------:R1:W-:Y:S04]  /*9e560*/  STL [R1+0x2d94], R7 ;  /* 0x002d940701007387 */ /* 0x0003e80000100800 */
[----:B------:R-:W4:Y:S04]  /*9e570*/  LDL.LU R13, [R1+0x2cdc] ;  /* 0x002cdc00010d7983 */ /* 0x000f280000300800 */
[----:B------:R-:W4:Y:S01]  /*9e580*/  LDL.LU R6, [R1+0x2cf8] ;  /* 0x002cf80001067983 */ /* 0x000f220000300800 */
[----:B------:R-:W-:-:S03]  /*9e590*/  ISETP.NE.U32.AND P0, PT, RZ, UR12, PT ;  /* 0x0000000cff007c0c */ /* 0x000fc6000bf05070 */
[----:B------:R2:W-:Y:S04]  /*9e5a0*/  LDGSTS.E [R3+0x47180], desc[UR14][R4.64], P1 ;  /* 0x4718000004037fae */ /* 0x0005e8000892184e */
[----:B------:R-:W4:Y:S04]  /*9e5b0*/  LDL.LU R10, [R1+0x2cd4] ;  /* 0x002cd400010a7983 */ /* 0x000f280000300800 */
[----:B-1----:R-:W4:Y:S01]  /*9e5c0*/  LDL.LU R7, [R1+0x2ce0] ;  /* 0x002ce00001077983 */ /* 0x002f220000300800 */
[----:B---3--:R-:W-:-:S04]  /*9e5d0*/  IADD3 R16, P1, R16, UR13, RZ ;  /* 0x0000000d10107c10 */ /* 0x008fc8000ff3e0ff */
[----:B------:R-:W-:Y:S02]  /*9e5e0*/  IADD3.X R17, R17, UR8, RZ, P1, !PT ;  /* 0x0000000811117c10 */ /* 0x000fe40008ffe4ff */
[----:B--2---:R-:W-:-:S03]  /*9e5f0*/  IADD3 R14, P2, R14, UR13, RZ ;  /* 0x0000000d0e0e7c10 */ /* 0x004fc6000ff5e0ff */
[----:B------:R-:W-:Y:S01]  /*9e600*/  IMAD.MOV.U32 R5, RZ, RZ, R17 ;  /* 0x000000ffff057224 */ /* 0x000fe200078e0011 */
[----:B------:R-:W-:Y:S02]  /*9e610*/  MOV R4, R16 ;  /* 0x0000001000047202 */ /* 0x000fe40000000f00 */
[----:B------:R-:W-:Y:S02]  /*9e620*/  IADD3.X R15, R15, UR8, RZ, P2, !PT ;  /* 0x000000080f0f7c10 */ /* 0x000fe400097fe4ff */
[----:B----4-:R-:W-:Y:S01]  /*9e630*/  IADD3 R8, P3, R8, UR13, RZ ;  /* 0x0000000d08087c10 */ /* 0x010fe2000ff7e0ff */
[----:B------:R1:W-:Y:S03]  /*9e640*/  LDGSTS.E [R3+0x47500], desc[UR14][R4.64], P0 ;  /* 0x4750000004037fae */ /* 0x0003e6000812184e */
[----:B------:R-:W-:Y:S01]  /*9e650*/  IADD3.X R12, R12, UR8, RZ, P3, !PT ;  /* 0x000000080c0c7c10 */ /* 0x000fe20009ffe4ff */
[----:B------:R-:W-:Y:S04]  /*9e660*/  STL [R1+0x2d68], R16 ;  /* 0x002d681001007387 */ /* 0x000fe80000100800 */
[----:B------:R-:W-:Y:S01]  /*9e670*/  STL [R1+0x2d5c], R17 ;  /* 0x002d5c1101007387 */ /* 0x000fe20000100800 */
[----:B-1----:R-:W-:Y:S01]  /*9e680*/  MOV R4, R14 ;  /* 0x0000000e00047202 */ /* 0x002fe20000000f00 */
[----:B------:R-:W-:-:S02]  /*9e690*/  IMAD.MOV.U32 R5, RZ, RZ, R15 ;  /* 0x000000ffff057224 */ /* 0x000fc400078e000f */
[----:B------:R-:W-:Y:S04]  /*9e6a0*/  STL [R1+0x2d60], R14 ;  /* 0x002d600e01007387 */ /* 0x000fe80000100800 */
[----:B------:R-:W-:Y:S04]  /*9e6b0*/  STL [R1+0x2d54], R15 ;  /* 0x002d540f01007387 */ /* 0x000fe80000100800 */
[----:B------:R-:W-:Y:S04]  /*9e6c0*/  STL [R1+0x2d28], R8 ;  /* 0x002d280801007387 */ /* 0x000fe80000100800 */
[----:B------:R1:W-:Y:S04]  /*9e6d0*/  LDGSTS.E [R3+0x47580], desc[UR14][R4.64], P0 ;  /* 0x4758000004037fae */ /* 0x0003e8000812184e */
[----:B------:R2:W-:Y:S01]  /*9e6e0*/  STL [R1+0x2d1c], R12 ;  /* 0x002d1c0c01007387 */ /* 0x0005e20000100800 */
[----:B-1----:R-:W-:Y:S01]  /*9e6f0*/  IMAD.MOV.U32 R5, RZ, RZ, R12 ;  /* 0x000000ffff057224 */ /* 0x002fe200078e000c */
[----:B------:R-:W-:-:S02]  /*9e700*/  MOV R4, R8 ;  /* 0x0000000800047202 */ /* 0x000fc40000000f00 */
[----:B--2---:R-:W2:Y:S04]  /*9e710*/  LDL.LU R12, [R1+0x348c] ;  /* 0x00348c00010c7983 */ /* 0x004ea80000300800 */
        /* <DEDUP_REMOVED lines=8> */
[----:B------:R-:W-:-:S04]  /*9e7a0*/  IADD3 R9, P0, R9, UR13, RZ ;  /* 0x0000000d09097c10 */ /* 0x000fc8000ff1e0ff */
[----:B------:R-:W-:Y:S01]  /*9e7b0*/  IADD3.X R11, R11, UR8, RZ, P0, !PT ;  /* 0x000000080b0b7c10 */ /* 0x000fe200087fe4ff */
[----:B------:R-:W-:Y:S01]  /*9e7c0*/  STL [R1+0x2d20], R9 ;  /* 0x002d200901007387 */ /* 0x000fe20000100800 */
[----:B-1----:R-:W-:-:S03]  /*9e7d0*/  MOV R4, R9 ;  /* 0x0000000900047202 */ /* 0x002fc60000000f00 */
[----:B------:R1:W-:Y:S01]  /*9e7e0*/  STL [R1+0x2d14], R11 ;  /* 0x002d140b01007387 */ /* 0x0003e20000100800 */
[----:B------:R-:W-:Y:S01]  /*9e7f0*/  IMAD.MOV.U32 R5, RZ, RZ, R11 ;  /* 0x000000ffff057224 */ /* 0x000fe200078e000b */
[----:B------:R-:W-:-:S04]  /*9e800*/  USEL UR12, UR12, URZ, !UP0 ;  /* 0x0000003f0c0c7287 */ /* 0x000fc8000c000000 */
[----:B------:R4:W-:Y:S04]  /*9e810*/  LDGSTS.E [R3+0x47980], desc[UR14][R4.64], P1 ;  /* 0x4798000004037fae */ /* 0x0009e8000892184e */
[----:B-1----:R-:W2:Y:S04]  /*9e820*/  LDL.LU R11, [R1+0x3484] ;  /* 0x00348400010b7983 */ /* 0x002ea80000300800 */
[----:B------:R-:W2:Y:S01]  /*9e830*/  LDL.LU R9, [R1+0x3490] ;  /* 0x0034900001097983 */ /* 0x000ea20000300800 */
[----:B------:R-:W-:Y:S02]  /*9e840*/  ISETP.NE.U32.AND P0, PT, RZ, UR12, PT ;  /* 0x0000000cff007c0c */ /* 0x000fe4000bf05070 */
[----:B------:R-:W-:-:S04]  /*9e850*/  IADD3 R6, P1, R6, UR13, RZ ;  /* 0x0000000d06067c10 */ /* 0x000fc8000ff3e0ff */
[----:B------:R-:W-:Y:S01]  /*9e860*/  IADD3.X R13, R13, UR8, RZ, P1, !PT ;  /* 0x000000080d0d7c10 */ /* 0x000fe20008ffe4ff */
[----:B------:R1:W-:Y:S01]  /*9e870*/  STL [R1+0x2cf8], R6 ;  /* 0x002cf80601007387 */ /* 0x0003e20000100800 */
[----:B----4-:R-:W-:Y:S02]  /*9e880*/  MOV R4, R6 ;  /* 0x0000000600047202 */ /* 0x010fe40000000f00 */
[----:B------:R-:W-:Y:S01]  /*9e890*/  IADD3 R7, P2, R7, UR13, RZ ;  /* 0x0000000d07077c10 */ /* 0x000fe2000ff5e0ff */
[----:B------:R-:W-:Y:S01]  /*9e8a0*/  IMAD.MOV.U32 R5, RZ, RZ, R13 ;  /* 0x000000ffff057224 */ /* 0x000fe200078e000d */
[----:B------:R-:W-:Y:S02]  /*9e8b0*/  STL [R1+0x2cdc], R13 ;  /* 0x002cdc0d01007387 */ /* 0x000fe40000100800 */
[----:B------:R-:W-:Y:S02]  /*9e8c0*/  IADD3.X R10, R10, UR8, RZ, P2, !PT ;  /* 0x000000080a0a7c10 */ /* 0x000fe400097fe4ff */
[----:B------:R-:W-:Y:S04]  /*9e8d0*/  STL [R1+0x2ce0], R7 ;  /* 0x002ce00701007387 */ /* 0x000fe80000100800 */
[----:B-1----:R-:W4:Y:S04]  /*9e8e0*/  LDL.LU R6, [R1+0x3458] ;  /* 0x0034580001067983 */ /* 0x002f280000300800 */
[----:B------:R1:W-:Y:S04]  /*9e8f0*/  STL [R1+0x2cd4], R10 ;  /* 0x002cd40a01007387 */ /* 0x0003e80000100800 */
[----:B------:R1:W-:Y:S04]  /*9e900*/  LDGSTS.E [R3+0x47d00], desc[UR14][R4.64], P0 ;  /* 0x47d0000004037fae */ /* 0x0003e8000812184e */
[----:B------:R-:W4:Y:S04]  /*9e910*/  LDL.LU R15, [R1+0x344c] ;  /* 0x00344c00010f7983 */ /* 0x000f280000300800 */
[----:B------:R-:W4:Y:S01]  /*9e920*/  LDL.LU R14, [R1+0x3444] ;  /* 0x00344400010e7983 */ /* 0x000f220000300800 */
[----:B-1----:R-:W-:-:S03]  /*9e930*/  IMAD.MOV.U32 R5, RZ, RZ, R10 ;  /* 0x000000ffff057224 */ /* 0x002fc600078e000a */
[----:B------:R-:W4:Y:S01]  /*9e940*/  LDL.LU R10, [R1+0x3450] ;  /* 0x00345000010a7983 */ /* 0x000f220000300800 */
[----:B------:R-:W-:-:S03]  /*9e950*/  MOV R4, R7 ;  /* 0x0000000700047202 */ /* 0x000fc60000000f00 */
[----:B------:R-:W4:Y:S04]  /*9e960*/  LDL.LU R13, [R1+0x340c] ;  /* 0x00340c00010d7983 */ /* 0x000f280000300800 */
[----:B------:R-:W4:Y:S04]  /*9e970*/  LDL.LU R7, [R1+0x3418] ;  /* 0x0034180001077983 */ /* 0x000f280000300800 */
[----:B------:R1:W-:Y:S01]  /*9e980*/  LDGSTS.E [R3+0x47d80], desc[UR14][R4.64], P0 ;  /* 0x47d8000004037fae */ /* 0x0003e2000812184e */
[----:B---3--:R-:W-:-:S04]  /*9e990*/  IADD3 R8, P1, R8, UR13, RZ ;  /* 0x0000000d08087c10 */ /* 0x008fc8000ff3e0ff */
[----:B--2---:R-:W-:Y:S01]  /*9e9a0*/  IADD3.X R12, R12, UR8, RZ, P1, !PT ;  /* 0x000000080c0c7c10 */ /* 0x004fe20008ffe4ff */
[----:B------:R-:W-:Y:S01]  /*9e9b0*/  STL [R1+0x3498], R8 ;  /* 0x0034980801007387 */ /* 0x000fe20000100800 */
[----:B-1----:R-:W-:Y:S02]  /*9e9c0*/  IMAD.MOV.U32 R4, RZ, RZ, R8 ;  /* 0x000000ffff047224 */ /* 0x002fe400078e0008 */
[----:B------:R-:W-:Y:S01]  /*9e9d0*/  MOV R5, R12 ;  /* 0x0000000c00057202 */ /* 0x000fe20000000f00 */
[----:B------:R1:W-:Y:S04]  /*9e9e0*/  STL [R1+0x348c], R12 ;  /* 0x00348c0c01007387 */ /* 0x0003e80000100800 */
[----:B-1----:R-:W2:Y:S04]  /*9e9f0*/  LDL.LU R12, [R1+0x3404] ;  /* 0x00340400010c7983 */ /* 0x002ea80000300800 */
[----:B------:R-:W3:Y:S01]  /*9ea00*/  LDL.LU R8, [R1+0x3410] ;  /* 0x0034100001087983 */ /* 0x000ee20000300800 */
[----:B------:R-:W-:-:S04]  /*9ea10*/  UISETP.GT.AND UP1, UPT, UR17, 0x2, UPT ;  /* 0x000000021100788c */ /* 0x000fc8000bf24270 */
[----:B------:R-:W-:-:S04]  /*9ea20*/  USEL UR12, URZ, 0x4, !UP1 ;  /* 0x000000043f0c7887 */ /* 0x000fc8000c800000 */
[----:B------:R-:W-:Y:S01]  /*9ea30*/  USEL UR12, UR12, URZ, !UP0 ;  /* 0x0000003f0c0c7287 */ /* 0x000fe2000c000000 */
[----:B------:R-:W-:-:S05]  /*9ea40*/  LOP3.LUT R3, R150, 0x40, RZ, 0x3c, !PT ;  /* 0x0000004096037812 */ /* 0x000fca00078e3cff */
[----:B------:R-:W-:Y:S02]  /*9ea50*/  ISETP.NE.U32.AND P0, PT, RZ, UR12, PT ;  /* 0x0000000cff007c0c */ /* 0x000fe4000bf05070 */
[----:B------:R-:W-:Y:S01]  /*9ea60*/  IADD3 R3, R3, UR18, RZ ;  /* 0x0000001203037c10 */ /* 0x000fe2000fffe0ff */
[----:B------:R-:W-:-:S10]  /*9ea70*/  UISETP.GT.AND UP1, UPT, UR17, 0x6, UPT ;  /* 0x000000061100788c */ /* 0x000fd4000bf24270 */
[----:B------:R1:W-:Y:S01]  /*9ea80*/  LDGSTS.E [R3+0x40200], desc[UR14][R4.64], P0 ;  /* 0x4020000004037fae */ /* 0x0003e2000812184e */
[----:B------:R-:W-:-:S04]  /*9ea90*/  IADD3 R9, P1, R9, UR13, RZ ;  /* 0x0000000d09097c10 */ /* 0x000fc8000ff3e0ff */
[----:B------:R-:W-:Y:S01]  /*9eaa0*/  IADD3.X R11, R11, UR8, RZ, P1, !PT ;  /* 0x000000080b0b7c10 */ /* 0x000fe20008ffe4ff */
[----:B------:R-:W-:Y:S01]  /*9eab0*/  STL [R1+0x3490], R9 ;  /* 0x0034900901007387 */ /* 0x000fe20000100800 */
[----:B-1----:R-:W-:Y:S02]  /*9eac0*/  IMAD.MOV.U32 R4, RZ, RZ, R9 ;  /* 0x000000ffff047224 */ /* 0x002fe400078e0009 */
[----:B------:R-:W-:Y:S01]  /*9ead0*/  MOV R5, R11 ;  /* 0x0000000b00057202 */ /* 0x000fe20000000f00 */
[----:B------:R1:W-:Y:S01]  /*9eae0*/  STL [R1+0x3484], R11 ;  /* 0x0034840b01007387 */ /* 0x0003e20000100800 */
[----:B------:R-:W-:-:S03]  /*9eaf0*/  USEL UR12, URZ, 0x4, !UP1 ;  /* 0x000000043f0c7887 */ /* 0x000fc6000c800000 */
[----:B------:R4:W-:Y:S04]  /*9eb00*/  LDGSTS.E [R3+0x40280], desc[UR14][R4.64], P0 ;  /* 0x4028000004037fae */ /* 0x0009e8000812184e */
[----:B-1----:R-:W2:Y:S04]  /*9eb10*/  LDL.LU R11, [R1+0x33cc] ;  /* 0x0033cc00010b7983 */ /* 0x002ea80000300800 */
[----:B------:R-:W2:Y:S01]  /*9eb20*/  LDL.LU R9, [R1+0x33d8] ;  /* 0x0033d80001097983 */ /* 0x000ea20000300800 */
[----:B------:R-:W-:Y:S02]  /*9eb30*/  USEL UR12, UR12, URZ, !UP0 ;  /* 0x0000003f0c0c7287 */ /* 0x000fe4000c000000 */
[----:B------:R-:W-:-:S04]  /*9eb40*/  UISETP.GT.AND UP1, UPT, UR17, 0xa, UPT ;  /* 0x0000000a1100788c */ /* 0x000fc8000bf24270 */
[----:B------:R-:W-:Y:S01]  /*9eb50*/  ISETP.NE.U32.AND P0, PT, RZ, UR12, PT ;  /* 0x0000000cff007c0c */ /* 0x000fe2000bf05070 */
[----:B------:R-:W-:-:S04]  /*9eb60*/  USEL UR12, URZ, 0x4, !UP1 ;  /* 0x000000043f0c7887 */ /* 0x000fc8000c800000 */
[----:B------:R-:W-:Y:S01]  /*9eb70*/  USEL UR12, UR12, URZ, !UP0 ;  /* 0x0000003f0c0c7287 */ /* 0x000fe2000c000000 */
[----:B----4-:R-:W-:-:S05]  /*9eb80*/  IADD3 R6, P1, R6, UR13, RZ ;  /* 0x0000000d06067c10 */ /* 0x010fca000ff3e0ff */
[----:B------:R1:W-:Y:S01]  /*9eb90*/  STL [R1+0x3458], R6 ;  /* 0x0034580601007387 */ /* 0x0003e20000100800 */
[----:B------:R-:W-:Y:S01]  /*9eba0*/  IMAD.MOV.U32 R4, RZ, RZ, R6 ;  /* 0x000000ffff047224 */ /* 0x000fe200078e0006 */
[----:B------:R-:W-:-:S05]  /*9ebb0*/  IADD3.X R15, R15, UR8, RZ, P1, !PT ;  /* 0x000000080f0f7c10 */ /* 0x000fca0008ffe4ff */
[----:B------:R-:W-:Y:S01]  /*9ebc0*/  STL [R1+0x344c], R15 ;  /* 0x00344c0f01007387 */ /* 0x000fe20000100800 */
[----:B------:R-:W-:-:S03]  /*9ebd0*/  IADD3 R10, P2, R10, UR13, RZ ;  /* 0x0000000d0a0a7c10 */ /* 0x000fc6000ff5e0ff */
[----:B------:R-:W4:Y:S01]  /*9ebe0*/  LDL.LU R16, [R1+0x33d0] ;  /* 0x0033d00001107983 */ /* 0x000f220000300800 */
[----:B------:R-:W-:-:S03]  /*9ebf0*/  IADD3.X R14, R14, UR8, RZ, P2, !PT ;  /* 0x000000080e0e7c10 */ /* 0x000fc600097fe4ff */
[----:B-1----:R-:W4:Y:S01]  /*9ec00*/  LDL.LU R6, [R1+0x3398] ;  /* 0x0033980001067983 */ /* 0x002f220000300800 */
[----:B------:R-:W-:-:S03]  /*9ec10*/  IADD3 R7, P3, R7, UR13, RZ ;  /* 0x0000000d07077c10 */ /* 0x000fc6000ff7e0ff */
[----:B------:R1:W-:Y:S01]  /*9ec20*/  STL [R1+0x3450], R10 ;  /* 0x0034500a01007387 */ /* 0x0003e20000100800 */
[----:B------:R-:W-:Y:S02]  /*9ec30*/  MOV R5, R15 ;  /* 0x0000000f00057202 */ /* 0x000fe40000000f00 */
[----:B------:R-:W-:Y:S01]  /*9ec40*/  IADD3.X R13, R13, UR8, RZ, P3, !PT ;  /* 0x000000080d0d7c10 */ /* 0x000fe20009ffe4ff */
[----:B------:R-:W-:Y:S04]  /*9ec50*/  STL [R1+0x3444], R14 ;  /* 0x0034440e01007387 */ /* 0x000fe80000100800 */
[----:B------:R3:W-:Y:S04]  /*9ec60*/  STL [R1+0x3418], R7 ;  /* 0x0034180701007387 */ /* 0x0007e80000100800 */
[----:B------:R-:W4:Y:S01]  /*9ec70*/  LDL.LU R17, [R1+0x33c4] ;  /* 0x0033c40001117983 */ /* 0x000f220000300800 */
[----:B------:R-:W-:-:S03]  /*9ec80*/  ISETP.NE.U32.AND P1, PT, RZ, UR12, PT ;  /* 0x0000000cff007c0c */ /* 0x000fc6000bf25070 */
[----:B------:R1:W-:Y:S04]  /*9ec90*/  LDGSTS.E [R3+0x40600], desc[UR14][R4.64], P0 ;  /* 0x4060000004037fae */ /* 0x0003e8000812184e */
[----:B------:R-:W-:Y:S01]  /*9eca0*/  STL [R1+0x340c], R13 ;  /* 0x00340c0d01007387 */ /* 0x000fe20000100800 */
[----:B-1----:R-:W-:Y:S01]  /*9ecb0*/  IMAD.MOV.U32 R4, RZ, RZ, R10 ;  /* 0x000000ffff047224 */ /* 0x002fe200078e000a */
[----:B------:R-:W-:Y:S02]  /*9ecc0*/  MOV R5, R14 ;  /* 0x0000000e00057202 */ /* 0x000fe40000000f00 */
[----:B------:R-:W4:Y:S04]  /*9ecd0*/  LDL.LU R10, [R1+0x338c] ;  /* 0x00338c00010a7983 */ /* 0x000f280000300800 */
[----:B------:R1:W-:Y:S01]  /*9ece0*/  LDGSTS.E [R3+0x40680], desc[UR14][R4.64], P0 ;  /* 0x4068000004037fae */ /* 0x0003e2000812184e */
[----:B---3--:R-:W-:Y:S01]  /*9ecf0*/  IADD3 R8, P0, R8, UR13, RZ ;  /* 0x0000000d08087c10 */ /* 0x008fe2000ff1e0ff */
[----:B-1----:R-:W-:Y:S01]  /*9ed00*/  IMAD.MOV.U32 R4, RZ, RZ, R7 ;  /* 0x000000ffff047224 */ /* 0x002fe200078e0007 */
[----:B------:R-:W-:Y:S01]  /*9ed10*/  MOV R5, R13 ;  /* 0x0000000d00057202 */ /* 0x000fe20000000f00 */
[----:B------:R-:W3:Y:S01]  /*9ed20*/  LDL.LU R7, [R1+0x3390] ;  /* 0x0033900001077983 */ /* 0x000ee20000300800 */
[----:B--2---:R-:W-:-:S03]  /*9ed30*/  IADD3.X R12, R12, UR8, RZ, P0, !PT ;  /* 0x000000080c0c7c10 */ /* 0x004fc600087fe4ff */
[----:B------:R1:W-:Y:S04]  /*9ed40*/  LDGSTS.E [R3+0x40a00], desc[UR14][R4.64], P1 ;  /* 0x40a0000004037fae */ /* 0x0003e8000892184e */
[----:B------:R-:W-:Y:S04]  /*9ed50*/  STL [R1+0x3410], R8 ;  /* 0x0034100801007387 */ /* 0x000fe80000100800 */
[----:B------:R2:W-:Y:S01]  /*9ed60*/  STL [R1+0x3404], R12 ;  /* 0x0034040c01007387 */ /* 0x0005e20000100800 */
[----:B-1----:R-:W-:-:S03]  /*9ed70*/  MOV R5, R12 ;  /* 0x0000000c00057202 */ /* 0x002fc60000000f00 */
[----:B--2---:R-:W2:Y:S01]  /*9ed80*/  LDL.LU R12, [R1+0x3384] ;  /* 0x00338400010c7983 */ /* 0x004ea20000300800 */
[----:B------:R-:W-:Y:S01]  /*9ed90*/  IMAD.MOV.U32 R4, RZ, RZ, R8 ;  /* 0x000000ffff047224 */ /* 0x000fe200078e0008 */
[----:B------:R-:W-:Y:S02]  /*9eda0*/  UISETP.GT.AND UP1, UPT, UR17, 0xe, UPT ;  /* 0x0000000e1100788c */ /* 0x000fe4000bf24270 */
[----:B------:R-:W2:Y:S04]  /*9edb0*/  LDL.LU R8, [R1+0x3358] ;  /* 0x0033580001087983 */ /* 0x000ea80000300800 */
[----:B------:R1:W-:Y:S01]  /*9edc0*/  LDGSTS.E [R3+0x40a80], desc[UR14][R4.64], P1 ;  /* 0x40a8000004037fae */ /* 0x0003e2000892184e */
[----:B------:R-:W-:-:S04]  /*9edd0*/  USEL UR12, URZ, 0x4, !UP1 ;  /* 0x000000043f0c7887 */ /* 0x000fc8000c800000 */
[----:B------:R-:W-:-:S06]  /*9ede0*/  USEL UR12, UR12, URZ, !UP0 ;  /* 0x0000003f0c0c7287 */ /* 0x000fcc000c000000 */
[----:B------:R-:W-:Y:S02]  /*9edf0*/  ISETP.NE.U32.AND P0, PT, RZ, UR12, PT ;  /* 0x0000000cff007c0c */ /* 0x000fe4000bf05070 */
[----:B------:R-:W-:-:S04]  /*9ee00*/  IADD3 R9, P1, R9, UR13, RZ ;  /* 0x0000000d09097c10 */ /* 0x000fc8000ff3e0ff */
[----:B------:R-:W-:Y:S01]  /*9ee10*/  IADD3.X R11, R11, UR8, RZ, P1, !PT ;  /* 0x000000080b0b7c10 */ /* 0x000fe20008ffe4ff */
[----:B------:R-:W-:Y:S04]  /*9ee20*/  STL [R1+0x33d8], R9 ;  /* 0x0033d80901007387 */ /* 0x000fe80000100800 */
        /* <DEDUP_REMOVED lines=13> */
[----:B----4-:R-:W-:Y:S02]  /*9ef00*/  IADD3 R16, P2, R16, UR13, RZ ;  /* 0x0000000d10107c10 */ /* 0x010fe4000ff5e0ff */
        /* <DEDUP_REMOVED lines=13> */
[----:B----4-:R-:W4:Y:S04]  /*9efe0*/  LDL.LU R10, [R1+0x3304] ;  /* 0x00330400010a7983 */ /* 0x010f280000300800 */
[----:B------:R-:W4:Y:S01]  /*9eff0*/  LDL.LU R6, [R1+0x3310] ;  /* 0x0033100001067983 */ /* 0x000f220000300800 */
[----:B---3--:R-:W-:-:S05]  /*9f000*/  IADD3 R7, P0, R7, UR13, RZ ;  /* 0x0000000d07077c10 */ /* 0x008fca000ff1e0ff */
[----:B------:R-:W-:Y:S01]  /*9f010*/  STL [R1+0x3390], R7 ;  /* 0x0033900701007387 */ /* 0x000fe20000100800 */
[----:B-1----:R-:W-:Y:S01]  /*9f020*/  IMAD.MOV.U32 R4, RZ, RZ, R7 ;  /* 0x000000ffff047224 */ /* 0x002fe200078e0007 */
[----:B--2---:R-:W-:-:S04]  /*9f030*/  IADD3.X R12, R12, UR8, RZ, P0, !PT ;  /* 0x000000080c0c7c10 */ /* 0x004fc800087fe4ff */
        /* <DEDUP_REMOVED lines=12> */
[----:B--2---:R-:W-:-:S03]  /*9f100*/  IMAD.MOV.U32 R4, RZ, RZ, R8 ;  /* 0x000000ffff047224 */ /* 0x004fc600078e0008 */
[----:B------:R-:W-:Y:S01]  /*9f110*/  USEL UR12, URZ, 0x4, !UP1 ;  /* 0x000000043f0c7887 */ /* 0x000fe2000c800000 */
[----:B------:R-:W-:Y:S02]  /*9f120*/  IADD3.X R15, R15, UR8, RZ, P1, !PT ;  /* 0x000000080f0f7c10 */ /* 0x000fe40008ffe4ff */
[----:B------:R-:W-:-:S03]  /*9f130*/  IADD3 R11, P2, R11, UR13, RZ ;  /* 0x0000000d0b0b7c10 */ /* 0x000fc6000ff5e0ff */
[----:B------:R-:W-:Y:S01]  /*9f140*/  STL [R1+0x334c], R15 ;  /* 0x00334c0f01007387 */ /* 0x000fe20000100800 */
[----:B------:R-:W-:-:S03]  /*9f150*/  IADD3.X R14, R14, UR8, RZ, P2, !PT ;  /* 0x000000080e0e7c10 */ /* 0x000fc600097fe4ff */
[----:B------:R-:W2:Y:S01]  /*9f160*/  LDL.LU R16, [R1+0x32d0] ;  /* 0x0032d00001107983 */ /* 0x000ea20000300800 */
[----:B------:R-:W-:-:S03]  /*9f170*/  IADD3 R9, P3, R9, UR13, RZ ;  /* 0x0000000d09097c10 */ /* 0x000fc6000ff7e0ff */
[----:B-1----:R-:W2:Y:S01]  /*9f180*/  LDL.LU R8, [R1+0x3298] ;  /* 0x0032980001087983 */ /* 0x002ea20000300800 */
[----:B------:R-:W-:-:S03]  /*9f190*/  MOV R5, R15 ;  /* 0x0000000f00057202 */ /* 0x000fc60000000f00 */
[----:B------:R1:W-:Y:S01]  /*9f1a0*/  STL [R1+0x3350], R11 ;  /* 0x0033500b01007387 */ /* 0x0003e20000100800 */
[----:B------:R-:W-:-:S03]  /*9f1b0*/  IADD3.X R13, R13, UR8, RZ, P3, !PT ;  /* 0x000000080d0d7c10 */ /* 0x000fc60009ffe4ff */
[----:B------:R-:W-:Y:S04]  /*9f1c0*/  STL [R1+0x3344], R14 ;  /* 0x0033440e01007387 */ /* 0x000fe80000100800 */
[----:B------:R1:W-:Y:S01]  /*9f1d0*/  STL [R1+0x3318], R9 ;  /* 0x0033180901007387 */ /* 0x0003e20000100800 */
[----:B------:R-:W-:-:S03]  /*9f1e0*/  USEL UR12, UR12, URZ, !UP0 ;  /* 0x0000003f0c0c7287 */ /* 0x000fc6000c000000 */
[----:B------:R-:W2:Y:S04]  /*9f1f0*/  LDL.LU R17, [R1+0x32c4] ;  /* 0x0032c40001117983 */ /* 0x000ea80000300800 */
[----:B------:R1:W-:Y:S04]  /*9f200*/  LDGSTS.E [R3+0x41600], desc[UR14][R4.64], P0 ;  /* 0x4160000004037fae */ /* 0x0003e8000812184e */
[----:B------:R-:W-:Y:S01]  /*9f210*/  STL [R1+0x330c], R13 ;  /* 0x00330c0d01007387 */ /* 0x000fe20000100800 */
[----:B------:R-:W-:Y:S01]  /*9f220*/  ISETP.NE.U32.AND P1, PT, RZ, UR12, PT ;  /* 0x0000000cff007c0c */ /* 0x000fe2000bf25070 */
[----:B-1----:R-:W-:-:S02]  /*9f230*/  IMAD.MOV.U32 R4, RZ, RZ, R11 ;  /* 0x000000ffff047224 */ /* 0x002fc400078e000b */
[----:B------:R-:W2:Y:S01]  /*9f240*/  LDL.LU R11, [R1+0x328c] ;  /* 0x00328c00010b7983 */ /* 0x000ea20000300800 */
[----:B------:R-:W-:-:S05]  /*9f250*/  MOV R5, R14 ;  /* 0x0000000e00057202 */ /* 0x000fca0000000f00 */
[----:B------:R1:W-:Y:S02]  /*9f260*/  LDGSTS.E [R3+0x41680], desc[UR14][R4.64], P0 ;  /* 0x4168000004037fae */ /* 0x0003e4000812184e */
[----:B-1----:R-:W-:Y:S01]  /*9f270*/  IMAD.MOV.U32 R4, RZ, RZ, R9 ;  /* 0x000000ffff047224 */ /* 0x002fe200078e0009 */
[----:B------:R-:W-:Y:S01]  /*9f280*/  MOV R5, R13 ;  /* 0x0000000d00057202 */ /* 0x000fe20000000f00 */
[----:B------:R-:W2:Y:S04]  /*9f290*/  LDL.LU R9, [R1+0x3290] ;  /* 0x0032900001097983 */ /* 0x000ea80000300800 */
[----:B------:R1:W-:Y:S01]  /*9f2a0*/  LDGSTS.E [R3+0x41a00], desc[UR14][R4.64], P1 ;  /* 0x41a0000004037fae */ /* 0x0003e2000892184e */
[----:B----4-:R-:W-:-:S04]  /*9f2b0*/  IADD3 R6, P0, R6, UR13, RZ ;  /* 0x0000000d06067c10 */ /* 0x010fc8000ff1e0ff */
[----:B------:R-:W-:Y:S01]  /*9f2c0*/  IADD3.X R10, R10, UR8, RZ, P0, !PT ;  /* 0x000000080a0a7c10 */ /* 0x000fe200087fe4ff */
[----:B------:R-:W-:Y:S01]  /*9f2d0*/  STL [R1+0x3310], R6 ;  /* 0x0033100601007387 */ /* 0x000fe20000100800 */
[----:B-1----:R-:W-:Y:S02]  /*9f2e0*/  IMAD.MOV.U32 R4, RZ, RZ, R6 ;  /* 0x000000ffff047224 */ /* 0x002fe400078e0006 */
[----:B------:R-:W-:Y:S01]  /*9f2f0*/  MOV R5, R10 ;  /* 0x0000000a00057202 */ /* 0x000fe20000000f00 */
[----:B------:R1:W-:Y:S04]  /*9f300*/  STL [R1+0x3304], R10 ;  /* 0x0033040a01007387 */ /* 0x0003e80000100800 */
[----:B------:R4:W-:Y:S04]  /*9f310*/  LDGSTS.E [R3+0x41a80], desc[UR14][R4.64], P1 ;  /* 0x41a8000004037fae */ /* 0x0009e8000892184e */
[----:B-1----:R-:W2:Y:S04]  /*9f320*/  LDL.LU R10, [R1+0x3284] ;  /* 0x00328400010a7983 */ /* 0x002ea80000300800 */
[----:B------:R-:W2:Y:S01]  /*9f330*/  LDL.LU R6, [R1+0x3258] ;  /* 0x0032580001067983 */ /* 0x000ea20000300800 */
[----:B---3--:R-:W-:-:S04]  /*9f340*/  IADD3 R7, P1, R7, UR13, RZ ;  /* 0x0000000d07077c10 */ /* 0x008fc8000ff3e0ff */
[----:B------:R-:W-:Y:S01]  /*9f350*/  IADD3.X R12, R12, UR8, RZ, P1, !PT ;  /* 0x000000080c0c7c10 */ /* 0x000fe20008ffe4ff */
[----:B------:R-:W-:Y:S04]  /*9f360*/  STL [R1+0x32d8], R7 ;  /* 0x0032d80701007387 */ /* 0x000fe80000100800 */
[----:B------:R1:W-:Y:S01]  /*9f370*/  STL [R1+0x32cc], R12 ;  /* 0x0032cc0c01007387 */ /* 0x0003e20000100800 */
[----:B----4-:R-:W-:-:S03]  /*9f380*/  MOV R5, R12 ;  /* 0x0000000c00057202 */ /* 0x010fc60000000f00 */
[----:B------:R-:W3:Y:S04]  /*9f390*/  LDL.LU R15, [R1+0x324c] ;  /* 0x00324c00010f7983 */ /* 0x000ee80000300800 */
[----:B------:R-:W4:Y:S04]  /*9f3a0*/  LDL.LU R14, [R1+0x3244] ;  /* 0x00324400010e7983 */ /* 0x000f280000300800 */
[----:B-1----:R-:W4:Y:S01]  /*9f3b0*/  LDL.LU R12, [R1+0x3250] ;  /* 0x00325000010c7983 */ /* 0x002f220000300800 */
[----:B------:R-:W-:-:S03]  /*9f3c0*/  IMAD.MOV.U32 R4, RZ, RZ, R7 ;  /* 0x000000ffff047224 */ /* 0x000fc600078e0007 */
[----:B------:R-:W4:Y:S04]  /*9f3d0*/  LDL.LU R13, [R1+0x320c] ;  /* 0x00320c00010d7983 */ /* 0x000f280000300800 */
[----:B------:R-:W4:Y:S01]  /*9f3e0*/  LDL.LU R7, [R1+0x3218] ;  /* 0x0032180001077983 */ /* 0x000f220000300800 */
[----:B------:R-:W-:-:S04]  /*9f3f0*/  UISETP.GT.AND UP1, UPT, UR17, 0x1e, UPT ;  /* 0x0000001e1100788c */ /* 0x000fc8000bf24270 */
[----:B------:R-:W-:-:S04]  /*9f400*/  USEL UR12, URZ, 0x4, !UP1 ;  /* 0x000000043f0c7887 */ /* 0x000fc8000c800000 */
[----:B------:R-:W-:-:S06]  /*9f410*/  USEL UR12, UR12, URZ, !UP0 ;  /* 0x0000003f0c0c7287 */ /* 0x000fcc000c000000 */
[----:B------:R-:W-:Y:S02]  /*9f420*/  ISETP.NE.U32.AND P0, PT, RZ, UR12, PT ;  /* 0x0000000cff007c0c */ /* 0x000fe4000bf05070 */
[----:B--2---:R-:W-:Y:S01]  /*9f430*/  IADD3 R16, P2, R16, UR13, RZ ;  /* 0x0000000d10107c10 */ /* 0x004fe2000ff5e0ff */
[----:B------:R-:W-:Y:S01]  /*9f440*/  UISETP.GT.AND UP1, UPT, UR17, 0x22, UPT ;  /* 0x000000221100788c */ /* 0x000fe2000bf24270 */
[----:B------:R-:W-:-:S03]  /*9f450*/  IADD3 R8, P3, R8, UR13, RZ ;  /* 0x0000000d08087c10 */ /* 0x000fc6000ff7e0ff */
[----:B------:R-:W-:Y:S01]  /*9f460*/  USEL UR12, URZ, 0x4, !UP1 ;  /* 0x000000043f0c7887 */ /* 0x000fe2000c800000 */
[----:B------:R-:W-:Y:S05]  /*9f470*/  STL [R1+0x32d0], R16 ;  /* 0x0032d01001007387 */ /* 0x000fea0000100800 */
[----:B------:R1:W-:Y:S01]  /*9f480*/  LDGSTS.E [R3+0x41e00], desc[UR14][R4.64], P0 ;  /* 0x41e0000004037fae */ /* 0x0003e2000812184e */
[----:B------:R-:W-:Y:S01]  /*9f490*/  IADD3.X R17, R17, UR8, RZ, P2, !PT ;  /* 0x0000000811117c10 */ /* 0x000fe200097fe4ff */
[----:B-1----:R-:W-:-:S03]  /*9f4a0*/  IMAD.MOV.U32 R4, RZ, RZ, R16 ;  /* 0x000000ffff047224 */ /* 0x002fc600078e0010 */
[----:B------:R-:W-:Y:S01]  /*9f4b0*/  MOV R5, R17 ;  /* 0x0000001100057202 */ /* 0x000fe20000000f00 */
[----:B------:R-:W-:Y:S01]  /*9f4c0*/  STL [R1+0x32c4], R17 ;  /* 0x0032c41101007387 */ /* 0x000fe20000100800 */
[----:B------:R-:W-:-:S03]  /*9f4d0*/  USEL UR12, UR12, URZ, !UP0 ;  /* 0x0000003f0c0c7287 */ /* 0x000fc6000c000000 */
[----:B------:R-:W-:Y:S04]  /*9f4e0*/  STL [R1+0x3298], R8 ;  /* 0x0032980801007387 */ /* 0x000fe80000100800 */
[----:B------:R1:W-:Y:S01]  /*9f4f0*/  LDGSTS.E [R3+0x41e80], desc[UR14][R4.64], P0 ;  /* 0x41e8000004037fae */ /* 0x0003e2000812184e */
[----:B------:R-:W-:-:S05]  /*9f500*/  IADD3.X R11, R11, UR8, RZ, P3, !PT ;  /* 0x000000080b0b7c10 */ /* 0x000fca0009ffe4ff */
[----:B------:R2:W-:Y:S01]  /*9f510*/  STL [R1+0x328c], R11 ;  /* 0x00328c0b01007387 */ /* 0x0005e20000100800 */
[----:B-1----:R-:W-:Y:S01]  /*9f520*/  MOV R5, R11 ;  /* 0x0000000b00057202 */ /* 0x002fe20000000f00 */
[----:B------:R-:W-:Y:S01]  /*9f530*/  IMAD.MOV.U32 R4, RZ, RZ, R8 ;  /* 0x000000ffff047224 */ /* 0x000fe200078e0008 */
[----:B------:R-:W-:Y:S01]  /*9f540*/  ISETP.NE.U32.AND P1, PT, RZ, UR12, PT ;  /* 0x0000000cff007c0c */ /* 0x000fe2000bf25070 */
[----:B--2---:R-:W2:Y:S04]  /*9f550*/  LDL.LU R11, [R1+0x3204] ;  /* 0x00320400010b7983 */ /* 0x004ea80000300800 */
[----:B------:R-:W2:Y:S01]  /*9f560*/  LDL.LU R8, [R1+0x3210] ;  /* 0x0032100001087983 */ /* 0x000ea20000300800 */
[----:B------:R-:W-:Y:S01]  /*9f570*/  IADD3 R9, P0, R9, UR13, RZ ;  /* 0x0000000d09097c10 */ /* 0x000fe2000ff1e0ff */
[----:B------:R-:W-:-:S06]  /*9f580*/  UISETP.GT.AND UP1, UPT, UR17, 0x26, UPT ;  /* 0x000000261100788c */ /* 0x000fcc000bf24270 */
[----:B------:R1:W-:Y:S04]  /*9f590*/  LDGSTS.E [R3+0x42200], desc[UR14][R4.64], P1 ;  /* 0x4220000004037fae */ /* 0x0003e8000892184e */
[----:B------:R-:W-:Y:S01]  /*9f5a0*/  STL [R1+0x3290], R9 ;  /* 0x0032900901007387 */ /* 0x000fe20000100800 */
[----:B------:R-:W-:Y:S01]  /*9f5b0*/  USEL UR12, URZ, 0x4, !UP1 ;  /* 0x000000043f0c7887 */ /* 0x000fe2000c800000 */
[----:B-1----:R-:W-:-:S03]  /*9f5c0*/  IMAD.MOV.U32 R4, RZ, RZ, R9 ;  /* 0x000000ffff047224 */ /* 0x002fc600078e0009 */
[----:B------:R-:W-:Y:S01]  /*9f5d0*/  USEL UR12, UR12, URZ, !UP0 ;  /* 0x0000003f0c0c7287 */ /* 0x000fe2000c000000 */
[----:B------:R-:W-:-:S04]  /*9f5e0*/  IADD3.X R10, R10, UR8, RZ, P0, !PT ;  /* 0x000000080a0a7c10 */ /* 0x000fc800087fe4ff */
        /* <DEDUP_REMOVED lines=8> */
[----:B---3--:R-:W-:Y:S01]  /*9f670*/  IMAD.MOV.U32 R4, RZ, RZ, R6 ;  /* 0x000000ffff047224 */ /* 0x008fe200078e0006 */
[----:B------:R-:W-:Y:S02]  /*9f680*/  IADD3.X R15, R15, UR8, RZ, P1, !PT ;  /* 0x000000080f0f7c10 */ /* 0x000fe40008ffe4ff */
[----:B----4-:R-:W-:-:S03]  /*9f690*/  IADD3 R12, P2, R12, UR13, RZ ;  /* 0x0000000d0c0c7c10 */ /* 0x010fc6000ff5e0ff */
        /* <DEDUP_REMOVED lines=23> */
[----:B------:R-:W4:Y:S08]  /*9f810*/  LDL.LU R7, [R1+0x3190] ;  /* 0x0031900001077983 */ /* 0x000f300000300800 */
[----:B------:R1:W-:Y:S01]  /*9f820*/  LDGSTS.E [R3+0x42a00], desc[UR14][R4.64], P1 ;  /* 0x42a0000004037fae */ /* 0x0003e2000892184e */
[----:B--2---:R-:W-:-:S04]  /*9f830*/  IADD3 R8, P0, R8, UR13, RZ ;  /* 0x0000000d08087c10 */ /* 0x004fc8000ff1e0ff */
[----:B------:R-:W-:Y:S01]  /*9f840*/  IADD3.X R11, R11, UR8, RZ, P0, !PT ;  /* 0x000000080b0b7c10 */ /* 0x000fe200087fe4ff */
[----:B------:R-:W-:Y:S03]  /*9f850*/  STL [R1+0x3210], R8 ;  /* 0x0032100801007387 */ /* 0x000fe60000100800 */
[----:B-1----:R-:W-:Y:S01]  /*9f860*/  MOV R5, R11 ;  /* 0x0000000b00057202 */ /* 0x002fe20000000f00 */
[----:B------:R1:W-:Y:S01]  /*9f870*/  STL [R1+0x3204], R11 ;  /* 0x0032040b01007387 */ /* 0x0003e20000100800 */
[----:B------:R-:W-:Y:S01]  /*9f880*/  IMAD.MOV.U32 R4, RZ, RZ, R8 ;  /* 0x000000ffff047224 */ /* 0x000fe200078e0008 */
[----:B------:R-:W-:-:S04]  /*9f890*/  UISETP.GT.AND UP1, UPT, UR17, 0x2e, UPT ;  /* 0x0000002e1100788c */ /* 0x000fc8000bf24270 */
[----:B------:R2:W-:Y:S04]  /*9f8a0*/  LDGSTS.E [R3+0x42a80], desc[UR14][R4.64], P1 ;  /* 0x42a8000004037fae */ /* 0x0005e8000892184e */
[----:B-1----:R-:W4:Y:S01]  /*9f8b0*/  LDL.LU R11, [R1+0x3184] ;  /* 0x00318400010b7983 */ /* 0x002f220000300800 */
[----:B------:R-:W-:-:S03]  /*9f8c0*/  USEL UR12, URZ, 0x4, !UP1 ;  /* 0x000000043f0c7887 */ /* 0x000fc6000c800000 */
[----:B------:R-:W4:Y:S01]  /*9f8d0*/  LDL.LU R8, [R1+0x3158] ;  /* 0x0031580001087983 */ /* 0x000f220000300800 */
[----:B------:R-:W-:-:S06]  /*9f8e0*/  USEL UR12, UR12, URZ, !UP0 ;  /* 0x0000003f0c0c7287 */ /* 0x000fcc000c000000 */
[----:B------:R-:W-:Y:S02]  /*9f8f0*/  ISETP.NE.U32.AND P0, PT, RZ, UR12, PT ;  /* 0x0000000cff007c0c */ /* 0x000fe4000bf05070 */
[----:B------:R-:W-:-:S04]  /*9f900*/  IADD3 R9, P1, R9, UR13, RZ ;  /* 0x0000000d09097c10 */ /* 0x000fc8000ff3e0ff */
[----:B------:R-:W-:Y:S01]  /*9f910*/  IADD3.X R10, R10, UR8, RZ, P1, !PT ;  /* 0x000000080a0a7c10 */ /* 0x000fe20008ffe4ff */
[----:B------:R-:W-:Y:S04]  /*9f920*/  STL [R1+0x31d8], R9 ;  /* 0x0031d80901007387 */ /* 0x000fe80000100800 */
[----:B------:R1:W-:Y:S01]  /*9f930*/  STL [R1+0x31cc], R10 ;  /* 0x0031cc0a01007387 */ /* 0x0003e20000100800 */
[----:B--2---:R-:W-:-:S03]  /*9f940*/  MOV R5, R10 ;  /* 0x0000000a00057202 */ /* 0x004fc60000000f00 */
[----:B------:R-:W2:Y:S04]  /*9f950*/  LDL.LU R15, [R1+0x314c] ;  /* 0x00314c00010f7983 */ /* 0x000ea80000300800 */
[----:B------:R-:W2:Y:S04]  /*9f960*/  LDL.LU R14, [R1+0x3144] ;  /* 0x00314400010e7983 */ /* 0x000ea80000300800 */
[----:B-1----:R-:W2:Y:S01]  /*9f970*/  LDL.LU R10, [R1+0x3150] ;  /* 0x00315000010a7983 */ /* 0x002ea20000300800 */
[----:B------:R-:W-:-:S03]  /*9f980*/  IMAD.MOV.U32 R4, RZ, RZ, R9 ;  /* 0x000000ffff047224 */ /* 0x000fc600078e0009 */
[----:B------:R-:W2:Y:S01]  /*9f990*/  LDL.LU R13, [R1+0x310c] ;  /* 0x00310c00010d7983 */ /* 0x000ea20000300800 */
[----:B---3--:R-:W-:-:S03]  /*9f9a0*/  IADD3 R16, P2, R16, UR13, RZ ;  /* 0x0000000d10107c10 */ /* 0x008fc6000ff5e0ff */
[----:B------:R-:W3:Y:S01]  /*9f9b0*/  LDL.LU R9, [R1+0x3118] ;  /* 0x0031180001097983 */ /* 0x000ee20000300800 */
[----:B----4-:R-:W-:-:S03]  /*9f9c0*/  IADD3 R6, P3, R6, UR13, RZ ;  /* 0x0000000d06067c10 */ /* 0x010fc6000ff7e0ff */
        /* <DEDUP_REMOVED lines=20> */
[----:B------:R-:W-:Y:S06]  /*9fb10*/  STL [R1+0x3190], R7 ;  /* 0x0031900701007387 */ /* 0x000fec0000100800 */
[----:B------:R1:W-:Y:S01]  /*9fb20*/  LDGSTS.E [R3+0x43200], desc[UR14][R4.64], P1 ;  /* 0x4320000004037fae */ /* 0x0003e2000892184e */
[----:B------:R-:W-:Y:S01]  /*9fb30*/  IADD3.X R11, R11, UR8, RZ, P0, !PT ;  /* 0x000000080b0b7c10 */ /* 0x000fe200087fe4ff */
[----:B-1----:R-:W-:-:S03]  /*9fb40*/  IMAD.MOV.U32 R4, RZ, RZ, R7 ;  /* 0x000000ffff047224 */ /* 0x002fc600078e0007 */
[----:B------:R-:W-:Y:S01]  /*9fb50*/  MOV R5, R11 ;  /* 0x0000000b00057202 */ /* 0x000fe20000000f00 */
[----:B------:R1:W-:Y:S01]  /*9fb60*/  STL [R1+0x3184], R11 ;  /* 0x0031840b01007387 */ /* 0x0003e20000100800 */
[----:B------:R-:W-:-:S03]  /*9fb70*/  USEL UR12, URZ, 0x4, !UP1 ;  /* 0x000000043f0c7887 */ /* 0x000fc6000c800000 */
[----:B------:R1:W-:Y:S04]  /*9fb80*/  LDGSTS.E [R3+0x43280], desc[UR14][R4.64], P1 ;  /* 0x4328000004037fae */ /* 0x0003e8000892184e */
[----:B-1----:R-:W4:Y:S04]  /*9fb90*/  LDL.LU R11, [R1+0x30cc] ;  /* 0x0030cc00010b7983 */ /* 0x002f280000300800 */
[----:B------:R-:W4:Y:S01]  /*9fba0*/  LDL.LU R7, [R1+0x30d8] ;  /* 0x0030d80001077983 */ /* 0x000f220000300800 */
[----:B------:R-:W-:Y:S01]  /*9fbb0*/  USEL UR12, UR12, URZ, !UP0 ;  /* 0x0000003f0c0c7287 */ /* 0x000fe2000c000000 */
[----:B------:R-:W-:Y:S01]  /*9fbc0*/  IADD3 R8, P1, R8, UR13, RZ ;  /* 0x0000000d08087c10 */ /* 0x000fe2000ff3e0ff */
[----:B------:R-:W-:-:S04]  /*9fbd0*/  UISETP.GT.AND UP1, UPT, UR17, 0x3a, UPT ;  /* 0x0000003a1100788c */ /* 0x000fc8000bf24270 */
[----:B------:R-:W-:Y:S01]  /*9fbe0*/  ISETP.NE.U32.AND P0, PT, RZ, UR12, PT ;  /* 0x0000000cff007c0c */ /* 0x000fe2000bf05070 */
[----:B------:R1:W-:Y:S01]  /*9fbf0*/  STL [R1+0x3158], R8 ;  /* 0x0031580801007387 */ /* 0x0003e20000100800 */
[----:B------:R-:W-:Y:S01]  /*9fc00*/  USEL UR12, URZ, 0x4, !UP1 ;  /* 0x000000043f0c7887 */ /* 0x000fe2000c800000 */
[----:B------:R-:W-:-:S03]  /*9fc10*/  IMAD.MOV.U32 R4, RZ, RZ, R8 ;  /* 0x000000ffff047224 */ /* 0x000fc600078e0008 */
[----:B------:R-:W-:Y:S01]  /*9fc20*/  USEL UR12, UR12, URZ, !UP0 ;  /* 0x0000003f0c0c7287 */ /* 0x000fe2000c000000 */
[----:B--2---:R-:W-:Y:S02]  /*9fc30*/  IADD3.X R15, R15, UR8, RZ, P1, !PT ;  /* 0x000000080f0f7c10 */ /* 0x004fe40008ffe4ff */
[----:B------:R-:W-:-:S03]  /*9fc40*/  IADD3 R10, P2, R10, UR13, RZ ;  /* 0x0000000d0a0a7c10 */ /* 0x000fc6000ff5e0ff */
[----:B------:R-:W-:Y:S01]  /*9fc50*/  STL [R1+0x314c], R15 ;  /* 0x00314c0f01007387 */ /* 0x000fe20000100800 */
[----:B------:R-:W-:-:S03]  /*9fc60*/  IADD3.X R14, R14, UR8, RZ, P2, !PT ;  /* 0x000000080e0e7c10 */ /* 0x000fc600097fe4ff */
[----:B------:R-:W2:Y:S01]  /*9fc70*/  LDL.LU R16, [R1+0x30d0] ;  /* 0x0030d00001107983 */ /* 0x000ea20000300800 */
[----:B---3--:R-:W-:-:S03]  /*9fc80*/  IADD3 R9, P3, R9, UR13, RZ ;  /* 0x0000000d09097c10 */ /* 0x008fc6000ff7e0ff */
[----:B-1----:R-:W3:Y:S01]  /*9fc90*/  LDL.LU R8, [R1+0x3098] ;  /* 0x0030980001087983 */ /* 0x002ee20000300800 */
[----:B------:R-:W-:-:S03]  /*9fca0*/  MOV R5, R15 ;  /* 0x0000000f00057202 */ /* 0x000fc60000000f00 */
[----:B------:R1:W-:Y:S01]  /*9fcb0*/  STL [R1+0x3150], R10 ;  /* 0x0031500a01007387 */ /* 0x0003e20000100800 */
[----:B------:R-:W-:-:S03]  /*9fcc0*/  IADD3.X R13, R13, UR8, RZ, P3, !PT ;  /* 0x000000080d0d7c10 */ /* 0x000fc60009ffe4ff */
[----:B------:R-:W-:Y:S04]  /*9fcd0*/  STL [R1+0x3144], R14 ;  /* 0x0031440e01007387 */ /* 0x000fe80000100800 */
[----:B------:R1:W-:Y:S04]  /*9fce0*/  STL [R1+0x3118], R9 ;  /* 0x0031180901007387 */ /* 0x0003e80000100800 */
[----:B------:R-:W3:Y:S01]  /*9fcf0*/  LDL.LU R17, [R1+0x30c4] ;  /* 0x0030c40001117983 */ /* 0x000ee20000300800 */
[----:B------:R-:W-:-:S03]  /*9fd00*/  ISETP.NE.U32.AND P1, PT, RZ, UR12, PT ;  /* 0x0000000cff007c0c */ /* 0x000fc6000bf25070 */
[----:B------:R1:W-:Y:S04]  /*9fd10*/  LDGSTS.E [R3+0x43600], desc[UR14][R4.64], P0 ;  /* 0x4360000004037fae */ /* 0x0003e8000812184e */
[----:B------:R-:W-:Y:S01]  /*9fd20*/  STL [R1+0x310c], R13 ;  /* 0x00310c0d01007387 */ /* 0x000fe20000100800 */
[----:B-1----:R-:W-:Y:S01]  /*9fd30*/  IMAD.MOV.U32 R4, RZ, RZ, R10 ;  /* 0x000000ffff047224 */ /* 0x002fe200078e000a */
[----:B------:R-:W-:Y:S02]  /*9fd40*/  MOV R5, R14 ;  /* 0x0000000e00057202 */ /* 0x000fe40000000f00 */
[----:B------:R-:W3:Y:S04]  /*9fd50*/  LDL.LU R10, [R1+0x308c] ;  /* 0x00308c00010a7983 */ /* 0x000ee80000300800 */
        /* <DEDUP_REMOVED lines=13> */
[----:B------:R-:W4:Y:S04]  /*9fe30*/  LDL.LU R6, [R1+0x3058] ;  /* 0x0030580001067983 */ /* 0x000f280000300800 */
        /* <DEDUP_REMOVED lines=9> */
[----:B------:R-:W4:Y:S04]  /*9fed0*/  LDL.LU R15, [R1+0x304c] ;  /* 0x00304c00010f7983 */ /* 0x000f280000300800 */
[----:B------:R-:W4:Y:S04]  /*9fee0*/  LDL.LU R14, [R1+0x3044] ;  /* 0x00304400010e7983 */ /* 0x000f280000300800 */
[----:B------:R-:W4:Y:S01]  /*9fef0*/  LDL.LU R11, [R1+0x3050] ;  /* 0x00305000010b7983 */ /* 0x000f220000300800 */
[----:B------:R-:W-:-:S03]  /*9ff00*/  IMAD.MOV.U32 R4, RZ, RZ, R7 ;  /* 0x000000ffff047224 */ /* 0x000fc600078e0007 */
[----:B------:R-:W4:Y:S04]  /*9ff10*/  LDL.LU R13, [R1+0x300c] ;  /* 0x00300c00010d7983 */ /* 0x000f280000300800 */
[----:B------:R-:W4:Y:S01]  /*9ff20*/  LDL.LU R7, [R1+0x3018] ;  /* 0x0030180001077983 */ /* 0x000f220000300800 */
[----:B------:R-:W-:-:S03]  /*9ff30*/  UISETP.GT.AND UP1, UPT, UR17, 0x42, UPT ;  /* 0x000000421100788c */ /* 0x000fc6000bf24270 */
[----:B------:R1:W-:Y:S01]  /*9ff40*/  LDGSTS.E [R3+0x43e00], desc[UR14][R4.64], P0 ;  /* 0x43e0000004037fae */ /* 0x0003e2000812184e */
[----:B------:R-:W-:-:S04]  /*9ff50*/  USEL UR12, URZ, 0x4, !UP1 ;  /* 0x000000043f0c7887 */ /* 0x000fc8000c800000 */
[----:B------:R-:W-:-:S06]  /*9ff60*/  USEL UR12, UR12, URZ, !UP0 ;  /* 0x0000003f0c0c7287 */ /* 0x000fcc000c000000 */
[----:B------:R-:W-:Y:S02]  /*9ff70*/  ISETP.NE.U32.AND P1, PT, RZ, UR12, PT ;  /* 0x0000000cff007c0c */ /* 0x000fe4000bf25070 */
[----:B--2---:R-:W-:Y:S02]  /*9ff80*/  IADD3 R16, P2, R16, UR13, RZ ;  /* 0x0000000d10107c10 */ /* 0x004fe4000ff5e0ff */
[----:B---3--:R-:W-:-:S03]  /*9ff90*/  IADD3 R8, P3, R8, UR13, RZ ;  /* 0x0000000d08087c10 */ /* 0x008fc6000ff7e0ff */
        /* <DEDUP_REMOVED lines=12> */
[----:B--2---:R-:W2:Y:S04]  /*a0060*/  LDL.LU R10, [R1+0x3004] ;  /* 0x00300400010a7983 */ /* 0x004ea80000300800 */
        /* <DEDUP_REMOVED lines=9> */
[----:B-1----:R-:W2:Y:S04]  /*a0100*/  LDL.LU R12, [R1+0x2fcc] ;  /* 0x002fcc00010c7983 */ /* 0x002ea80000300800 */
[----:B------:R-:W2:Y:S01]  /*a0110*/  LDL.LU R9, [R1+0x2fd8] ;  /* 0x002fd80001097983 */ /* 0x000ea20000300800 */
        /* <DEDUP_REMOVED lines=13> */
[----:B------:R-:W-:-:S03]  /*a01f0*/  IADD3 R7, P3, R7, UR13, RZ ;  /* 0x0000000d07077c10 */ /* 0x000fc6000ff7e0ff */
[----:B-1----:R-:W4:Y:S01]  /*a0200*/  LDL.LU R6, [R1+0x2f98] ;  /* 0x002f980001067983 */ /* 0x002f220000300800 */
[----:B------:R-:W-:-:S03]  /*a0210*/  MOV R5, R15 ;  /* 0x0000000f00057202 */ /* 0x000fc60000000f00 */
[----:B------:R1:W-:Y:S01]  /*a0220*/  STL [R1+0x3050], R11 ;  /* 0x0030500b01007387 */ /* 0x0003e20000100800 */
[----:B------:R-:W-:-:S03]  /*a0230*/  IADD3.X R13, R13, UR8, RZ, P3, !PT ;  /* 0x000000080d0d7c10 */ /* 0x000fc60009ffe4ff */
[----:B------:R-:W-:Y:S04]  /*a0240*/  STL [R1+0x3044], R14 ;  /* 0x0030440e01007387 */ /* 0x000fe80000100800 */
[----:B------:R1:W-:Y:S01]  /*a0250*/  STL [R1+0x3018], R7 ;  /* 0x0030180701007387 */ /* 0x0003e20000100800 */
[----:B------:R-:W-:-:S03]  /*a0260*/  USEL UR12, UR12, URZ, !UP0 ;  /* 0x0000003f0c0c7287 */ /* 0x000fc6000c000000 */
[----:B------:R-:W4:Y:S04]  /*a0270*/  LDL.LU R17, [R1+0x2fc4] ;  /* 0x002fc40001117983 */ /* 0x000f280000300800 */
[----:B------:R1:W-:Y:S04]  /*a0280*/  LDGSTS.E [R3+0x44600], desc[UR14][R4.64], P0 ;  /* 0x4460000004037fae */ /* 0x0003e8000812184e */
[----:B------:R-:W-:Y:S01]  /*a0290*/  STL [R1+0x300c], R13 ;  /* 0x00300c0d01007387 */ /* 0x000fe20000100800 */
[----:B------:R-:W-:Y:S01]  /*a02a0*/  ISETP.NE.U32.AND P1, PT, RZ, UR12, PT ;  /* 0x0000000cff007c0c */ /* 0x000fe2000bf25070 */
[----:B-1----:R-:W-:-:S02]  /*a02b0*/  IMAD.MOV.U32 R4, RZ, RZ, R11 ;  /* 0x000000ffff047224 */ /* 0x002fc400078e000b */
[----:B------:R-:W4:Y:S01]  /*a02c0*/  LDL.LU R11, [R1+0x2f8c] ;  /* 0x002f8c00010b7983 */ /* 0x000f220000300800 */
[----:B------:R-:W-:-:S05]  /*a02d0*/  MOV R5, R14 ;  /* 0x0000000e00057202 */ /* 0x000fca0000000f00 */
[----:B------:R1:W-:Y:S02]  /*a02e0*/  LDGSTS.E [R3+0x44680], desc[UR14][R4.64], P0 ;  /* 0x4468000004037fae */ /* 0x0003e4000812184e */
[----:B-1----:R-:W-:Y:S01]  /*a02f0*/  IMAD.MOV.U32 R4, RZ, RZ, R7 ;  /* 0x000000ffff047224 */ /* 0x002fe200078e0007 */
[----:B------:R-:W-:Y:S01]  /*a0300*/  MOV R5, R13 ;  /* 0x0000000d00057202 */ /* 0x000fe20000000f00 */
        /* <DEDUP_REMOVED lines=8> */
[----:B------:R2:W-:Y:S04]  /*a0390*/  LDGSTS.E [R3+0x44a80], desc[UR14][R4.64], P1 ;  /* 0x44a8000004037fae */ /* 0x0005e8000892184e */
[----:B-1----:R-:W3:Y:S04]  /*a03a0*/  LDL.LU R10, [R1+0x2f84] ;  /* 0x002f8400010a7983 */ /* 0x002ee80000300800 */
[----:B------:R-:W3:Y:S01]  /*a03b0*/  LDL.LU R8, [R1+0x2f58] ;  /* 0x002f580001087983 */ /* 0x000ee20000300800 */
[----:B------:R-:W-:-:S04]  /*a03c0*/  IADD3 R9, P1, R9, UR13, RZ ;  /* 0x0000000d09097c10 */ /* 0x000fc8000ff3e0ff */
[----:B------:R-:W-:Y:S01]  /*a03d0*/  IADD3.X R12, R12, UR8, RZ, P1, !PT ;  /* 0x000000080c0c7c10 */ /* 0x000fe20008ffe4ff */
[----:B------:R-:W-:Y:S04]  /*a03e0*/  STL [R1+0x2fd8], R9 ;  /* 0x002fd80901007387 */ /* 0x000fe80000100800 */
[----:B------:R1:W-:Y:S04]  /*a03f0*/  STL [R1+0x2fcc], R12 ;  /* 0x002fcc0c01007387 */ /* 0x0003e80000100800 */
[----:B------:R-:W3:Y:S04]  /*a0400*/  LDL.LU R15, [R1+0x2f4c] ;  /* 0x002f4c00010f7983 */ /* 0x000ee80000300800 */
[----:B------:R-:W3:Y:S01]  /*a0410*/  LDL.LU R14, [R1+0x2f44] ;  /* 0x002f4400010e7983 */ /* 0x000ee20000300800 */
[----:B--2---:R-:W-:-:S03]  /*a0420*/  MOV R5, R12 ;  /* 0x0000000c00057202 */ /* 0x004fc60000000f00 */
[----:B------:R-:W2:Y:S01]  /*a0430*/  LDL.LU R13, [R1+0x2f50] ;  /* 0x002f5000010d7983 */ /* 0x000ea20000300800 */
[----:B------:R-:W-:-:S03]  /*a0440*/  IMAD.MOV.U32 R4, RZ, RZ, R9 ;  /* 0x000000ffff047224 */ /* 0x000fc600078e0009 */
[----:B-1----:R-:W2:Y:S04]  /*a0450*/  LDL.LU R12, [R1+0x2f0c] ;  /* 0x002f0c00010c7983 */ /* 0x002ea80000300800 */
[----:B------:R-:W2:Y:S01]  /*a0460*/  LDL.LU R9, [R1+0x2f18] ;  /* 0x002f180001097983 */ /* 0x000ea20000300800 */
[----:B------:R-:W-:-:S04]  /*a0470*/  UISETP.GT.AND UP1, UPT, UR17, 0x4e, UPT ;  /* 0x0000004e1100788c */ /* 0x000fc8000bf24270 */
[----:B------:R-:W-:-:S04]  /*a0480*/  USEL UR12, URZ, 0x4, !UP1 ;  /* 0x000000043f0c7887 */ /* 0x000fc8000c800000 */
[----:B------:R-:W-:-:S06]  /*a0490*/  USEL UR12, UR12, URZ, !UP0 ;  /* 0x0000003f0c0c7287 */ /* 0x000fcc000c000000 */
[----:B------:R-:W-:Y:S02]  /*a04a0*/  ISETP.NE.U32.AND P0, PT, RZ, UR12, PT ;  /* 0x0000000cff007c0c */ /* 0x000fe4000bf05070 */
[----:B----4-:R-:W-:Y:S01]  /*a04b0*/  IADD3 R16, P2, R16, UR13, RZ ;  /* 0x0000000d10107c10 */ /* 0x010fe2000ff5e0ff */
        /* <DEDUP_REMOVED lines=17> */
[----:B----4-:R-:W4:Y:S04]  /*a05d0*/  LDL.LU R11, [R1+0x2f04] ;  /* 0x002f0400010b7983 */ /* 0x010f280000300800 */
[----:B------:R-:W4:Y:S01]  /*a05e0*/  LDL.LU R6, [R1+0x2f10] ;  /* 0x002f100001067983 */ /* 0x000f220000300800 */
[----:B------:R-:W-:Y:S01]  /*a05f0*/  IADD3 R7, P0, R7, UR13, RZ ;  /* 0x0000000d07077c10 */ /* 0x000fe2000ff1e0ff */
[----:B------:R-:W-:-:S06]  /*a0600*/  UISETP.GT.AND UP1, UPT, UR17, 0x56, UPT ;  /* 0x000000561100788c */ /* 0x000fcc000bf24270 */
[----:B------:R1:W-:Y:S04]  /*a0610*/  LDGSTS.E [R3+0x45200], desc[UR14][R4.64], P1 ;  /* 0x4520000004037fae */ /* 0x0003e8000892184e */
[----:B------:R-:W-:Y:S01]  /*a0620*/  STL [R1+0x2f90], R7 ;  /* 0x002f900701007387 */ /* 0x000fe20000100800 */
[----:B------:R-:W-:Y:S01]  /*a0630*/  USEL UR12, URZ, 0x4, !UP1 ;  /* 0x000000043f0c7887 */ /* 0x000fe2000c800000 */
[----:B-1----:R-:W-:-:S03]  /*a0640*/  IMAD.MOV.U32 R4, RZ, RZ, R7 ;  /* 0x000000ffff047224 */ /* 0x002fc600078e0007 */
[----:B------:R-:W-:Y:S01]  /*a0650*/  USEL UR12, UR12, URZ, !UP0 ;  /* 0x0000003f0c0c7287 */ /* 0x000fe2000c000000 */
[----:B---3--:R-:W-:-:S04]  /*a0660*/  IADD3.X R10, R10, UR8, RZ, P0, !PT ;  /* 0x000000080a0a7c10 */ /* 0x008fc800087fe4ff */
[----:B------:R-:W-:Y:S01]  /*a0670*/  MOV R5, R10 ;  /* 0x0000000a00057202 */ /* 0x000fe20000000f00 */
[----:B------:R1:W-:Y:S04]  /*a0680*/  STL [R1+0x2f84], R10 ;  /* 0x002f840a01007387 */ /* 0x0003e80000100800 */
[----:B------:R3:W-:Y:S04]  /*a0690*/  LDGSTS.E [R3+0x45280], desc[UR14][R4.64], P1 ;  /* 0x4528000004037fae */ /* 0x0007e8000892184e */
[----:B-1----:R-:W4:Y:S04]  /*a06a0*/  LDL.LU R10, [R1+0x2ecc] ;  /* 0x002ecc00010a7983 */ /* 0x002f280000300800 */
[----:B------:R-:W4:Y:S01]  /*a06b0*/  LDL.LU R7, [R1+0x2ed8] ;  /* 0x002ed80001077983 */ /* 0x000f220000300800 */
[----:B------:R-:W-:-:S02]  /*a06c0*/  IADD3 R8, P1, R8, UR13, RZ ;  /* 0x0000000d08087c10 */ /* 0x000fc4000ff3e0ff */
[----:B------:R-:W-:-:S03]  /*a06d0*/  ISETP.NE.U32.AND P0, PT, RZ, UR12, PT ;  /* 0x0000000cff007c0c */ /* 0x000fc6000bf05070 */
[----:B------:R1:W-:Y:S01]  /*a06e0*/  STL [R1+0x2f58], R8 ;  /* 0x002f580801007387 */ /* 0x0003e20000100800 */
[----:B---3--:R-:W-:Y:S01]  /*a06f0*/  IMAD.MOV.U32 R4, RZ, RZ, R8 ;  /* 0x000000ffff047224 */ /* 0x008fe200078e0008 */
[----:B------:R-:W-:Y:S02]  /*a0700*/  IADD3.X R15, R15, UR8, RZ, P1, !PT ;  /* 0x000000080f0f7c10 */ /* 0x000fe40008ffe4ff */
[----:B--2---:R-:W-:-:S03]  /*a0710*/  IADD3 R13, P2, R13, UR13, RZ ;  /* 0x0000000d0d0d7c10 */ /* 0x004fc6000ff5e0ff */
[----:B------:R-:W-:Y:S01]  /*a0720*/  STL [R1+0x2f4c], R15 ;  /* 0x002f4c0f01007387 */ /* 0x000fe20000100800 */
[----:B------:R-:W-:-:S03]  /*a0730*/  IADD3.X R14, R14, UR8, RZ, P2, !PT ;  /* 0x000000080e0e7c10 */ /* 0x000fc600097fe4ff */
[----:B------:R-:W2:Y:S01]  /*a0740*/  LDL.LU R16, [R1+0x2ed0] ;  /* 0x002ed00001107983 */ /* 0x000ea20000300800 */
[----:B------:R-:W-:-:S03]  /*a0750*/  IADD3 R9, P3, R9, UR13, RZ ;  /* 0x0000000d09097c10 */ /* 0x000fc6000ff7e0ff */
[----:B-1----:R-:W3:Y:S01]  /*a0760*/  LDL.LU R8, [R1+0x2e98] ;  /* 0x002e980001087983 */ /* 0x002ee20000300800 */
[----:B------:R-:W-:-:S03]  /*a0770*/  MOV R5, R15 ;  /* 0x0000000f00057202 */ /* 0x000fc60000000f00 */
[----:B------:R-:W-:Y:S01]  /*a0780*/  STL [R1+0x2f50], R13 ;  /* 0x002f500d01007387 */ /* 0x000fe20000100800 */
[----:B------:R-:W-:-:S03]  /*a0790*/  IADD3.X R12, R12, UR8, RZ, P3, !PT ;  /* 0x000000080c0c7c10 */ /* 0x000fc60009ffe4ff */
[----:B------:R1:W-:Y:S04]  /*a07a0*/  STL [R1+0x2f44], R14 ;  /* 0x002f440e01007387 */ /* 0x0003e80000100800 */
[----:B------:R1:W-:Y:S04]  /*a07b0*/  STL [R1+0x2f18], R9 ;  /* 0x002f180901007387 */ /* 0x0003e80000100800 */
[----:B------:R-:W3:Y:S04]  /*a07c0*/  LDL.LU R17, [R1+0x2ec4] ;  /* 0x002ec40001117983 */ /* 0x000ee80000300800 */
[----:B------:R1:W-:Y:S04]  /*a07d0*/  LDGSTS.E [R3+0x45600], desc[UR14][R4.64], P0 ;  /* 0x4560000004037fae */ /* 0x0003e8000812184e */
[----:B------:R4:W-:Y:S01]  /*a07e0*/  STL [R1+0x2f0c], R12 ;  /* 0x002f0c0c01007387 */ /* 0x0009e20000100800 */
[----:B-1----:R-:W-:-:S03]  /*a07f0*/  MOV R5, R14 ;  /* 0x0000000e00057202 */ /* 0x002fc60000000f00 */
[----:B------:R-:W3:Y:S01]  /*a0800*/  LDL.LU R14, [R1+0x2e8c] ;  /* 0x002e8c00010e7983 */ /* 0x000ee20000300800 */
[----:B------:R-:W-:-:S04]  /*a0810*/  UISETP.GT.AND UP1, UPT, UR17, 0x5a, UPT ;  /* 0x0000005a1100788c */ /* 0x000fc8000bf24270 */
[----:B------:R-:W-:Y:S01]  /*a0820*/  USEL UR12, URZ, 0x4, !UP1 ;  /* 0x000000043f0c7887 */ /* 0x000fe2000c800000 */
[----:B------:R-:W-:-:S03]  /*a0830*/  IMAD.MOV.U32 R4, RZ, RZ, R13 ;  /* 0x000000ffff047224 */ /* 0x000fc600078e000d */
[----:B------:R-:W-:Y:S02]  /*a0840*/  USEL UR12, UR12, URZ, !UP0 ;  /* 0x0000003f0c0c7287 */ /* 0x000fe4000c000000 */
[----:B------:R1:W-:Y:S04]  /*a0850*/  LDGSTS.E [R3+0x45680], desc[UR14][R4.64], P0 ;  /* 0x4568000004037fae */ /* 0x0003e8000812184e */
[----:B------:R-:W-:Y:S01]  /*a0860*/  ISETP.NE.U32.AND P1, PT, RZ, UR12, PT ;  /* 0x0000000cff007c0c */ /* 0x000fe2000bf25070 */
[----:B-1----:R-:W-:Y:S01]  /*a0870*/  IMAD.MOV.U32 R4, RZ, RZ, R9 ;  /* 0x000000ffff047224 */ /* 0x002fe200078e0009 */
[----:B------:R-:W-:Y:S01]  /*a0880*/  MOV R5, R12 ;  /* 0x0000000c00057202 */ /* 0x000fe20000000f00 */
[----:B------:R-:W3:Y:S10]  /*a0890*/  LDL.LU R9, [R1+0x2e90] ;  /* 0x002e900001097983 */ /* 0x000ef40000300800 */
[----:B------:R1:W-:Y:S01]  /*a08a0*/  LDGSTS.E [R3+0x45a00], desc[UR14][R4.64], P1 ;  /* 0x45a0000004037fae */ /* 0x0003e2000892184e */
[----:B----4-:R-:W-:-:S04]  /*a08b0*/  IADD3 R6, P0, R6, UR13, RZ ;  /* 0x0000000d06067c10 */ /* 0x010fc8000ff1e0ff */
[----:B------:R-:W-:Y:S01]  /*a08c0*/  IADD3.X R11, R11, UR8, RZ, P0, !PT ;  /* 0x000000080b0b7c10 */ /* 0x000fe200087fe4ff */
[----:B------:R4:W-:Y:S04]  /*a08d0*/  STL [R1+0x2f10], R6 ;  /* 0x002f100601007387 */ /* 0x0009e80000100800 */
[----:B------:R4:W-:Y:S01]  /*a08e0*/  STL [R1+0x2f04], R11 ;  /* 0x002f040b01007387 */ /* 0x0009e20000100800 */
[----:B-1----:R-:W-:-:S03]  /*a08f0*/  IMAD.MOV.U32 R4, RZ, RZ, R6 ;  /* 0x000000ffff047224 */ /* 0x002fc600078e0006 */
[----:B------:R-:W3:Y:S01]  /*a0900*/  LDL.LU R12, [R1+0x2e84] ;  /* 0x002e8400010c7983 */ /* 0x000ee20000300800 */
[----:B------:R-:W-:Y:S01]  /*a0910*/  MOV R5, R11 ;  /* 0x0000000b00057202 */ /* 0x000fe20000000f00 */
[----:B------:R-:W-:Y:S02]  /*a0920*/  UISETP.GT.AND UP1, UPT, UR17, 0x5e, UPT ;  /* 0x0000005e1100788c */ /* 0x000fe4000bf24270 */
[----:B----4-:R-:W4:Y:S02]  /*a0930*/  LDL.LU R6, [R1+0x2e58] ;  /* 0x002e580001067983 */ /* 0x010f240000300800 */
[----:B------:R-:W-:Y:S02]  /*a0940*/  USEL UR12, URZ, 0x4, !UP1 ;  /* 0x000000043f0c7887 */ /* 0x000fe4000c800000 */
[----:B------:R1:W-:Y:S02]  /*a0950*/  LDGSTS.E [R3+0x45a80], desc[UR14][R4.64], P1 ;  /* 0x45a8000004037fae */ /* 0x0003e4000892184e */
[----:B------:R-:W-:-:S06]  /*a0960*/  USEL UR12, UR12, URZ, !UP0 ;  /* 0x0000003f0c0c7287 */ /* 0x000fcc000c000000 */
[----:B------:R-:W-:Y:S02]  /*a0970*/  ISETP.NE.U32.AND P0, PT, RZ, UR12, PT ;  /* 0x0000000cff007c0c */ /* 0x000fe4000bf05070 */
[----:B------:R-:W-:-:S04]  /*a0980*/  IADD3 R7, P1, R7, UR13, RZ ;  /* 0x0000000d07077c10 */ /* 0x000fc8000ff3e0ff */
[----:B------:R-:W-:Y:S01]  /*a0990*/  IADD3.X R10, R10, UR8, RZ, P1, !PT ;  /* 0x000000080a0a7c10 */ /* 0x000fe20008ffe4ff */
[----:B------:R-:W-:Y:S04]  /*a09a0*/  STL [R1+0x2ed8], R7 ;  /* 0x002ed80701007387 */ /* 0x000fe80000100800 */
[----:B------:R2:W-:Y:S01]  /*a09b0*/  STL [R1+0x2ecc], R10 ;  /* 0x002ecc0a01007387 */ /* 0x0005e20000100800 */
[----:B-1----:R-:W-:-:S03]  /*a09c0*/  MOV R5, R10 ;  /* 0x0000000a00057202 */ /* 0x002fc60000000f00 */
[----:B------:R-:W4:Y:S04]  /*a09d0*/  LDL.LU R11, [R1+0x2e4c] ;  /* 0x002e4c00010b7983 */ /* 0x000f280000300800 */
[----:B------:R-:W4:Y:S04]  /*a09e0*/  LDL.LU R13, [R1+0x2e44] ;  /* 0x002e4400010d7983 */ /* 0x000f280000300800 */
[----:B--2---:R-:W2:Y:S01]  /*a09f0*/  LDL.LU R10, [R1+0x2e50] ;  /* 0x002e5000010a7983 */ /* 0x004ea20000300800 */
[----:B------:R-:W-:-:S03]  /*a0a00*/  IMAD.MOV.U32 R4, RZ, RZ, R7 ;  /* 0x000000ffff047224 */ /* 0x000fc600078e0007 */
[----:B------:R-:W2:Y:S01]  /*a0a10*/  LDL.LU R15, [R1+0x2e0c] ;  /* 0x002e0c00010f7983 */ /* 0x000ea20000300800 */
[----:B------:R-:W-:-:S03]  /*a0a20*/  IADD3 R16, P2, R16, UR13, RZ ;  /* 0x0000000d10107c10 */ /* 0x000fc6000ff5e0ff */
[----:B------:R-:W2:Y:S01]  /*a0a30*/  LDL.LU R7, [R1+0x2e18] ;  /* 0x002e180001077983 */ /* 0x000ea20000300800 */
[----:B---3--:R-:W-:-:S03]  /*a0a40*/  IADD3 R8, P3, R8, UR13, RZ ;  /* 0x0000000d08087c10 */ /* 0x008fc6000ff7e0ff */
        /* <DEDUP_REMOVED lines=12> */
[----:B---3--:R-:W3:Y:S04]  /*a0b10*/  LDL.LU R14, [R1+0x2e04] ;  /* 0x002e0400010e7983 */ /* 0x008ee80000300800 */
[----:B------:R-:W3:Y:S01]  /*a0b20*/  LDL.LU R8, [R1+0x2e10] ;  /* 0x002e100001087983 */ /* 0x000ee20000300800 */
[----:B------:R-:W-:-:S04]  /*a0b30*/  UISETP.GT.AND UP1, UPT, UR17, 0x62, UPT ;  /* 0x000000621100788c */ /* 0x000fc8000bf24270 */
[----:B------:R-:W-:-:S04]  /*a0b40*/  USEL UR12, URZ, 0x4, !UP1 ;  /* 0x000000043f0c7887 */ /* 0x000fc8000c800000 */
[----:B------:R-:W-:Y:S01]  /*a0b50*/  USEL UR12, UR12, URZ, !UP0 ;  /* 0x0000003f0c0c7287 */ /* 0x000fe2000c000000 */
[----:B------:R-:W-:-:S05]  /*a0b60*/  IADD3 R9, P0, R9, UR13, RZ ;  /* 0x0000000d09097c10 */ /* 0x000fca000ff1e0ff */
[----:B------:R-:W-:Y:S01]  /*a0b70*/  ISETP.NE.U32.AND P1, PT, RZ, UR12, PT ;  /* 0x0000000cff007c0c */ /* 0x000fe2000bf25070 */
[----:B------:R-:W-:Y:S01]  /*a0b80*/  UISETP.GT.AND UP1, UPT, UR17, 0x66, UPT ;  /* 0x000000661100788c */ /* 0x000fe2000bf24270 */
[----:B------:R-:W-:Y:S03]  /*a0b90*/  STL [R1+0x2e90], R9 ;  /* 0x002e900901007387 */ /* 0x000fe60000100800 */
[----:B------:R-:W-:-:S08]  /*a0ba0*/  USEL UR12, URZ, 0x4, !UP1 ;  /* 0x000000043f0c7887 */ /* 0x000fd0000c800000 */
[----:B------:R1:W-:Y:S01]  /*a0bb0*/  LDGSTS.E [R3+0x46200], desc[UR14][R4.64], P1 ;  /* 0x4620000004037fae */ /* 0x0003e2000892184e */
[----:B------:R-:W-:-:S05]  /*a0bc0*/  IADD3.X R12, R12, UR8, RZ, P0, !PT ;  /* 0x000000080c0c7c10 */ /* 0x000fca00087fe4ff */
[----:B------:R1:W-:Y:S02]  /*a0bd0*/  STL [R1+0x2e84], R12 ;  /* 0x002e840c01007387 */ /* 0x0003e40000100800 */
[----:B-1----:R-:W-:Y:S01]  /*a0be0*/  MOV R5, R12 ;  /* 0x0000000c00057202 */ /* 0x002fe20000000f00 */
[----:B------:R-:W-:Y:S01]  /*a0bf0*/  IMAD.MOV.U32 R4, RZ, RZ, R9 ;  /* 0x000000ffff047224 */ /* 0x000fe200078e0009 */
[----:B------:R-:W3:Y:S04]  /*a0c00*/  LDL.LU R12, [R1+0x2dcc] ;  /* 0x002dcc00010c7983 */ /* 0x000ee80000300800 */
[----:B------:R-:W3:Y:S01]  /*a0c10*/  LDL.LU R9, [R1+0x2dd8] ;  /* 0x002dd80001097983 */ /* 0x000ee20000300800 */
[----:B------:R-:W-:-:S03]  /*a0c20*/  USEL UR12, UR12, URZ, !UP0 ;  /* 0x0000003f0c0c7287 */ /* 0x000fc6000c000000 */
[----:B------:R1:W-:Y:S01]  /*a0c30*/  LDGSTS.E [R3+0x46280], desc[UR14][R4.64], P1 ;  /* 0x4628000004037fae */ /* 0x0003e2000892184e */
[----:B----4-:R-:W-:Y:S02]  /*a0c40*/  IADD3 R6, P1, R6, UR13, RZ ;  /* 0x0000000d06067c10 */ /* 0x010fe4000ff3e0ff */
[----:B------:R-:W-:Y:S01]  /*a0c50*/  ISETP.NE.U32.AND P0, PT, RZ, UR12, PT ;  /* 0x0000000cff007c0c */ /* 0x000fe2000bf05070 */
[----:B------:R-:W-:Y:S02]  /*a0c60*/  UISETP.GT.AND UP1, UPT, UR17, 0x6a, UPT ;  /* 0x0000006a1100788c */ /* 0x000fe4000bf24270 */
[----:B------:R-:W-:Y:S02]  /*a0c70*/  STL [R1+0x2e58], R6 ;  /* 0x002e580601007387 */ /* 0x000fe40000100800 */
[----:B------:R-:W-:Y:S01]  /*a0c80*/  USEL UR12, URZ, 0x4, !UP1 ;  /* 0x000000043f0c7887 */ /* 0x000fe2000c800000 */
[----:B-1----:R-:W-:-:S03]  /*a0c90*/  IMAD.MOV.U32 R4, RZ, RZ, R6 ;  /* 0x000000ffff047224 */ /* 0x002fc600078e0006 */
[----:B------:R-:W-:Y:S01]  /*a0ca0*/  USEL UR12, UR12, URZ, !UP0 ;  /* 0x0000003f0c0c7287 */ /* 0x000fe2000c000000 */
[----:B------:R-:W-:-:S04]  /*a0cb0*/  IADD3.X R11, R11, UR8, RZ, P1, !PT ;  /* 0x000000080b0b7c10 */ /* 0x000fc80008ffe4ff */
[----:B------:R-:W-:Y:S02]  /*a0cc0*/  MOV R5, R11 ;  /* 0x0000000b00057202 */ /* 0x000fe40000000f00 */
[----:B--2---:R-:W-:Y:S01]  /*a0cd0*/  IADD3 R10, P2, R10, UR13, RZ ;  /* 0x0000000d0a0a7c10 */ /* 0x004fe2000ff5e0ff */
[----:B------:R1:W-:Y:S03]  /*a0ce0*/  STL [R1+0x2e4c], R11 ;  /* 0x002e4c0b01007387 */ /* 0x0003e60000100800 */
[----:B------:R-:W-:Y:S01]  /*a0cf0*/  IADD3.X R13, R13, UR8, RZ, P2, !PT ;  /* 0x000000080d0d7c10 */ /* 0x000fe200097fe4ff */
[----:B------:R2:W-:Y:S01]  /*a0d00*/  LDGSTS.E [R3+0x46600], desc[UR14][R4.64], P0 ;  /* 0x4660000004037fae */ /* 0x0005e2000812184e */
[----:B------:R-:W-:-:S03]  /*a0d10*/  IADD3 R7, P3, R7, UR13, RZ ;  /* 0x0000000d07077c10 */ /* 0x000fc6000ff7e0ff */
[----:B-1----:R-:W4:Y:S01]  /*a0d20*/  LDL.LU R11, [R1+0x2dd0] ;  /* 0x002dd000010b7983 */ /* 0x002f220000300800 */
[----:B------:R-:W-:-:S03]  /*a0d30*/  IADD3.X R15, R15, UR8, RZ, P3, !PT ;  /* 0x000000080f0f7c10 */ /* 0x000fc60009ffe4ff */
[----:B------:R-:W4:Y:S01]  /*a0d40*/  LDL.LU R6, [R1+0x2d98] ;  /* 0x002d980001067983 */ /* 0x000f220000300800 */
[----:B--2---:R-:W-:-:S03]  /*a0d50*/  MOV R5, R13 ;  /* 0x0000000d00057202 */ /* 0x004fc60000000f00 */
[----:B------:R-:W-:Y:S04]  /*a0d60*/  STL [R1+0x2e50], R10 ;  /* 0x002e500a01007387 */ /* 0x000fe80000100800 */
[----:B------:R1:W-:Y:S04]  /*a0d70*/  STL [R1+0x2e44], R13 ;  /* 0x002e440d01007387 */ /* 0x0003e80000100800 */
[----:B------:R2:W-:Y:S01]  /*a0d80*/  STL [R1+0x2e18], R7 ;  /* 0x002e180701007387 */ /* 0x0005e20000100800 */
[----:B------:R-:W-:-:S03]  /*a0d90*/  IMAD.MOV.U32 R4, RZ, RZ, R10 ;  /* 0x000000ffff047224 */ /* 0x000fc600078e000a */
[----:B-1----:R-:W4:Y:S01]  /*a0da0*/  LDL.LU R13, [R1+0x2dc4] ;  /* 0x002dc400010d7983 */ /* 0x002f220000300800 */
[----:B------:R-:W-:-:S03]  /*a0db0*/  ISETP.NE.U32.AND P1, PT, RZ, UR12, PT ;  /* 0x0000000cff007c0c */ /* 0x000fc6000bf25070 */
[----:B------:R-:W-:Y:S04]  /*a0dc0*/  STL [R1+0x2e0c], R15 ;  /* 0x002e0c0f01007387 */ /* 0x000fe80000100800 */
[----:B------:R-:W4:Y:S04]  /*a0dd0*/  LDL.LU R10, [R1+0x2d8c] ;  /* 0x002d8c00010a7983 */ /* 0x000f280000300800 */
[----:B------:R1:W-:Y:S02]  /*a0de0*/  LDGSTS.E [R3+0x46680], desc[UR14][R4.64], P0 ;  /* 0x4668000004037fae */ /* 0x0003e4000812184e */
[----:B-1----:R-:W-:Y:S01]  /*a0df0*/  IMAD.MOV.U32 R4, RZ, RZ, R7 ;  /* 0x000000ffff047224 */ /* 0x002fe200078e0007 */
[----:B------:R-:W-:Y:S01]  /*a0e00*/  MOV R5, R15 ;  /* 0x0000000f00057202 */ /* 0x000fe20000000f00 */
[----:B--2---:R-:W2:Y:S01]  /*a0e10*/  LDL.LU R7, [R1+0x2d90] ;  /* 0x002d900001077983 */ /* 0x004ea20000300800 */
[----:B---3--:R-:W-:-:S03]  /*a0e20*/  IADD3 R8, P0, R8, UR13, RZ ;  /* 0x0000000d08087c10 */ /* 0x008fc6000ff1e0ff */
[----:B------:R1:W-:Y:S01]  /*a0e30*/  LDGSTS.E [R3+0x46a00], desc[UR14][R4.64], P1 ;  /* 0x46a0000004037fae */ /* 0x0003e2000892184e */
[----:B------:R-:W-:-:S03]  /*a0e40*/  IADD3.X R14, R14, UR8, RZ, P0, !PT ;  /* 0x000000080e0e7c10 */ /* 0x000fc600087fe4ff */
[----:B------:R3:W-:Y:S04]  /*a0e50*/  STL [R1+0x2e10], R8 ;  /* 0x002e100801007387 */ /* 0x0007e80000100800 */
[----:B------:R3:W-:Y:S01]  /*a0e60*/  STL [R1+0x2e04], R14 ;  /* 0x002e040e01007387 */ /* 0x0007e20000100800 */
[----:B-1----:R-:W-:-:S03]  /*a0e70*/  IMAD.MOV.U32 R4, RZ, RZ, R8 ;  /* 0x000000ffff047224 */ /* 0x002fc600078e0008 */
[----:B---3--:R-:W3:Y:S01]  /*a0e80*/  LDL.LU R8, [R1+0x2d84] ;  /* 0x002d840001087983 */ /* 0x008ee20000300800 */
[----:B------:R-:W-:Y:S01]  /*a0e90*/  MOV R5, R14 ;  /* 0x0000000e00057202 */ /* 0x000fe20000000f00 */
[----:B------:R-:W-:-:S04]  /*a0ea0*/  UISETP.GT.AND UP1, UPT, UR17, 0x6e, UPT ;  /* 0x0000006e1100788c */ /* 0x000fc8000bf24270 */
[----:B------:R1:W-:Y:S01]  /*a0eb0*/  LDGSTS.E [R3+0x46a80], desc[UR14][R4.64], P1 ;  /* 0x46a8000004037fae */ /* 0x0003e2000892184e */
        /* <DEDUP_REMOVED lines=10> */
[----:B-1----:R-:W-:-:S03]  /*a0f60*/  MOV R5, R12 ;  /* 0x0000000c00057202 */ /* 0x002fc60000000f00 */
[----:B------:R-:W3:Y:S01]  /*a0f70*/  LDL.LU R14, [R1+0x2d50] ;  /* 0x002d5000010e7983 */ /* 0x000ee20000300800 */
[----:B------:R-:W-:Y:S01]  /*a0f80*/  IMAD.MOV.U32 R4, RZ, RZ, R9 ;  /* 0x000000ffff047224 */ /* 0x000fe200078e0009 */
[----:B------:R-:W-:Y:S02]  /*a0f90*/  UISETP.GT.AND UP1, UPT, UR17, 0x72, UPT ;  /* 0x000000721100788c */ /* 0x000fe4000bf24270 */
[----:B------:R-:W3:Y:S04]  /*a0fa0*/  LDL.LU R12, [R1+0x2d0c] ;  /* 0x002d0c00010c7983 */ /* 0x000ee80000300800 */
[----:B------:R-:W3:Y:S01]  /*a0fb0*/  LDL.LU R9, [R1+0x2d18] ;  /* 0x002d180001097983 */ /* 0x000ee20000300800 */
[----:B------:R-:W-:-:S03]  /*a0fc0*/  USEL UR12, URZ, 0x4, !UP1 ;  /* 0x000000043f0c7887 */ /* 0x000fc6000c800000 */
[----:B------:R1:W-:Y:S01]  /*a0fd0*/  LDGSTS.E [R3+0x46e00], desc[UR14][R4.64], P0 ;  /* 0x46e0000004037fae */ /* 0x0003e2000812184e */
        /* <DEDUP_REMOVED lines=8> */
[----:B------:R-:W-:Y:S01]  /*a1060*/  STL [R1+0x2dc4], R13 ;  /* 0x002dc40d01007387 */ /* 0x000fe20000100800 */
[----:B------:R-:W-:-:S03]  /*a1070*/  IADD3.X R10, R10, UR8, RZ, P3, !PT ;  /* 0x000000080a0a7c10 */ /* 0x000fc60009ffe4ff */
[----:B------:R-:W-:Y:S04]  /*a1080*/  STL [R1+0x2d98], R6 ;  /* 0x002d980601007387 */ /* 0x000fe80000100800 */
[----:B------:R1:W-:Y:S04]  /*a1090*/  LDGSTS.E [R3+0x46e80], desc[UR14][R4.64], P0 ;  /* 0x46e8000004037fae */ /* 0x0003e8000812184e */
[----:B------:R4:W-:Y:S01]  /*a10a0*/  STL [R1+0x2d8c], R10 ;  /* 0x002d8c0a01007387 */ /* 0x0009e20000100800 */
[----:B-1----:R-:W-:Y:S01]  /*a10b0*/  MOV R5, R10 ;  /* 0x0000000a00057202 */ /* 0x002fe20000000f00 */
[----:B------:R-:W-:-:S02]  /*a10c0*/  IMAD.MOV.U32 R4, RZ, RZ, R6 ;  /* 0x000000ffff047224 */ /* 0x000fc400078e0006 */
[----:B----4-:R-:W4:Y:S04]  /*a10d0*/  LDL.LU R10, [R1+0x2d04] ;  /* 0x002d0400010a7983 */ /* 0x010f280000300800 */
[----:B------:R-:W4:Y:S01]  /*a10e0*/  LDL.LU R6, [R1+0x2d10] ;  /* 0x002d100001067983 */ /* 0x000f220000300800 */
[----:B--2---:R-:W-:-:S03]  /*a10f0*/  IADD3 R7, P0, R7, UR13, RZ ;  /* 0x0000000d07077c10 */ /* 0x004fc6000ff1e0ff */
[----:B------:R1:W-:Y:S04]  /*a1100*/  LDGSTS.E [R3+0x47200], desc[UR14][R4.64], P1 ;  /* 0x4720000004037fae */ /* 0x0003e8000892184e */
[----:B------:R2:W-:Y:S01]  /*a1110*/  STL [R1+0x2d90], R7 ;  /* 0x002d900701007387 */ /* 0x0005e20000100800 */
[----:B---3--:R-:W-:Y:S01]  /*a1120*/  IADD3.X R8, R8, UR8, RZ, P0, !PT ;  /* 0x0000000808087c10 */ /* 0x008fe200087fe4ff */
[----:B-1----:R-:W-:-:S04]  /*a1130*/  IMAD.MOV.U32 R4, RZ, RZ, R7 ;  /* 0x000000ffff047224 */ /* 0x002fc800078e0007 */
[----:B------:R1:W-:Y:S04]  /*a1140*/  STL [R1+0x2d84], R8 ;  /* 0x002d840801007387 */ /* 0x0003e80000100800 */
[----:B------:R-:W3:Y:S04]  /*a1150*/  LDL.LU R13, [R1+0x2ccc] ;  /* 0x002ccc00010d7983 */ /* 0x000ee80000300800 */
[----:B--2---:R-:W2:Y:S01]  /*a1160*/  LDL.LU R7, [R1+0x2cd8] ;  /* 0x002cd80001077983 */ /* 0x004ea20000300800 */
[----:B------:R-:W-:-:S03]  /*a1170*/  MOV R5, R8 ;  /* 0x0000000800057202 */ /* 0x000fc60000000f00 */
[----:B------:R-:W3:Y:S04]  /*a1180*/  LDL.LU R11, [R1+0x2cc4] ;  /* 0x002cc400010b7983 */ /* 0x000ee80000300800 */
[----:B-1----:R-:W3:Y:S01]  /*a1190*/  LDL.LU R8, [R1+0x2cd0] ;  /* 0x002cd00001087983 */ /* 0x002ee20000300800 */
[----:B------:R-:W-:-:S03]  /*a11a0*/  UISETP.GT.AND UP1, UPT, UR17, 0x76, UPT ;  /* 0x000000761100788c */ /* 0x000fc6000bf24270 */
[----:B------:R1:W-:Y:S01]  /*a11b0*/  LDGSTS.E [R3+0x47280], desc[UR14][R4.64], P1 ;  /* 0x4728000004037fae */ /* 0x0003e2000892184e */
[----:B------:R-:W-:-:S04]  /*a11c0*/  USEL UR12, URZ, 0x4, !UP1 ;  /* 0x000000043f0c7887 */ /* 0x000fc8000c800000 */
[----:B------:R-:W-:-:S06]  /*a11d0*/  USEL UR12, UR12, URZ, !UP0 ;  /* 0x0000003f0c0c7287 */ /* 0x000fcc000c000000 */
[----:B------:R-:W-:Y:S01]  /*a11e0*/  ISETP.NE.U32.AND P0, PT, RZ, UR12, PT ;  /* 0x0000000cff007c0c */ /* 0x000fe2000bf05070 */
[----:B------:R-:W-:-:S04]  /*a11f0*/  UISETP.GT.AND UP1, UPT, UR17, 0x7a, UPT ;  /* 0x0000007a1100788c */ /* 0x000fc8000bf24270 */
[----:B------:R-:W-:Y:S01]  /*a1200*/  USEL UR12, URZ, 0x4, !UP1 ;  /* 0x000000043f0c7887 */ /* 0x000fe2000c800000 */
[----:B------:R-:W-:-:S04]  /*a1210*/  IADD3 R16, P1, R16, UR13, RZ ;  /* 0x0000000d10107c10 */ /* 0x000fc8000ff3e0ff */
[----:B------:R-:W-:Y:S01]  /*a1220*/  IADD3.X R17, R17, UR8, RZ, P1, !PT ;  /* 0x0000000811117c10 */ /* 0x000fe20008ffe4ff */
[----:B-1----:R-:W-:Y:S01]  /*a1230*/  IMAD.MOV.U32 R4, RZ, RZ, R16 ;  /* 0x000000ffff047224 */ /* 0x002fe200078e0010 */
[----:B------:R-:W-:Y:S02]  /*a1240*/  IADD3 R14, P2, R14, UR13, RZ ;  /* 0x0000000d0e0e7c10 */ /* 0x000fe4000ff5e0ff */
[----:B------:R-:W-:Y:S02]  /*a1250*/  MOV R5, R17 ;  /* 0x0000001100057202 */ /* 0x000fe40000000f00 */
[----:B------:R-:W-:Y:S02]  /*a1260*/  IADD3.X R15, R15, UR8, RZ, P2, !PT ;  /* 0x000000080f0f7c10 */ /* 0x000fe400097fe4ff */
[----:B------:R-:W-:Y:S01]  /*a1270*/  IADD3 R9, P3, R9, UR13, RZ ;  /* 0x0000000d09097c10 */ /* 0x000fe2000ff7e0ff */
[----:B------:R1:W-:Y:S01]  /*a1280*/  LDGSTS.E [R3+0x47600], desc[UR14][R4.64], P0 ;  /* 0x4760000004037fae */ /* 0x0003e2000812184e */
[----:B------:R-:W-:-:S02]  /*a1290*/  USEL UR12, UR12, URZ, !UP0 ;  /* 0x0000003f0c0c7287 */ /* 0x000fc4000c000000 */
[----:B------:R-:W-:Y:S01]  /*a12a0*/  IADD3.X R12, R12, UR8, RZ, P3, !PT ;  /* 0x000000080c0c7c10 */ /* 0x000fe20009ffe4ff */
[----:B------:R-:W-:Y:S04]  /*a12b0*/  STL [R1+0x2d58], R16 ;  /* 0x002d581001007387 */ /* 0x000fe80000100800 */
[----:B------:R-:W-:Y:S01]  /*a12c0*/  STL [R1+0x2d4c], R17 ;  /* 0x002d4c1101007387 */ /* 0x000fe20000100800 */
[----:B-1----:R-:W-:Y:S01]  /*a12d0*/  IMAD.MOV.U32 R4, RZ, RZ, R14 ;  /* 0x000000ffff047224 */ /* 0x002fe200078e000e */
[----:B------:R-:W-:Y:S02]  /*a12e0*/  MOV R5, R15 ;  /* 0x0000000f00057202 */ /* 0x000fe40000000f00 */
[----:B------:R-:W-:Y:S01]  /*a12f0*/  STL [R1+0x2d50], R14 ;  /* 0x002d500e01007387 */ /* 0x000fe20000100800 */
[----:B------:R-:W-:-:S03]  /*a1300*/  ISETP.NE.U32.AND P1, PT, RZ, UR12, PT ;  /* 0x0000000cff007c0c */ /* 0x000fc6000bf25070 */
[----:B------:R-:W-:Y:S04]  /*a1310*/  STL [R1+0x2d44], R15 ;  /* 0x002d440f01007387 */ /* 0x000fe80000100800 */
[----:B------:R-:W-:Y:S04]  /*a1320*/  STL [R1+0x2d18], R9 ;  /* 0x002d180901007387 */ /* 0x000fe80000100800 */
[----:B------:R1:W-:Y:S04]  /*a1330*/  LDGSTS.E [R3+0x47680], desc[UR14][R4.64], P0 ;  /* 0x4768000004037fae */ /* 0x0003e8000812184e */
[----:B------:R1:W-:Y:S01]  /*a1340*/  STL [R1+0x2d0c], R12 ;  /* 0x002d0c0c01007387 */ /* 0x0003e20000100800 */
[----:B------:R-:W-:Y:S01]  /*a1350*/  UISETP.GT.AND UP1, UPT, UR17, 0x7e, UPT ;  /* 0x0000007e1100788c */ /* 0x000fe2000bf24270 */
[----:B-1----:R-:W-:Y:S01]  /*a1360*/  MOV R5, R12 ;  /* 0x0000000c00057202 */ /* 0x002fe20000000f00 */
[----:B------:R-:W-:Y:S01]  /*a1370*/  IMAD.MOV.U32 R4, RZ, RZ, R9 ;  /* 0x000000ffff047224 */ /* 0x000fe200078e0009 */
[----:B------:R-:W3:Y:S04]  /*a1380*/  LDL.LU R12, [R1+0x347c] ;  /* 0x00347c00010c7983 */ /* 0x000ee80000300800 */
[----:B------:R-:W3:Y:S01]  /*a1390*/  LDL.LU R9, [R1+0x3488] ;  /* 0x0034880001097983 */ /* 0x000ee20000300800 */
[----:B------:R-:W-:-:S03]  /*a13a0*/  USEL UR12, URZ, 0x4, !UP1 ;  /* 0x000000043f0c7887 */ /* 0x000fc6000c800000 */
[----:B------:R1:W-:Y:S01]  /*a13b0*/  LDGSTS.E [R3+0x47a00], desc[UR14][R4.64], P1 ;  /* 0x47a0000004037fae */ /* 0x0003e2000892184e */
[----:B------:R-:W-:Y:S01]  /*a13c0*/  USEL UR12, UR12, URZ, !UP0 ;  /* 0x0000003f0c0c7287 */ /* 0x000fe2000c000000 */
[----:B----4-:R-:W-:-:S04]  /*a13d0*/  IADD3 R6, P0, R6, UR13, RZ ;  /* 0x0000000d06067c10 */ /* 0x010fc8000ff1e0ff */
[----:B------:R-:W-:Y:S01]  /*a13e0*/  IADD3.X R10, R10, UR8, RZ, P0, !PT ;  /* 0x000000080a0a7c10 */ /* 0x000fe200087fe4ff */
[----:B------:R-:W-:Y:S01]  /*a13f0*/  STL [R1+0x2d10], R6 ;  /* 0x002d100601007387 */ /* 0x000fe20000100800 */
[----:B-1----:R-:W-:Y:S02]  /*a1400*/  IMAD.MOV.U32 R4, RZ, RZ, R6 ;  /* 0x000000ffff047224 */ /* 0x002fe400078e0006 */
[----:B------:R-:W-:Y:S01]  /*a1410*/  MOV R5, R10 ;  /* 0x0000000a00057202 */ /* 0x000fe20000000f00 */
[----:B------:R1:W-:Y:S01]  /*a1420*/  STL [R1+0x2d04], R10 ;  /* 0x002d040a01007387 */ /* 0x0003e20000100800 */
[----:B------:R-:W-:-:S03]  /*a1430*/  ISETP.NE.U32.AND P0, PT, RZ, UR12, PT ;  /* 0x0000000cff007c0c */ /* 0x000fc6000bf05070 */
[----:B------:R4:W-:Y:S04]  /*a1440*/  LDGSTS.E [R3+0x47a80], desc[UR14][R4.64], P1 ;  /* 0x47a8000004037fae */ /* 0x0009e8000892184e */
[----:B-1----:R-:W4:Y:S04]  /*a1450*/  LDL.LU R10, [R1+0x3474] ;  /* 0x00347400010a7983 */ /* 0x002f280000300800 */
[----:B------:R-:W4:Y:S01]  /*a1460*/  LDL.LU R6, [R1+0x3480] ;  /* 0x0034800001067983 */ /* 0x000f220000300800 */
[----:B--2---:R-:W-:-:S04]  /*a1470*/  IADD3 R7, P1, R7, UR13, RZ ;  /* 0x0000000d07077c10 */ /* 0x004fc8000ff3e0ff */
[----:B---3--:R-:W-:Y:S01]  /*a1480*/  IADD3.X R13, R13, UR8, RZ, P1, !PT ;  /* 0x000000080d0d7c10 */ /* 0x008fe20008ffe4ff */
[----:B------:R1:W-:Y:S01]  /*a1490*/  STL [R1+0x2cd8], R7 ;  /* 0x002cd80701007387 */ /* 0x0003e20000100800 */
[----:B------:R-:W-:Y:S01]  /*a14a0*/  IADD3 R8, P2, R8, UR13, RZ ;  /* 0x0000000d08087c10 */ /* 0x000fe2000ff5e0ff */
[----:B----4-:R-:W-:Y:S01]  /*a14b0*/  IMAD.MOV.U32 R4, RZ, RZ, R7 ;  /* 0x000000ffff047224 */ /* 0x010fe200078e0007 */
[----:B------:R-:W-:Y:S01]  /*a14c0*/  MOV R5, R13 ;  /* 0x0000000d00057202 */ /* 0x000fe20000000f00 */
[----:B------:R-:W-:Y:S01]  /*a14d0*/  STL [R1+0x2ccc], R13 ;  /* 0x002ccc0d01007387 */ /* 0x000fe20000100800 */
[----:B------:R-:W-:-:S03]  /*a14e0*/  IADD3.X R11, R11, UR8, RZ, P2, !PT ;  /* 0x000000080b0b7c10 */ /* 0x000fc600097fe4ff */
[----:B------:R-:W-:Y:S04]  /*a14f0*/  STL [R1+0x2cd0], R8 ;  /* 0x002cd00801007387 */ /* 0x000fe80000100800 */
[----:B-1----:R-:W2:Y:S04]  /*a1500*/  LDL.LU R7, [R1+0x3448] ;  /* 0x0034480001077983 */ /* 0x002ea80000300800 */
[----:B------:R1:W-:Y:S04]  /*a1510*/  LDGSTS.E [R3+0x47e00], desc[UR14][R4.64], P0 ;  /* 0x47e0000004037fae */ /* 0x0003e8000812184e */
[----:B------:R3:W-:Y:S01]  /*a1520*/  STL [R1+0x2cc4], R11 ;  /* 0x002cc40b01007387 */ /* 0x0007e20000100800 */
[----:B-1----:R-:W-:-:S03]  /*a1530*/  MOV R5, R11 ;  /* 0x0000000b00057202 */ /* 0x002fc60000000f00 */
[----:B---3--:R-:W3:Y:S01]  /*a1540*/  LDL.LU R11, [R1+0x343c] ;  /* 0x00343c00010b7983 */ /* 0x008ee20000300800 */
[----:B------:R-:W-:-:S03]  /*a1550*/  UISETP.GT.AND UP1, UPT, UR17, 0x3, UPT ;  /* 0x000000031100788c */ /* 0x000fc6000bf24270 */
[----:B------:R-:W4:Y:S04]  /*a1560*/  LDL.LU R17, [R1+0x3434] ;  /* 0x0034340001117983 */ /* 0x000f280000300800 */
[----:B------:R-:W4:Y:S01]  /*a1570*/  LDL.LU R16, [R1+0x3440] ;  /* 0x0034400001107983 */ /* 0x000f220000300800 */
[----:B------:R-:W-:Y:S01]  /*a1580*/  USEL UR12, URZ, 0x4, !UP1 ;  /* 0x000000043f0c7887 */ /* 0x000fe2000c800000 */
[----:B------:R-:W-:Y:S02]  /*a1590*/  IMAD.MOV.U32 R4, RZ, RZ, R8 ;  /* 0x000000ffff047224 */ /* 0x000fe400078e0008 */
[----:B------:R-:W4:Y:S01]  /*a15a0*/  LDL.LU R15, [R1+0x33fc] ;  /* 0x0033fc00010f7983 */ /* 0x000f220000300800 */
[----:B------:R-:W-:-:S03]  /*a15b0*/  USEL UR12, UR12, URZ, !UP0 ;  /* 0x0000003f0c0c7287 */ /* 0x000fc6000c000000 */
[----:B------:R-:W4:Y:S04]  /*a15c0*/  LDL.LU R8, [R1+0x3408] ;  /* 0x0034080001087983 */ /* 0x000f280000300800 */
[----:B------:R1:W-:Y:S01]  /*a15d0*/  LDGSTS.E [R3+0x47e80], desc[UR14][R4.64], P0 ;  /* 0x47e8000004037fae */ /* 0x0003e2000812184e */
[----:B------:R-:W-:Y:S02]  /*a15e0*/  ISETP.NE.U32.AND P0, PT, RZ, UR12, PT ;  /* 0x0000000cff007c0c */ /* 0x000fe4000bf05070 */
[----:B-1----:R-:W-:-:S05]  /*a15f0*/  LOP3.LUT R3, R150, 0x60, RZ, 0x3c, !PT ;  /* 0x0000006096037812 */ /* 0x002fca00078e3cff */
[----:B------:R-:W-:Y:S01]  /*a1600*/  VIADD R3, R3, UR18 ;  /* 0x0000001203037c36 */ /* 0x000fe20008000000 */
[----:B------:R-:W-:-:S04]  /*a1610*/  IADD3 R9, P1, R9, UR13, RZ ;  /* 0x0000000d09097c10 */ /* 0x000fc8000ff3e0ff */
[----:B------:R-:W-:Y:S01]  /*a1620*/  IADD3.X R12, R12, UR8, RZ, P1, !PT ;  /* 0x000000080c0c7c10 */ /* 0x000fe20008ffe4ff */
        /* <DEDUP_REMOVED lines=16> */
[----:B--2---:R-:W-:-:S05]  /*a1730*/  IADD3 R7, P1, R7, UR13, RZ ;  /* 0x0000000d07077c10 */ /* 0x004fca000ff3e0ff */
[----:B------:R-:W-:Y:S01]  /*a1740*/  STL [R1+0x3448], R7 ;  /* 0x0034480701007387 */ /* 0x000fe20000100800 */
[----:B---3--:R-:W-:-:S05]  /*a1750*/  IADD3.X R11, R11, UR8, RZ, P1, !PT ;  /* 0x000000080b0b7c10 */ /* 0x008fca0008ffe4ff */
[----:B------:R1:W-:Y:S04]  /*a1760*/  STL [R1+0x343c], R11 ;  /* 0x00343c0b01007387 */ /* 0x0003e80000100800 */
[----:B------:R-:W2:Y:S01]  /*a1770*/  LDL.LU R14, [R1+0x33b4] ;  /* 0x0033b400010e7983 */ /* 0x000ea20000300800 */
[----:B------:R-:W-:-:S03]  /*a1780*/  IMAD.MOV.U32 R5, RZ, RZ, R11 ;  /* 0x000000ffff057224 */ /* 0x000fc600078e000b */
[----:B------:R-:W3:Y:S01]  /*a1790*/  LDL.LU R13, [R1+0x33c0] ;  /* 0x0033c000010d7983 */ /* 0x000ee20000300800 */
[----:B------:R-:W-:-:S03]  /*a17a0*/  MOV R4, R7 ;  /* 0x0000000700047202 */ /* 0x000fc60000000f00 */
[----:B-1----:R-:W2:Y:S04]  /*a17b0*/  LDL.LU R11, [R1+0x337c] ;  /* 0x00337c00010b7983 */ /* 0x002ea80000300800 */
[----:B------:R-:W2:Y:S01]  /*a17c0*/  LDL.LU R7, [R1+0x3388] ;  /* 0x0033880001077983 */ /* 0x000ea20000300800 */
[----:B------:R-:W-:-:S04]  /*a17d0*/  UISETP.GT.AND UP1, UPT, UR17, 0x7, UPT ;  /* 0x000000071100788c */ /* 0x000fc8000bf24270 */
[----:B------:R-:W-:-:S04]  /*a17e0*/  USEL UR12, URZ, 0x4, !UP1 ;  /* 0x000000043f0c7887 */ /* 0x000fc8000c800000 */
[----:B------:R-:W-:Y:S02]  /*a17f0*/  USEL UR12, UR12, URZ, !UP0 ;  /* 0x0000003f0c0c7287 */ /* 0x000fe4000c000000 */
[----:B------:R-:W-:-:S04]  /*a1800*/  UISETP.GT.AND UP1, UPT, UR17, 0xb, UPT ;  /* 0x0000000b1100788c */ /* 0x000fc8000bf24270 */
[----:B------:R-:W-:Y:S01]  /*a1810*/  ISETP.NE.U32.AND P0, PT, RZ, UR12, PT ;  /* 0x0000000cff007c0c */ /* 0x000fe2000bf05070 */
[----:B------:R-:W-:Y:S01]  /*a1820*/  USEL UR12, URZ, 0x4, !UP1 ;  /* 0x000000043f0c7887 */ /* 0x000fe2000c800000 */
[----:B----4-:R-:W-:-:S03]  /*a1830*/  IADD3 R16, P2, R16, UR13, RZ ;  /* 0x0000000d10107c10 */ /* 0x010fc6000ff5e0ff */
[----:B------:R-:W-:Y:S01]  /*a1840*/  USEL UR12, UR12, URZ, !UP0 ;  /* 0x0000003f0c0c7287 */ /* 0x000fe2000c000000 */
[----:B------:R-:W-:Y:S02]  /*a1850*/  IADD3.X R17, R17, UR8, RZ, P2, !PT ;  /* 0x0000000811117c10 */ /* 0x000fe400097fe4ff */
[----:B------:R-:W-:-:S03]  /*a1860*/  IADD3 R8, P3, R8, UR13, RZ ;  /* 0x0000000d08087c10 */ /* 0x000fc6000ff7e0ff */
[----:B------:R-:W-:Y:S02]  /*a1870*/  ISETP.NE.U32.AND P1, PT, RZ, UR12, PT ;  /* 0x0000000cff007c0c */ /* 0x000fe4000bf25070 */
[----:B------:R1:W-:Y:S01]  /*a1880*/  LDGSTS.E [R3+0x40700], desc[UR14][R4.64], P0 ;  /* 0x4070000004037fae */ /* 0x0003e2000812184e */
[----:B------:R-:W-:-:S03]  /*a1890*/  IADD3.X R15, R15, UR8, RZ, P3, !PT ;  /* 0x000000080f0f7c10 */ /* 0x000fc60009ffe4ff */
[----:B------:R-:W-:Y:S01]  /*a18a0*/  STL [R1+0x3440], R16 ;  /* 0x0034401001007387 */ /* 0x000fe20000100800 */
[----:B-1----:R-:W-:Y:S01]  /*a18b0*/  MOV R4, R16 ;  /* 0x0000001000047202 */ /* 0x002fe20000000f00 */
[----:B------:R-:W-:Y:S02]  /*a18c0*/  IMAD.MOV.U32 R5, RZ, RZ, R17 ;  /* 0x000000ffff057224 */ /* 0x000fe400078e0011 */
[----:B------:R-:W-:Y:S04]  /*a18d0*/  STL [R1+0x3434], R17 ;  /* 0x0034341101007387 */ /* 0x000fe80000100800 */
[----:B------:R1:W-:Y:S04]  /*a18e0*/  LDGSTS.E [R3+0x40780], desc[UR14][R4.64], P0 ;  /* 0x4078000004037fae */ /* 0x0003e8000812184e */
[----:B------:R4:W-:Y:S04]  /*a18f0*/  STL [R1+0x3408], R8 ;  /* 0x0034080801007387 */ /* 0x0009e80000100800 */
[----:B------:R-:W-:Y:S01]  /*a1900*/  STL [R1+0x33fc], R15 ;  /* 0x0033fc0f01007387 */ /* 0x000fe20000100800 */
[----:B-1----:R-:W-:Y:S01]  /*a1910*/  MOV R4, R8 ;  /* 0x0000000800047202 */ /* 0x002fe20000000f00 */
[----:B------:R-:W-:-:S02]  /*a1920*/  IMAD.MOV.U32 R5, RZ, RZ, R15 ;  /* 0x000000ffff057224 */ /* 0x000fc400078e000f */
[----:B----4-:R-:W4:Y:S04]  /*a1930*/  LDL.LU R8, [R1+0x3380] ;  /* 0x0033800001087983 */ /* 0x010f280000300800 */
[----:B------:R1:W-:Y:S01]  /*a1940*/  LDGSTS.E [R3+0x40b00], desc[UR14][R4.64], P1 ;  /* 0x40b0000004037fae */ /* 0x0003e2000892184e */
[----:B------:R-:W-:-:S04]  /*a1950*/  IADD3 R9, P0, R9, UR13, RZ ;  /* 0x0000000d09097c10 */ /* 0x000fc8000ff1e0ff */
[----:B------:R-:W-:Y:S01]  /*a1960*/  IADD3.X R12, R12, UR8, RZ, P0, !PT ;  /* 0x000000080c0c7c10 */ /* 0x000fe200087fe4ff */
[----:B------:R-:W-:Y:S04]  /*a1970*/  STL [R1+0x3400], R9 ;  /* 0x0034000901007387 */ /* 0x000fe80000100800 */
[----:B------:R1:W-:Y:S02]  /*a1980*/  STL [R1+0x33f4], R12 ;  /* 0x0033f40c01007387 */ /* 0x0003e40000100800 */
[----:B-1----:R-:W-:Y:S01]  /*a1990*/  MOV R4, R9 ;  /* 0x0000000900047202 */ /* 0x002fe20000000f00 */
[----:B------:R-:W-:Y:S01]  /*a19a0*/  IMAD.MOV.U32 R5, RZ, RZ, R12 ;  /* 0x000000ffff057224 */ /* 0x000fe200078e000c */
[----:B------:R-:W-:-:S04]  /*a19b0*/  UISETP.GT.AND UP1, UPT, UR17, 0xf, UPT ;  /* 0x0000000f1100788c */ /* 0x000fc8000bf24270 */
[----:B------:R1:W-:Y:S04]  /*a19c0*/  LDGSTS.E [R3+0x40b80], desc[UR14][R4.64], P1 ;  /* 0x40b8000004037fae */ /* 0x0003e8000892184e */
[----:B------:R-:W4:Y:S01]  /*a19d0*/  LDL.LU R12, [R1+0x3374] ;  /* 0x00337400010c7983 */ /* 0x000f220000300800 */
[----:B------:R-:W-:-:S03]  /*a19e0*/  USEL UR12, URZ, 0x4, !UP1 ;  /* 0x000000043f0c7887 */ /* 0x000fc6000c800000 */
[----:B------:R-:W4:Y:S01]  /*a19f0*/  LDL.LU R9, [R1+0x3348] ;  /* 0x0033480001097983 */ /* 0x000f220000300800 */
[----:B------:R-:W-:-:S06]  /*a1a00*/  USEL UR12, UR12, URZ, !UP0 ;  /* 0x0000003f0c0c7287 */ /* 0x000fcc000c000000 */
[----:B------:R-:W-:Y:S02]  /*a1a10*/  ISETP.NE.U32.AND P0, PT, RZ, UR12, PT ;  /* 0x0000000cff007c0c */ /* 0x000fe4000bf05070 */
[----:B------:R-:W-:-:S04]  /*a1a20*/  IADD3 R6, P1, R6, UR13, RZ ;  /* 0x0000000d06067c10 */ /* 0x000fc8000ff3e0ff */
[----:B------:R-:W-:Y:S01]  /*a1a30*/  IADD3.X R10, R10, UR8, RZ, P1, !PT ;  /* 0x000000080a0a7c10 */ /* 0x000fe20008ffe4ff */
[----:B------:R-:W-:Y:S04]  /*a1a40*/  STL [R1+0x33c8], R6 ;  /* 0x0033c80601007387 */ /* 0x000fe80000100800 */
[----:B------:R1:W-:Y:S02]  /*a1a50*/  STL [R1+0x33bc], R10 ;  /* 0x0033bc0a01007387 */ /* 0x0003e40000100800 */
[----:B-1----:R-:W-:Y:S02]  /*a1a60*/  IMAD.MOV.U32 R5, RZ, RZ, R10 ;  /* 0x000000ffff057224 */ /* 0x002fe400078e000a */
[----:B------:R-:W4:Y:S01]  /*a1a70*/  LDL.LU R10, [R1+0x333c] ;  /* 0x00333c00010a7983 */ /* 0x000f220000300800 */
[----:B------:R-:W-:-:S03]  /*a1a80*/  MOV R4, R6 ;  /* 0x0000000600047202 */ /* 0x000fc60000000f00 */
[----:B------:R-:W4:Y:S04]  /*a1a90*/  LDL.LU R16, [R1+0x3340] ;  /* 0x0033400001107983 */ /* 0x000f280000300800 */
[----:B------:R-:W4:Y:S01]  /*a1aa0*/  LDL.LU R6, [R1+0x3308] ;  /* 0x0033080001067983 */ /* 0x000f220000300800 */
[----:B---3--:R-:W-:-:S03]  /*a1ab0*/  IADD3 R13, P2, R13, UR13, RZ ;  /* 0x0000000d0d0d7c10 */ /* 0x008fc6000ff5e0ff */
[----:B------:R1:W-:Y:S01]  /*a1ac0*/  LDGSTS.E [R3+0x40f00], desc[UR14][R4.64], P0 ;  /* 0x40f0000004037fae */ /* 0x0003e2000812184e */
[----:B--2---:R-:W-:-:S03]  /*a1ad0*/  IADD3.X R14, R14, UR8, RZ, P2, !PT ;  /* 0x000000080e0e7c10 */ /* 0x004fc600097fe4ff */
[----:B------:R-:W-:Y:S01]  /*a1ae0*/  STL [R1+0x33c0], R13 ;  /* 0x0033c00d01007387 */ /* 0x000fe20000100800 */
[----:B------:R-:W-:-:S03]  /*a1af0*/  IADD3 R7, P3, R7, UR13, RZ ;  /* 0x0000000d07077c10 */ /* 0x000fc6000ff7e0ff */
[----:B------:R-:W-:Y:S04]  /*a1b00*/  STL [R1+0x33b4], R14 ;  /* 0x0033b40e01007387 */ /* 0x000fe80000100800 */
[----:B------:R-:W-:Y:S01]  /*a1b10*/  STL [R1+0x3388], R7 ;  /* 0x0033880701007387 */ /* 0x000fe20000100800 */
[----:B------:R-:W-:-:S03]  /*a1b20*/  IADD3.X R11, R11, UR8, RZ, P3, !PT ;  /* 0x000000080b0b7c10 */ /* 0x000fc60009ffe4ff */
[----:B------:R-:W2:Y:S01]  /*a1b30*/  LDL.LU R17, [R1+0x3334] ;  /* 0x0033340001117983 */ /* 0x000ea20000300800 */
[----:B-1----:R-:W-:Y:S01]  /*a1b40*/  MOV R4, R13 ;  /* 0x0000000d00047202 */ /* 0x002fe20000000f00 */
[----:B------:R-:W-:Y:S02]  /*a1b50*/  IMAD.MOV.U32 R5, RZ, RZ, R14 ;  /* 0x000000ffff057224 */ /* 0x000fe400078e000e */
[----:B------:R1:W-:Y:S04]  /*a1b60*/  STL [R1+0x337c], R11 ;  /* 0x00337c0b01007387 */ /* 0x0003e80000100800 */
[----:B------:R3:W-:Y:S04]  /*a1b70*/  LDGSTS.E [R3+0x40f80], desc[UR14][R4.64], P0 ;  /* 0x40f8000004037fae */ /* 0x0007e8000812184e */
[----:B------:R-:W2:Y:S01]  /*a1b80*/  LDL.LU R15, [R1+0x32fc] ;  /* 0x0032fc00010f7983 */ /* 0x000ea20000300800 */
[----:B---3--:R-:W-:Y:S01]  /*a1b90*/  IMAD.MOV.U32 R5, RZ, RZ, R11 ;  /* 0x000000ffff057224 */ /* 0x008fe200078e000b */
[----:B------:R-:W-:-:S02]  /*a1ba0*/  MOV R4, R7 ;  /* 0x0000000700047202 */ /* 0x000fc40000000f00 */
[----:B-1----:R-:W3:Y:S04]  /*a1bb0*/  LDL.LU R11, [R1+0x32f4] ;  /* 0x0032f400010b7983 */ /* 0x002ee80000300800 */
[----:B------:R-:W3:Y:S01]  /*a1bc0*/  LDL.LU R7, [R1+0x3300] ;  /* 0x0033000001077983 */ /* 0x000ee20000300800 */
[----:B------:R-:W-:-:S04]  /*a1bd0*/  UISETP.GT.AND UP1, UPT, UR17, 0x13, UPT ;  /* 0x000000131100788c */ /* 0x000fc8000bf24270 */
[----:B------:R-:W-:-:S04]  /*a1be0*/  USEL UR12, URZ, 0x4, !UP1 ;  /* 0x000000043f0c7887 */ /* 0x000fc8000c800000 */
[----:B------:R-:W-:-:S06]  /*a1bf0*/  USEL UR12, UR12, URZ, !UP0 ;  /* 0x0000003f0c0c7287 */ /* 0x000fcc000c000000 */
[----:B------:R-:W-:Y:S02]  /*a1c00*/  ISETP.NE.U32.AND P1, PT, RZ, UR12, PT ;  /* 0x0000000cff007c0c */ /* 0x000fe4000bf25070 */
[----:B----4-:R-:W-:-:S11]  /*a1c10*/  IADD3 R8, P0, R8, UR13, RZ ;  /* 0x0000000d08087c10 */ /* 0x010fd6000ff1e0ff */
[----:B------:R1:W-:Y:S04]  /*a1c20*/  LDGSTS.E [R3+0x41300], desc[UR14][R4.64], P1 ;  /* 0x4130000004037fae */ /* 0x0003e8000892184e */
[----:B------:R-:W-:Y:S01]  /*a1c30*/  STL [R1+0x3380], R8 ;  /* 0x0033800801007387 */ /* 0x000fe20000100800 */
[----:B------:R-:W-:Y:S01]  /*a1c40*/  UISETP.GT.AND UP1, UPT, UR17, 0x17, UPT ;  /* 0x000000171100788c */ /* 0x000fe2000bf24270 */
[----:B-1----:R-:W-:Y:S02]  /*a1c50*/  MOV R4, R8 ;  /* 0x0000000800047202 */ /* 0x002fe40000000f00 */
[----:B------:R-:W-:-:S05]  /*a1c60*/  IADD3.X R12, R12, UR8, RZ, P0, !PT ;  /* 0x000000080c0c7c10 */ /* 0x000fca00087fe4ff */
[----:B------:R1:W-:Y:S01]  /*a1c70*/  STL [R1+0x3374], R12 ;  /* 0x0033740c01007387 */ /* 0x0003e20000100800 */
[----:B------:R-:W-:Y:S01]  /*a1c80*/  IMAD.MOV.U32 R5, RZ, RZ, R12 ;  /* 0x000000ffff057224 */ /* 0x000fe200078e000c */
[----:B------:R-:W-:-:S04]  /*a1c90*/  USEL UR12, URZ, 0x4, !UP1 ;  /* 0x000000043f0c7887 */ /* 0x000fc8000c800000 */
[----:B------:R4:W-:Y:S04]  /*a1ca0*/  LDGSTS.E [R3+0x41380], desc[UR14][R4.64], P1 ;  /* 0x4138000004037fae */ /* 0x0009e8000892184e */
[----:B-1----:R-:W3:Y:S04]  /*a1cb0*/  LDL.LU R12, [R1+0x32bc] ;  /* 0x0032bc00010c7983 */ /* 0x002ee80000300800 */
[----:B------:R-:W3:Y:S01]  /*a1cc0*/  LDL.LU R8, [R1+0x32c8] ;  /* 0x0032c80001087983 */ /* 0x000ee20000300800 */
[----:B------:R-:W-:Y:S01]  /*a1cd0*/  IADD3 R9, P1, R9, UR13, RZ ;  /* 0x0000000d09097c10 */ /* 0x000fe2000ff3e0ff */
[----:B------:R-:W-:-:S04]  /*a1ce0*/  USEL UR12, UR12, URZ, !UP0 ;  /* 0x0000003f0c0c7287 */ /* 0x000fc8000c000000 */
[----:B------:R-:W-:Y:S01]  /*a1cf0*/  STL [R1+0x3348], R9 ;  /* 0x0033480901007387 */ /* 0x000fe20000100800 */
[----:B------:R-:W-:Y:S01]  /*a1d00*/  UISETP.GT.AND UP1, UPT, UR17, 0x1b, UPT ;  /* 0x0000001b1100788c */ /* 0x000fe2000bf24270 */
[----:B------:R-:W-:Y:S02]  /*a1d10*/  ISETP.NE.U32.AND P0, PT, RZ, UR12, PT ;  /* 0x0000000cff007c0c */ /* 0x000fe4000bf05070 */
[----:B----4-:R-:W-:Y:S01]  /*a1d20*/  MOV R4, R9 ;  /* 0x0000000900047202 */ /* 0x010fe20000000f00 */
[----:B------:R-:W-:-:S04]  /*a1d30*/  USEL UR12, URZ, 0x4, !UP1 ;  /* 0x000000043f0c7887 */ /* 0x000fc8000c800000 */
[----:B------:R-:W-:Y:S01]  /*a1d40*/  USEL UR12, UR12, URZ, !UP0 ;  /* 0x0000003f0c0c7287 */ /* 0x000fe2000c000000 */
[----:B------:R-:W-:-:S05]  /*a1d50*/  IADD3.X R10, R10, UR8, RZ, P1, !PT ;  /* 0x000000080a0a7c10 */ /* 0x000fca0008ffe4ff */
[----:B------:R1:W-:Y:S04]  /*a1d60*/  STL [R1+0x333c], R10 ;  /* 0x00333c0a01007387 */ /* 0x0003e80000100800 */
[----:B------:R-:W4:Y:S01]  /*a1d70*/  LDL.LU R14, [R1+0x32b4] ;  /* 0x0032b400010e7983 */ /* 0x000f220000300800 */
[----:B------:R-:W-:-:S03]  /*a1d80*/  IMAD.MOV.U32 R5, RZ, RZ, R10 ;  /* 0x000000ffff057224 */ /* 0x000fc600078e000a */
[----:B------:R-:W4:Y:S01]  /*a1d90*/  LDL.LU R13, [R1+0x32c0] ;  /* 0x0032c000010d7983 */ /* 0x000f220000300800 */
[----:B------:R-:W-:-:S03]  /*a1da0*/  IADD3 R16, P2, R16, UR13, RZ ;  /* 0x0000000d10107c10 */ /* 0x000fc6000ff5e0ff */
[----:B-1----:R-:W4:Y:S04]  /*a1db0*/  LDL.LU R10, [R1+0x327c] ;  /* 0x00327c00010a7983 */ /* 0x002f280000300800 */
[----:B------:R-:W4:Y:S01]  /*a1dc0*/  LDL.LU R9, [R1+0x3288] ;  /* 0x0032880001097983 */ /* 0x000f220000300800 */
[----:B------:R-:W-:-:S03]  /*a1dd0*/  IADD3 R6, P3, R6, UR13, RZ ;  /* 0x0000000d06067c10 */ /* 0x000fc6000ff7e0ff */
[----:B------:R1:W-:Y:S01]  /*a1de0*/  LDGSTS.E [R3+0x41700], desc[UR14][R4.64], P0 ;  /* 0x4170000004037fae */ /* 0x0003e2000812184e */
[----:B--2---:R-:W-:Y:S02]  /*a1df0*/  IADD3.X R17, R17, UR8, RZ, P2, !PT ;  /* 0x0000000811117c10 */ /* 0x004fe400097fe4ff */
[----:B------:R-:W-:Y:S02]  /*a1e00*/  ISETP.NE.U32.AND P1, PT, RZ, UR12, PT ;  /* 0x0000000cff007c0c */ /* 0x000fe4000bf25070 */
[----:B-1----:R-:W-:Y:S01]  /*a1e10*/  MOV R4, R16 ;  /* 0x0000001000047202 */ /* 0x002fe20000000f00 */
[----:B------:R-:W-:Y:S01]  /*a1e20*/  IMAD.MOV.U32 R5, RZ, RZ, R17 ;  /* 0x000000ffff057224 */ /* 0x000fe200078e0011 */
[----:B------:R-:W-:-:S04]  /*a1e30*/  IADD3.X R15, R15, UR8, RZ, P3, !PT ;  /* 0x000000080f0f7c10 */ /* 0x000fc80009ffe4ff */
[----:B------:R1:W-:Y:S04]  /*a1e40*/  LDGSTS.E [R3+0x41780], desc[UR14][R4.64], P0 ;  /* 0x4178000004037fae */ /* 0x0003e8000812184e */
[----:B------:R-:W-:Y:S04]  /*a1e50*/  STL [R1+0x3340], R16 ;  /* 0x0033401001007387 */ /* 0x000fe80000100800 */
[----:B------:R-:W-:Y:S01]  /*a1e60*/  STL [R1+0x3334], R17 ;  /* 0x0033341101007387 */ /* 0x000fe20000100800 */
[----:B---3--:R-:W-:Y:S01]  /*a1e70*/  IADD3 R7, P0, R7, UR13, RZ ;  /* 0x0000000d07077c10 */ /* 0x008fe2000ff1e0ff */
[----:B-1----:R-:W-:Y:S01]  /*a1e80*/  IMAD.MOV.U32 R5, RZ, RZ, R15 ;  /* 0x000000ffff057224 */ /* 0x002fe200078e000f */
[----:B------:R-:W-:Y:S01]  /*a1e90*/  MOV R4, R6 ;  /* 0x0000000600047202 */ /* 0x000fe20000000f00 */
[----:B------:R1:W-:Y:S01]  /*a1ea0*/  STL [R1+0x3308], R6 ;  /* 0x0033080601007387 */ /* 0x0003e20000100800 */
[----:B------:R-:W-:-:S03]  /*a1eb0*/  IADD3.X R11, R11, UR8, RZ, P0, !PT ;  /* 0x000000080b0b7c10 */ /* 0x000fc600087fe4ff */
[----:B------:R-:W-:Y:S04]  /*a1ec0*/  STL [R1+0x32fc], R15 ;  /* 0x0032fc0f01007387 */ /* 0x000fe80000100800 */
[----:B------:R2:W-:Y:S04]  /*a1ed0*/  LDGSTS.E [R3+0x41b00], desc[UR14][R4.64], P1 ;  /* 0x41b0000004037fae */ /* 0x0005e8000892184e */
[----:B-1----:R-:W3:Y:S04]  /*a1ee0*/  LDL.LU R6, [R1+0x3280] ;  /* 0x0032800001067983 */ /* 0x002ee80000300800 */
[----:B------:R-:W-:Y:S04]  /*a1ef0*/  STL [R1+0x3300], R7 ;  /* 0x0033000701007387 */ /* 0x000fe80000100800 */
[----:B------:R1:W-:Y:S01]  /*a1f00*/  STL [R1+0x32f4], R11 ;  /* 0x0032f40b01007387 */ /* 0x0003e20000100800 */
[----:B--2---:R-:W-:-:S03]  /*a1f10*/  IMAD.MOV.U32 R5, RZ, RZ, R11 ;  /* 0x000000ffff057224 */ /* 0x004fc600078e000b */
[----:B-1----:R-:W2:Y:S01]  /*a1f20*/  LDL.LU R11, [R1+0x3274] ;  /* 0x00327400010b7983 */ /* 0x002ea20000300800 */
[----:B------:R-:W-:Y:S01]  /*a1f30*/  MOV R4, R7 ;  /* 0x0000000700047202 */ /* 0x000fe20000000f00 */
        /* <DEDUP_REMOVED lines=10> */
[----:B-1----:R-:W-:Y:S02]  /*a1fe0*/  IMAD.MOV.U32 R5, RZ, RZ, R12 ;  /* 0x000000ffff057224 */ /* 0x002fe400078e000c */
[----:B------:R-:W2:Y:S01]  /*a1ff0*/  LDL.LU R12, [R1+0x323c] ;  /* 0x00323c00010c7983 */ /* 0x000ea20000300800 */
[----:B------:R-:W-:Y:S01]  /*a2000*/  MOV R4, R8 ;  /* 0x0000000800047202 */ /* 0x000fe20000000f00 */
[----:B------:R-:W-:-:S02]  /*a2010*/  UISETP.GT.AND UP1, UPT, UR17, 0x23, UPT ;  /* 0x000000231100788c */ /* 0x000fc4000bf24270 */
[----:B------:R-:W2:Y:S04]  /*a2020*/  LDL.LU R16, [R1+0x3240] ;  /* 0x0032400001107983 */ /* 0x000ea80000300800 */
[----:B------:R-:W2:Y:S01]  /*a2030*/  LDL.LU R8, [R1+0x3208] ;  /* 0x0032080001087983 */ /* 0x000ea20000300800 */
[----:B------:R-:W-:-:S03]  /*a2040*/  USEL UR12, URZ, 0x4, !UP1 ;  /* 0x000000043f0c7887 */ /* 0x000fc6000c800000 */
[----:B------:R1:W-:Y:S01]  /*a2050*/  LDGSTS.E [R3+0x41f00], desc[UR14][R4.64], P0 ;  /* 0x41f0000004037fae */ /* 0x0003e2000812184e */
[----:B------:R-:W-:-:S06]  /*a2060*/  USEL UR12, UR12, URZ, !UP0 ;  /* 0x0000003f0c0c7287 */ /* 0x000fcc000c000000 */
[----:B------:R-:W-:Y:S02]  /*a2070*/  ISETP.NE.U32.AND P1, PT, RZ, UR12, PT ;  /* 0x0000000cff007c0c */ /* 0x000fe4000bf25070 */
[----:B----4-:R-:W-:-:S04]  /*a2080*/  IADD3 R13, P2, R13, UR13, RZ ;  /* 0x0000000d0d0d7c10 */ /* 0x010fc8000ff5e0ff */
[----:B------:R-:W-:Y:S01]  /*a2090*/  IADD3.X R14, R14, UR8, RZ, P2, !PT ;  /* 0x000000080e0e7c10 */ /* 0x000fe200097fe4ff */
[----:B------:R-:W-:Y:S01]  /*a20a0*/  STL [R1+0x32c0], R13 ;  /* 0x0032c00d01007387 */ /* 0x000fe20000100800 */
[----:B------:R-:W-:-:S03]  /*a20b0*/  IADD3 R9, P3, R9, UR13, RZ ;  /* 0x0000000d09097c10 */ /* 0x000fc6000ff7e0ff */
[----:B------:R-:W-:Y:S04]  /*a20c0*/  STL [R1+0x32b4], R14 ;  /* 0x0032b40e01007387 */ /* 0x000fe80000100800 */
[----:B------:R-:W-:Y:S01]  /*a20d0*/  STL [R1+0x3288], R9 ;  /* 0x0032880901007387 */ /* 0x000fe20000100800 */
[----:B------:R-:W-:-:S03]  /*a20e0*/  IADD3.X R10, R10, UR8, RZ, P3, !PT ;  /* 0x000000080a0a7c10 */ /* 0x000fc60009ffe4ff */
[----:B------:R-:W4:Y:S01]  /*a20f0*/  LDL.LU R17, [R1+0x3234] ;  /* 0x0032340001117983 */ /* 0x000f220000300800 */
[----:B-1----:R-:W-:Y:S01]  /*a2100*/  MOV R4, R13 ;  /* 0x0000000d00047202 */ /* 0x002fe20000000f00 */
[----:B------:R-:W-:Y:S02]  /*a2110*/  IMAD.MOV.U32 R5, RZ, RZ, R14 ;  /* 0x000000ffff057224 */ /* 0x000fe400078e000e */
[----:B------:R1:W-:Y:S04]  /*a2120*/  STL [R1+0x327c], R10 ;  /* 0x00327c0a01007387 */ /* 0x0003e80000100800 */
[----:B------:R1:W-:Y:S04]  /*a2130*/  LDGSTS.E [R3+0x41f80], desc[UR14][R4.64], P0 ;  /* 0x41f8000004037fae */ /* 0x0003e8000812184e */
[----:B------:R-:W4:Y:S01]  /*a2140*/  LDL.LU R15, [R1+0x31fc] ;  /* 0x0031fc00010f7983 */ /* 0x000f220000300800 */
[----:B-1----:R-:W-:Y:S01]  /*a2150*/  IMAD.MOV.U32 R5, RZ, RZ, R10 ;  /* 0x000000ffff057224 */ /* 0x002fe200078e000a */
[----:B------:R-:W-:-:S02]  /*a2160*/  MOV R4, R9 ;  /* 0x0000000900047202 */ /* 0x000fc40000000f00 */
[----:B------:R-:W4:Y:S04]  /*a2170*/  LDL.LU R10, [R1+0x31f4] ;  /* 0x0031f400010a7983 */ /* 0x000f280000300800 */
[----:B------:R-:W4:Y:S04]  /*a2180*/  LDL.LU R9, [R1+0x3200] ;  /* 0x0032000001097983 */ /* 0x000f280000300800 */
[----:B------:R1:W-:Y:S01]  /*a2190*/  LDGSTS.E [R3+0x42300], desc[UR14][R4.64], P1 ;  /* 0x4230000004037fae */ /* 0x0003e2000892184e */
[----:B---3--:R-:W-:-:S05]  /*a21a0*/  IADD3 R6, P0, R6, UR13, RZ ;  /* 0x0000000d06067c10 */ /* 0x008fca000ff1e0ff */
[----:B------:R-:W-:Y:S01]  /*a21b0*/  STL [R1+0x3280], R6 ;  /* 0x0032800601007387 */ /* 0x000fe20000100800 */
[----:B-1----:R-:W-:Y:S02]  /*a21c0*/  MOV R4, R6 ;  /* 0x0000000600047202 */ /* 0x002fe40000000f00 */
[----:B--2---:R-:W-:-:S05]  /*a21d0*/  IADD3.X R11, R11, UR8, RZ, P0, !PT ;  /* 0x000000080b0b7c10 */ /* 0x004fca00087fe4ff */
[----:B------:R1:W-:Y:S01]  /*a21e0*/  STL [R1+0x3274], R11 ;  /* 0x0032740b01007387 */ /* 0x0003e20000100800 */
[----:B------:R-:W-:Y:S01]  /*a21f0*/  IMAD.MOV.U32 R5, RZ, RZ, R11 ;  /* 0x000000ffff057224 */ /* 0x000fe200078e000b */
[----:B------:R-:W-:-:S04]  /*a2200*/  UISETP.GT.AND UP1, UPT, UR17, 0x27, UPT ;  /* 0x000000271100788c */ /* 0x000fc8000bf24270 */
[----:B------:R2:W-:Y:S04]  /*a2210*/  LDGSTS.E [R3+0x42380], desc[UR14][R4.64], P1 ;  /* 0x4238000004037fae */ /* 0x0005e8000892184e */
[----:B-1----:R-:W3:Y:S04]  /*a2220*/  LDL.LU R11, [R1+0x31bc] ;  /* 0x0031bc00010b7983 */ /* 0x002ee80000300800 */
[----:B------:R-:W3:Y:S01]  /*a2230*/  LDL.LU R6, [R1+0x31c8] ;  /* 0x0031c80001067983 */ /* 0x000ee20000300800 */
[----:B------:R-:W-:Y:S01]  /*a2240*/  IADD3 R7, P1, R7, UR13, RZ ;  /* 0x0000000d07077c10 */ /* 0x000fe2000ff3e0ff */
[----:B------:R-:W-:-:S04]  /*a2250*/  USEL UR12, URZ, 0x4, !UP1 ;  /* 0x000000043f0c7887 */ /* 0x000fc8000c800000 */
[----:B------:R-:W-:Y:S01]  /*a2260*/  USEL UR12, UR12, URZ, !UP0 ;  /* 0x0000003f0c0c7287 */ /* 0x000fe2000c000000 */
[----:B------:R-:W-:Y:S01]  /*a2270*/  STL [R1+0x3248], R7 ;  /* 0x0032480701007387 */ /* 0x000fe20000100800 */
[----:B------:R-:W-:-:S04]  /*a2280*/  UISETP.GT.AND UP1, UPT, UR17, 0x2b, UPT ;  /* 0x0000002b1100788c */ /* 0x000fc8000bf24270 */
[----:B------:R-:W-:Y:S01]  /*a2290*/  ISETP.NE.U32.AND P0, PT, RZ, UR12, PT ;  /* 0x0000000cff007c0c */ /* 0x000fe2000bf05070 */
[----:B------:R-:W-:Y:S01]  /*a22a0*/  USEL UR12, URZ, 0x4, !UP1 ;  /* 0x000000043f0c7887 */ /* 0x000fe2000c800000 */
[----:B--2---:R-:W-:-:S03]  /*a22b0*/  MOV R4, R7 ;  /* 0x0000000700047202 */ /* 0x004fc60000000f00 */
[----:B------:R-:W-:Y:S01]  /*a22c0*/  USEL UR12, UR12, URZ, !UP0 ;  /* 0x0000003f0c0c7287 */ /* 0x000fe2000c000000 */
[----:B------:R-:W-:-:S05]  /*a22d0*/  IADD3.X R12, R12, UR8, RZ, P1, !PT ;  /* 0x000000080c0c7c10 */ /* 0x000fca0008ffe4ff */
[----:B------:R1:W-:Y:S04]  /*a22e0*/  STL [R1+0x323c], R12 ;  /* 0x00323c0c01007387 */ /* 0x0003e80000100800 */
[----:B------:R-:W2:Y:S01]  /*a22f0*/  LDL.LU R14, [R1+0x31b4] ;  /* 0x0031b400010e7983 */ /* 0x000ea20000300800 */
[----:B------:R-:W-:-:S03]  /*a2300*/  IMAD.MOV.U32 R5, RZ, RZ, R12 ;  /* 0x000000ffff057224 */ /* 0x000fc600078e000c */
[----:B------:R-:W2:Y:S01]  /*a2310*/  LDL.LU R13, [R1+0x31c0] ;  /* 0x0031c000010d7983 */ /* 0x000ea20000300800 */
[----:B------:R-:W-:-:S03]  /*a2320*/  IADD3 R16, P2, R16, UR13, RZ ;  /* 0x0000000d10107c10 */ /* 0x000fc6000ff5e0ff */
[----:B-1----:R-:W2:Y:S04]  /*a2330*/  LDL.LU R12, [R1+0x317c] ;  /* 0x00317c00010c7983 */ /* 0x002ea80000300800 */
[----:B------:R-:W2:Y:S01]  /*a2340*/  LDL.LU R7, [R1+0x3188] ;  /* 0x0031880001077983 */ /* 0x000ea20000300800 */
[----:B------:R-:W-:-:S03]  /*a2350*/  IADD3 R8, P3, R8, UR13, RZ ;  /* 0x0000000d08087c10 */ /* 0x000fc6000ff7e0ff */
[----:B------:R1:W-:Y:S01]  /*a2360*/  LDGSTS.E [R3+0x42700], desc[UR14][R4.64], P0 ;  /* 0x4270000004037fae */ /* 0x0003e2000812184e */
[----:B------:R-:W-:-:S03]  /*a2370*/  ISETP.NE.U32.AND P1, PT, RZ, UR12, PT ;  /* 0x0000000cff007c0c */ /* 0x000fc6000bf25070 */
[----:B------:R-:W-:Y:S01]  /*a2380*/  STL [R1+0x3240], R16 ;  /* 0x0032401001007387 */ /* 0x000fe20000100800 */
[----:B-1----:R-:W-:Y:S02]  /*a2390*/  MOV R4, R16 ;  /* 0x0000001000047202 */ /* 0x002fe40000000f00 */
[----:B----4-:R-:W-:-:S05]  /*a23a0*/  IADD3.X R17, R17, UR8, RZ, P2, !PT ;  /* 0x0000000811117c10 */ /* 0x010fca00097fe4ff */
[----:B------:R-:W-:Y:S01]  /*a23b0*/  IMAD.MOV.U32 R5, RZ, RZ, R17 ;  /* 0x000000ffff057224 */ /* 0x000fe200078e0011 */
[----:B------:R-:W-:Y:S04]  /*a23c0*/  STL [R1+0x3234], R17 ;  /* 0x0032341101007387 */ /* 0x000fe80000100800 */
[----:B------:R1:W-:Y:S01]  /*a23d0*/  LDGSTS.E [R3+0x42780], desc[UR14][R4.64], P0 ;  /* 0x4278000004037fae */ /* 0x0003e2000812184e */
[----:B------:R-:W-:-:S03]  /*a23e0*/  IADD3.X R15, R15, UR8, RZ, P3, !PT ;  /* 0x000000080f0f7c10 */ /* 0x000fc60009ffe4ff */
[----:B------:R4:W-:Y:S04]  /*a23f0*/  STL [R1+0x3208], R8 ;  /* 0x0032080801007387 */ /* 0x0009e80000100800 */
[----:B------:R-:W-:Y:S01]  /*a2400*/  STL [R1+0x31fc], R15 ;  /* 0x0031fc0f01007387 */ /* 0x000fe20000100800 */
[----:B-1----:R-:W-:Y:S01]  /*a2410*/  MOV R4, R8 ;  /* 0x0000000800047202 */ /* 0x002fe20000000f00 */
[----:B------:R-:W-:Y:S02]  /*a2420*/  IMAD.MOV.U32 R5, RZ, RZ, R15 ;  /* 0x000000ffff057224 */ /* 0x000fe400078e000f */
[----:B----4-:R-:W4:Y:S01]  /*a2430*/  LDL.LU R8, [R1+0x3180] ;  /* 0x0031800001087983 */ /* 0x010f220000300800 */
[----:B------:R-:W-:-:S03]  /*a2440*/  IADD3 R9, P0, R9, UR13, RZ ;  /* 0x0000000d09097c10 */ /* 0x000fc6000ff1e0ff */
[----:B------:R1:W-:Y:S01]  /*a2450*/  LDGSTS.E [R3+0x42b00], desc[UR14][R4.64], P1 ;  /* 0x42b0000004037fae */ /* 0x0003e2000892184e */
[----:B------:R-:W-:-:S03]  /*a2460*/  IADD3.X R10, R10, UR8, RZ, P0, !PT ;  /* 0x000000080a0a7c10 */ /* 0x000fc600087fe4ff */
[----:B------:R-:W-:Y:S04]  /*a2470*/  STL [R1+0x3200], R9 ;  /* 0x0032000901007387 */ /* 0x000fe80000100800 */
[----:B------:R1:W-:Y:S02]  /*a2480*/  STL [R1+0x31f4], R10 ;  /* 0x0031f40a01007387 */ /* 0x0003e40000100800 */
[----:B-1----:R-:W-:Y:S01]  /*a2490*/  MOV R4, R9 ;  /* 0x0000000900047202 */ /* 0x002fe20000000f00 */
[----:B------:R-:W-:Y:S02]  /*a24a0*/  IMAD.MOV.U32 R5, RZ, RZ, R10 ;  /* 0x000000ffff057224 */ /* 0x000fe400078e000a */
[----:B------:R-:W4:Y:S04]  /*a24b0*/  LDL.LU R10, [R1+0x3174] ;  /* 0x00317400010a7983 */ /* 0x000f280000300800 */
[----:B------:R1:W-:Y:S04]  /*a24c0*/  LDGSTS.E [R3+0x42b80], desc[UR14][R4.64], P1 ;  /* 0x42b8000004037fae */ /* 0x0003e8000892184e */
[----:B------:R-:W4:Y:S01]  /*a24d0*/  LDL.LU R9, [R1+0x3148] ;  /* 0x0031480001097983 */ /* 0x000f220000300800 */
[----:B---3--:R-:W-:-:S04]  /*a24e0*/  IADD3 R6, P1, R6, UR13, RZ ;  /* 0x0000000d06067c10 */ /* 0x008fc8000ff3e0ff */
[----:B------:R-:W-:Y:S01]  /*a24f0*/  IADD3.X R11, R11, UR8, RZ, P1, !PT ;  /* 0x000000080b0b7c10 */ /* 0x000fe20008ffe4ff */
[----:B------:R-:W-:Y:S04]  /*a2500*/  STL [R1+0x31c8], R6 ;  /* 0x0031c80601007387 */ /* 0x000fe80000100800 */
[----:B------:R3:W-:Y:S01]  /*a2510*/  STL [R1+0x31bc], R11 ;  /* 0x0031bc0b01007387 */ /* 0x0007e20000100800 */
[----:B-1----:R-:W-:-:S03]  /*a2520*/  IMAD.MOV.U32 R5, RZ, RZ, R11 ;  /* 0x000000ffff057224 */ /* 0x002fc600078e000b */
[----:B---3--:R-:W3:Y:S01]  /*a2530*/  LDL.LU R11, [R1+0x313c] ;  /* 0x00313c00010b7983 */ /* 0x008ee20000300800 */
[----:B------:R-:W-:Y:S01]  /*a2540*/  UISETP.GT.AND UP1, UPT, UR17, 0x2f, UPT ;  /* 0x0000002f1100788c */ /* 0x000fe2000bf24270 */
[----:B------:R-:W-:Y:S02]  /*a2550*/  MOV R4, R6 ;  /* 0x0000000600047202 */ /* 0x000fe40000000f00 */
[----:B------:R-:W3:Y:S01]  /*a2560*/  LDL.LU R16, [R1+0x3140] ;  /* 0x0031400001107983 */ /* 0x000ee20000300800 */
[----:B------:R-:W-:-:S03]  /*a2570*/  USEL UR12, URZ, 0x4, !UP1 ;  /* 0x000000043f0c7887 */ /* 0x000fc6000c800000 */
[----:B------:R-:W3:Y:S01]  /*a2580*/  LDL.LU R6, [R1+0x3108] ;  /* 0x0031080001067983 */ /* 0x000ee20000300800 */
[----:B------:R-:W-:-:S06]  /*a2590*/  USEL UR12, UR12, URZ, !UP0 ;  /* 0x0000003f0c0c7287 */ /* 0x000fcc000c000000 */
[----:B------:R-:W-:Y:S01]  /*a25a0*/  ISETP.NE.U32.AND P0, PT, RZ, UR12, PT ;  /* 0x0000000cff007c0c */ /* 0x000fe2000bf05070 */
[----:B------:R-:W-:-:S04]  /*a25b0*/  UISETP.GT.AND UP1, UPT, UR17, 0x33, UPT ;  /* 0x000000331100788c */ /* 0x000fc8000bf24270 */
[----:B------:R-:W-:Y:S01]  /*a25c0*/  USEL UR12, URZ, 0x4, !UP1 ;  /* 0x000000043f0c7887 */ /* 0x000fe2000c800000 */
[----:B--2---:R-:W-:-:S07]  /*a25d0*/  IADD3 R13, P2, R13, UR13, RZ ;  /* 0x0000000d0d0d7c10 */ /* 0x004fce000ff5e0ff */
[----:B------:R1:W-:Y:S01]  /*a25e0*/  LDGSTS.E [R3+0x42f00], desc[UR14][R4.64], P0 ;  /* 0x42f0000004037fae */ /* 0x0003e2000812184e */
[----:B------:R-:W-:-:S03]  /*a25f0*/  IADD3.X R14, R14, UR8, RZ, P2, !PT ;  /* 0x000000080e0e7c10 */ /* 0x000fc600097fe4ff */
[----:B------:R-:W-:Y:S01]  /*a2600*/  STL [R1+0x31c0], R13 ;  /* 0x0031c00d01007387 */ /* 0x000fe20000100800 */
[----:B------:R-:W-:-:S03]  /*a2610*/  IADD3 R7, P3, R7, UR13, RZ ;  /* 0x0000000d07077c10 */ /* 0x000fc6000ff7e0ff */
[----:B------:R-:W-:Y:S04]  /*a2620*/  STL [R1+0x31b4], R14 ;  /* 0x0031b40e01007387 */ /* 0x000fe80000100800 */
[----:B------:R-:W-:Y:S01]  /*a2630*/  STL [R1+0x3188], R7 ;  /* 0x0031880701007387 */ /* 0x000fe20000100800 */
[----:B------:R-:W-:-:S03]  /*a2640*/  IADD3.X R12, R12, UR8, RZ, P3, !PT ;  /* 0x000000080c0c7c10 */ /* 0x000fc60009ffe4ff */
[----:B------:R-:W2:Y:S01]  /*a2650*/  LDL.LU R17, [R1+0x3134] ;  /* 0x0031340001117983 */ /* 0x000ea20000300800 */
[----:B-1----:R-:W-:Y:S01]  /*a2660*/  MOV R4, R13 ;  /* 0x0000000d00047202 */ /* 0x002fe20000000f00 */
[----:B------:R-:W-:Y:S01]  /*a2670*/  IMAD.MOV.U32 R5, RZ, RZ, R14 ;  /* 0x000000ffff057224 */ /* 0x000fe200078e000e */
[----:B------:R-:W-:Y:S01]  /*a2680*/  USEL UR12, UR12, URZ, !UP0 ;  /* 0x0000003f0c0c7287 */ /* 0x000fe2000c000000 */
[----:B------:R1:W-:Y:S04]  /*a2690*/  STL [R1+0x317c], R12 ;  /* 0x00317c0c01007387 */ /* 0x0003e80000100800 */
[----:B------:R1:W-:Y:S01]  /*a26a0*/  LDGSTS.E [R3+0x42f80], desc[UR14][R4.64], P0 ;  /* 0x42f8000004037fae */ /* 0x0003e2000812184e */
[----:B------:R-:W-:-:S03]  /*a26b0*/  ISETP.NE.U32.AND P1, PT, RZ, UR12, PT ;  /* 0x0000000cff007c0c */ /* 0x000fc6000bf25070 */
[----:B------:R-:W2:Y:S01]  /*a26c0*/  LDL.LU R15, [R1+0x30fc] ;  /* 0x0030fc00010f7983 */ /* 0x000ea20000300800 */
[----:B-1----:R-:W-:Y:S01]  /*a26d0*/  IMAD.MOV.U32 R5, RZ, RZ, R12 ;  /* 0x000000ffff057224 */ /* 0x002fe200078e000c */
[----:B------:R-:W-:Y:S02]  /*a26e0*/  MOV R4, R7 ;  /* 0x0000000700047202 */ /* 0x000fe40000000f00 */
[----:B------:R-:W2:Y:S04]  /*a26f0*/  LDL.LU R12, [R1+0x30f4] ;  /* 0x0030f400010c7983 */ /* 0x000ea80000300800 */
[----:B------:R-:W2:Y:S04]  /*a2700*/  LDL.LU R7, [R1+0x3100] ;  /* 0x0031000001077983 */ /* 0x000ea80000300800 */
[----:B------:R1:W-:Y:S01]  /*a2710*/  LDGSTS.E [R3+0x43300], desc[UR14][R4.64], P1 ;  /* 0x4330000004037fae */ /* 0x0003e2000892184e */
[----:B----4-:R-:W-:-:S04]  /*a2720*/  IADD3 R8, P0, R8, UR13, RZ ;  /* 0x0000000d08087c10 */ /* 0x010fc8000ff1e0ff */
[----:B-1----:R-:W-:Y:S01]  /*a2730*/  MOV R4, R8 ;  /* 0x0000000800047202 */ /* 0x002fe20000000f00 */
[----:B------:R-:W-:Y:S01]  /*a2740*/  STL [R1+0x3180], R8 ;  /* 0x0031800801007387 */ /* 0x000fe20000100800 */
[----:B------:R-:W-:-:S05]  /*a2750*/  IADD3.X R10, R10, UR8, RZ, P0, !PT ;  /* 0x000000080a0a7c10 */ /* 0x000fca00087fe4ff */
[----:B------:R1:W-:Y:S01]  /*a2760*/  STL [R1+0x3174], R10 ;  /* 0x0031740a01007387 */ /* 0x0003e20000100800 */
[----:B------:R-:W-:-:S05]  /*a2770*/  IMAD.MOV.U32 R5, RZ, RZ, R10 ;  /* 0x000000ffff057224 */ /* 0x000fca00078e000a */
[----:B------:R4:W-:Y:S04]  /*a2780*/  LDGSTS.E [R3+0x43380], desc[UR14][R4.64], P1 ;  /* 0x4338000004037fae */ /* 0x0009e8000892184e */
[----:B-1----:R-:W2:Y:S04]  /*a2790*/  LDL.LU R10, [R1+0x30bc] ;  /* 0x0030bc00010a7983 */ /* 0x002ea80000300800 */
[----:B------:R-:W2:Y:S01]  /*a27a0*/  LDL.LU R8, [R1+0x30c8] ;  /* 0x0030c80001087983 */ /* 0x000ea20000300800 */
[----:B------:R-:W-:-:S05]  /*a27b0*/  IADD3 R9, P1, R9, UR13, RZ ;  /* 0x0000000d09097c10 */ /* 0x000fca000ff3e0ff */
[----:B------:R-:W-:Y:S01]  /*a27c0*/  STL [R1+0x3148], R9 ;  /* 0x0031480901007387 */ /* 0x000fe20000100800 */
[----:B----4-:R-:W-:Y:S02]  /*a27d0*/  MOV R4, R9 ;  /* 0x0000000900047202 */ /* 0x010fe40000000f00 */
[----:B---3--:R-:W-:-:S05]  /*a27e0*/  IADD3.X R11, R11, UR8, RZ, P1, !PT ;  /* 0x000000080b0b7c10 */ /* 0x008fca0008ffe4ff */
[----:B------:R1:W-:Y:S04]  /*a27f0*/  STL [R1+0x313c], R11 ;  /* 0x00313c0b01007387 */ /* 0x0003e80000100800 */
[----:B------:R-:W3:Y:S01]  /*a2800*/  LDL.LU R14, [R1+0x30b4] ;  /* 0x0030b400010e7983 */ /* 0x000ee20000300800 */
[----:B------:R-:W-:-:S03]  /*a2810*/  IMAD.MOV.U32 R5, RZ, RZ, R11 ;  /* 0x000000ffff057224 */ /* 0x000fc600078e000b */
[----:B------:R-:W4:Y:S04]  /*a2820*/  LDL.LU R13, [R1+0x30c0] ;  /* 0x0030c000010d7983 */ /* 0x000f280000300800 */
[----:B-1----:R-:W3:Y:S04]  /*a2830*/  LDL.LU R11, [R1+0x307c] ;  /* 0x00307c00010b7983 */ /* 0x002ee80000300800 */
[----:B------:R-:W3:Y:S01]  /*a2840*/  LDL.LU R9, [R1+0x3088] ;  /* 0x0030880001097983 */ /* 0x000ee20000300800 */
[----:B------:R-:W-:-:S04]  /*a2850*/  UISETP.GT.AND UP1, UPT, UR17, 0x37, UPT ;  /* 0x000000371100788c */ /* 0x000fc8000bf24270 */
[----:B------:R-:W-:-:S04]  /*a2860*/  USEL UR12, URZ, 0x4, !UP1 ;  /* 0x000000043f0c7887 */ /* 0x000fc8000c800000 */
[----:B------:R-:W-:Y:S02]  /*a2870*/  USEL UR12, UR12, URZ, !UP0 ;  /* 0x0000003f0c0c7287 */ /* 0x000fe4000c000000 */
[----:B------:R-:W-:-:S04]  /*a2880*/  UISETP.GT.AND UP1, UPT, UR17, 0x3b, UPT ;  /* 0x0000003b1100788c */ /* 0x000fc8000bf24270 */
[----:B------:R-:W-:Y:S01]  /*a2890*/  ISETP.NE.U32.AND P0, PT, RZ, UR12, PT ;  /* 0x0000000cff007c0c */ /* 0x000fe2000bf05070 */
[----:B------:R-:W-:Y:S01]  /*a28a0*/  USEL UR12, URZ, 0x4, !UP1 ;  /* 0x000000043f0c7887 */ /* 0x000fe2000c800000 */
[----:B------:R-:W-:-:S03]  /*a28b0*/  IADD3 R16, P2, R16, UR13, RZ ;  /* 0x0000000d10107c10 */ /* 0x000fc6000ff5e0ff */
[----:B------:R-:W-:Y:S01]  /*a28c0*/  USEL UR12, UR12, URZ, !UP0 ;  /* 0x0000003f0c0c7287 */ /* 0x000fe2000c000000 */
[----:B------:R-:W-:Y:S02]  /*a28d0*/  IADD3 R6, P3, R6, UR13, RZ ;  /* 0x0000000d06067c10 */ /* 0x000fe4000ff7e0ff */
[----:B--2---:R-:W-:-:S05]  /*a28e0*/  IADD3.X R17, R17, UR8, RZ, P2, !PT ;  /* 0x0000000811117c10 */ /* 0x004fca00097fe4ff */
[----:B------:R1:W-:Y:S01]  /*a28f0*/  LDGSTS.E [R3+0x43700], desc[UR14][R4.64], P0 ;  /* 0x4370000004037fae */ /* 0x0003e2000812184e */
[----:B------:R-:W-:-:S03]  /*a2900*/  ISETP.NE.U32.AND P1, PT, RZ, UR12, PT ;  /* 0x0000000cff007c0c */ /* 0x000fc6000bf25070 */
[----:B------:R-:W-:Y:S01]  /*a2910*/  STL [R1+0x3140], R16 ;  /* 0x0031401001007387 */ /* 0x000fe20000100800 */
[----:B-1----:R-:W-:Y:S01]  /*a2920*/  MOV R4, R16 ;  /* 0x0000001000047202 */ /* 0x002fe20000000f00 */
[----:B------:R-:W-:Y:S01]  /*a2930*/  IMAD.MOV.U32 R5, RZ, RZ, R17 ;  /* 0x000000ffff057224 */ /* 0x000fe200078e0011 */
[----:B------:R-:W-:-:S04]  /*a2940*/  IADD3.X R15, R15, UR8, RZ, P3, !PT ;  /* 0x000000080f0f7c10 */ /* 0x000fc80009ffe4ff */
[----:B------:R1:W-:Y:S04]  /*a2950*/  LDGSTS.E [R3+0x43780], desc[UR14][R4.64], P0 ;  /* 0x4378000004037fae */ /* 0x0003e8000812184e */
[----:B------:R-:W-:Y:S01]  /*a2960*/  STL [R1+0x3134], R17 ;  /* 0x0031341101007387 */ /* 0x000fe20000100800 */
[----:B------:R-:W-:-:S03]  /*a2970*/  IADD3 R7, P0, R7, UR13, RZ ;  /* 0x0000000d07077c10 */ /* 0x000fc6000ff1e0ff */
[----:B------:R2:W-:Y:S01]  /*a2980*/  STL [R1+0x3108], R6 ;  /* 0x0031080601007387 */ /* 0x0005e20000100800 */
[----:B------:R-:W-:Y:S01]  /*a2990*/  IADD3.X R12, R12, UR8, RZ, P0, !PT ;  /* 0x000000080c0c7c10 */ /* 0x000fe200087fe4ff */
[----:B-1----:R-:W-:Y:S01]  /*a29a0*/  IMAD.MOV.U32 R5, RZ, RZ, R15 ;  /* 0x000000ffff057224 */ /* 0x002fe200078e000f */
[----:B------:R-:W-:Y:S01]  /*a29b0*/  MOV R4, R6 ;  /* 0x0000000600047202 */ /* 0x000fe20000000f00 */
[----:B------:R-:W-:Y:S04]  /*a29c0*/  STL [R1+0x30fc], R15 ;  /* 0x0030fc0f01007387 */ /* 0x000fe80000100800 */
[----:B--2---:R-:W2:Y:S04]  /*a29d0*/  LDL.LU R6, [R1+0x3080] ;  /* 0x0030800001067983 */ /* 0x004ea80000300800 */
[----:B------:R1:W-:Y:S04]  /*a29e0*/  LDGSTS.E [R3+0x43b00], desc[UR14][R4.64], P1 ;  /* 0x43b0000004037fae */ /* 0x0003e8000892184e */
[----:B------:R-:W-:Y:S04]  /*a29f0*/  STL [R1+0x3100], R7 ;  /* 0x0031000701007387 */ /* 0x000fe80000100800 */
[----:B------:R1:W-:Y:S02]  /*a2a00*/  STL [R1+0x30f4], R12 ;  /* 0x0030f40c01007387 */ /* 0x0003e40000100800 */
[----:B-1----:R-:W-:Y:S01]  /*a2a10*/  MOV R4, R7 ;  /* 0x0000000700047202 */ /* 0x002fe20000000f00 */
[----:B------:R-:W-:-:S02]  /*a2a20*/  IMAD.MOV.U32 R5, RZ, RZ, R12 ;  /* 0x000000ffff057224 */ /* 0x000fc400078e000c */
[----:B------:R-:W2:Y:S01]  /*a2a30*/  LDL.LU R12, [R1+0x3074] ;  /* 0x00307400010c7983 */ /* 0x000ea20000300800 */
        /* <DEDUP_REMOVED lines=12> */
[----:B------:R-:W-:-:S03]  /*a2b00*/  MOV R4, R8 ;  /* 0x0000000800047202 */ /* 0x000fc60000000f00 */
[----:B------:R-:W2:Y:S04]  /*a2b10*/  LDL.LU R16, [R1+0x3040] ;  /* 0x0030400001107983 */ /* 0x000ea80000300800 */
[----:B------:R-:W2:Y:S04]  /*a2b20*/  LDL.LU R8, [R1+0x3008] ;  /* 0x0030080001087983 */ /* 0x000ea80000300800 */
[----:B------:R1:W-:Y:S01]  /*a2b30*/  LDGSTS.E [R3+0x43f00], desc[UR14][R4.64], P0 ;  /* 0x43f0000004037fae */ /* 0x0003e2000812184e */
[----:B----4-:R-:W-:-:S04]  /*a2b40*/  IADD3 R13, P2, R13, UR13, RZ ;  /* 0x0000000d0d0d7c10 */ /* 0x010fc8000ff5e0ff */
[----:B---3--:R-:W-:Y:S01]  /*a2b50*/  IADD3.X R14, R14, UR8, RZ, P2, !PT ;  /* 0x000000080e0e7c10 */ /* 0x008fe200097fe4ff */
[----:B------:R-:W-:Y:S01]  /*a2b60*/  STL [R1+0x30c0], R13 ;  /* 0x0030c00d01007387 */ /* 0x000fe20000100800 */
[----:B------:R-:W-:-:S03]  /*a2b70*/  IADD3 R9, P3, R9, UR13, RZ ;  /* 0x0000000d09097c10 */ /* 0x000fc6000ff7e0ff */
[----:B------:R-:W-:Y:S04]  /*a2b80*/  STL [R1+0x30b4], R14 ;  /* 0x0030b40e01007387 */ /* 0x000fe80000100800 */
[----:B------:R-:W-:Y:S01]  /*a2b90*/  STL [R1+0x3088], R9 ;  /* 0x0030880901007387 */ /* 0x000fe20000100800 */
[----:B------:R-:W-:-:S03]  /*a2ba0*/  IADD3.X R11, R11, UR8, RZ, P3, !PT ;  /* 0x000000080b0b7c10 */ /* 0x000fc60009ffe4ff */
[----:B------:R-:W3:Y:S01]  /*a2bb0*/  LDL.LU R17, [R1+0x3034] ;  /* 0x0030340001117983 */ /* 0x000ee20000300800 */
[----:B-1----:R-:W-:Y:S01]  /*a2bc0*/  MOV R4, R13 ;  /* 0x0000000d00047202 */ /* 0x002fe20000000f00 */
[----:B------:R-:W-:Y:S02]  /*a2bd0*/  IMAD.MOV.U32 R5, RZ, RZ, R14 ;  /* 0x000000ffff057224 */ /* 0x000fe400078e000e */
[----:B------:R1:W-:Y:S04]  /*a2be0*/  STL [R1+0x307c], R11 ;  /* 0x00307c0b01007387 */ /* 0x0003e80000100800 */
[----:B------:R4:W-:Y:S04]  /*a2bf0*/  LDGSTS.E [R3+0x43f80], desc[UR14][R4.64], P0 ;  /* 0x43f8000004037fae */ /* 0x0009e8000812184e */
[----:B------:R-:W3:Y:S01]  /*a2c00*/  LDL.LU R15, [R1+0x2ffc] ;  /* 0x002ffc00010f7983 */ /* 0x000ee20000300800 */
        /* <DEDUP_REMOVED lines=8> */
[----:B------:R-:W-:Y:S01]  /*a2c90*/  UISETP.GT.AND UP1, UPT, UR17, 0x47, UPT ;  /* 0x000000471100788c */ /* 0x000fe2000bf24270 */
[----:B--2---:R-:W-:-:S11]  /*a2ca0*/  IADD3 R6, P0, R6, UR13, RZ ;  /* 0x0000000d06067c10 */ /* 0x004fd6000ff1e0ff */
[----:B------:R1:W-:Y:S01]  /*a2cb0*/  LDGSTS.E [R3+0x44300], desc[UR14][R4.64], P1 ;  /* 0x4430000004037fae */ /* 0x0003e2000892184e */
[----:B------:R-:W-:-:S03]  /*a2cc0*/  USEL UR12, URZ, 0x4, !UP1 ;  /* 0x000000043f0c7887 */ /* 0x000fc6000c800000 */
[----:B------:R-:W-:Y:S01]  /*a2cd0*/  STL [R1+0x3080], R6 ;  /* 0x0030800601007387 */ /* 0x000fe20000100800 */
[----:B-1----:R-:W-:Y:S02]  /*a2ce0*/  MOV R4, R6 ;  /* 0x0000000600047202 */ /* 0x002fe40000000f00 */
[----:B------:R-:W-:-:S05]  /*a2cf0*/  IADD3.X R12, R12, UR8, RZ, P0, !PT ;  /* 0x000000080c0c7c10 */ /* 0x000fca00087fe4ff */
[----:B------:R-:W-:Y:S01]  /*a2d00*/  IMAD.MOV.U32 R5, RZ, RZ, R12 ;  /* 0x000000ffff057224 */ /* 0x000fe200078e000c */
[----:B------:R1:W-:Y:S04]  /*a2d10*/  STL [R1+0x3074], R12 ;  /* 0x0030740c01007387 */ /* 0x0003e80000100800 */
[----:B------:R2:W-:Y:S01]  /*a2d20*/  LDGSTS.E [R3+0x44380], desc[UR14][R4.64], P1 ;  /* 0x4438000004037fae */ /* 0x0005e2000892184e */
[----:B------:R-:W-:Y:S01]  /*a2d30*/  IADD3 R7, P1, R7, UR13, RZ ;  /* 0x0000000d07077c10 */ /* 0x000fe2000ff3e0ff */
[----:B------:R-:W-:Y:S02]  /*a2d40*/  USEL UR12, UR12, URZ, !UP0 ;  /* 0x0000003f0c0c7287 */ /* 0x000fe4000c000000 */
[----:B-1----:R-:W4:Y:S04]  /*a2d50*/  LDL.LU R12, [R1+0x2fbc] ;  /* 0x002fbc00010c7983 */ /* 0x002f280000300800 */
[----:B------:R-:W4:Y:S01]  /*a2d60*/  LDL.LU R6, [R1+0x2fc8] ;  /* 0x002fc80001067983 */ /* 0x000f220000300800 */
[----:B------:R-:W-:-:S03]  /*a2d70*/  ISETP.NE.U32.AND P0, PT, RZ, UR12, PT ;  /* 0x0000000cff007c0c */ /* 0x000fc6000bf05070 */
[----:B------:R-:W-:Y:S01]  /*a2d80*/  STL [R1+0x3048], R7 ;  /* 0x0030480701007387 */ /* 0x000fe20000100800 */
[----:B------:R-:W-:Y:S01]  /*a2d90*/  UISETP.GT.AND UP1, UPT, UR17, 0x4b, UPT ;  /* 0x0000004b1100788c */ /* 0x000fe2000bf24270 */
[----:B--2---:R-:W-:-:S03]  /*a2da0*/  MOV R4, R7 ;  /* 0x0000000700047202 */ /* 0x004fc60000000f00 */
[----:B------:R-:W-:-:S04]  /*a2db0*/  USEL UR12, URZ, 0x4, !UP1 ;  /* 0x000000043f0c7887 */ /* 0x000fc8000c800000 */
        /* <DEDUP_REMOVED lines=11> */
[----:B------:R-:W-:Y:S02]  /*a2e70*/  ISETP.NE.U32.AND P1, PT, RZ, UR12, PT ;  /* 0x0000000cff007c0c */ /* 0x000fe4000bf25070 */
[----:B---3--:R-:W-:Y:S02]  /*a2e80*/  IADD3.X R17, R17, UR8, RZ, P2, !PT ;  /* 0x0000000811117c10 */ /* 0x008fe400097fe4ff */
[----:B-1----:R-:W-:-:S03]  /*a2e90*/  MOV R4, R16 ;  /* 0x0000001000047202 */ /* 0x002fc60000000f00 */
[----:B------:R-:W-:Y:S01]  /*a2ea0*/  IMAD.MOV.U32 R5, RZ, RZ, R17 ;  /* 0x000000ffff057224 */ /* 0x000fe200078e0011 */
[----:B------:R-:W-:Y:S04]  /*a2eb0*/  STL [R1+0x3040], R16 ;  /* 0x0030401001007387 */ /* 0x000fe80000100800 */
[----:B------:R1:W-:Y:S01]  /*a2ec0*/  LDGSTS.E [R3+0x44780], desc[UR14][R4.64], P0 ;  /* 0x4478000004037fae */ /* 0x0003e2000812184e */
[----:B------:R-:W-:-:S03]  /*a2ed0*/  IADD3.X R15, R15, UR8, RZ, P3, !PT ;  /* 0x000000080f0f7c10 */ /* 0x000fc60009ffe4ff */
[----:B------:R-:W-:Y:S04]  /*a2ee0*/  STL [R1+0x3034], R17 ;  /* 0x0030341101007387 */ /* 0x000fe80000100800 */
[----:B------:R3:W-:Y:S01]  /*a2ef0*/  STL [R1+0x3008], R8 ;  /* 0x0030080801007387 */ /* 0x0007e20000100800 */
[----:B-1----:R-:W-:Y:S01]  /*a2f00*/  MOV R4, R8 ;  /* 0x0000000800047202 */ /* 0x002fe20000000f00 */
[----:B------:R-:W-:Y:S01]  /*a2f10*/  IMAD.MOV.U32 R5, RZ, RZ, R15 ;  /* 0x000000ffff057224 */ /* 0x000fe200078e000f */
[----:B----4-:R-:W-:Y:S01]  /*a2f20*/  IADD3 R9, P0, R9, UR13, RZ ;  /* 0x0000000d09097c10 */ /* 0x010fe2000ff1e0ff */
[----:B------:R-:W-:Y:S03]  /*a2f30*/  STL [R1+0x2ffc], R15 ;  /* 0x002ffc0f01007387 */ /* 0x000fe60000100800 */
[----:B------:R-:W-:Y:S01]  /*a2f40*/  IADD3.X R11, R11, UR8, RZ, P0, !PT ;  /* 0x000000080b0b7c10 */ /* 0x000fe200087fe4ff */
[----:B---3--:R-:W3:Y:S04]  /*a2f50*/  LDL.LU R8, [R1+0x2f80] ;  /* 0x002f800001087983 */ /* 0x008ee80000300800 */
[----:B------:R1:W-:Y:S04]  /*a2f60*/  LDGSTS.E [R3+0x44b00], desc[UR14][R4.64], P1 ;  /* 0x44b0000004037fae */ /* 0x0003e8000892184e */
[----:B------:R-:W-:Y:S04]  /*a2f70*/  STL [R1+0x3000], R9 ;  /* 0x0030000901007387 */ /* 0x000fe80000100800 */
[----:B------:R4:W-:Y:S01]  /*a2f80*/  STL [R1+0x2ff4], R11 ;  /* 0x002ff40b01007387 */ /* 0x0009e20000100800 */
[----:B-1----:R-:W-:-:S03]  /*a2f90*/  IMAD.MOV.U32 R5, RZ, RZ, R11 ;  /* 0x000000ffff057224 */ /* 0x002fc600078e000b */
[----:B----4-:R-:W4:Y:S01]  /*a2fa0*/  LDL.LU R11, [R1+0x2f74] ;  /* 0x002f7400010b7983 */ /* 0x010f220000300800 */
[----:B------:R-:W-:Y:S01]  /*a2fb0*/  MOV R4, R9 ;  /* 0x0000000900047202 */ /* 0x000fe20000000f00 */
[----:B------:R-:W-:Y:S02]  /*a2fc0*/  UISETP.GT.AND UP1, UPT, UR17, 0x4f, UPT ;  /* 0x0000004f1100788c */ /* 0x000fe4000bf24270 */
[----:B------:R-:W4:Y:S02]  /*a2fd0*/  LDL.LU R9, [R1+0x2f48] ;  /* 0x002f480001097983 */ /* 0x000f240000300800 */
[----:B------:R-:W-:Y:S02]  /*a2fe0*/  USEL UR12, URZ, 0x4, !UP1 ;  /* 0x000000043f0c7887 */ /* 0x000fe4000c800000 */
[----:B------:R1:W-:Y:S02]  /*a2ff0*/  LDGSTS.E [R3+0x44b80], desc[UR14][R4.64], P1 ;  /* 0x44b8000004037fae */ /* 0x0003e4000892184e */
[----:B------:R-:W-:-:S06]  /*a3000*/  USEL UR12, UR12, URZ, !UP0 ;  /* 0x0000003f0c0c7287 */ /* 0x000fcc000c000000 */
[----:B------:R-:W-:Y:S01]  /*a3010*/  ISETP.NE.U32.AND P0, PT, RZ, UR12, PT ;  /* 0x0000000cff007c0c */ /* 0x000fe2000bf05070 */
[----:B------:R-:W-:-:S04]  /*a3020*/  UISETP.GT.AND UP1, UPT, UR17, 0x53, UPT ;  /* 0x000000531100788c */ /* 0x000fc8000bf24270 */
[----:B------:R-:W-:Y:S01]  /*a3030*/  USEL UR12, URZ, 0x4, !UP1 ;  /* 0x000000043f0c7887 */ /* 0x000fe2000c800000 */
[----:B------:R-:W-:-:S04]  /*a3040*/  IADD3 R6, P1, R6, UR13, RZ ;  /* 0x0000000d06067c10 */ /* 0x000fc8000ff3e0ff */
[----:B------:R-:W-:Y:S01]  /*a3050*/  IADD3.X R12, R12, UR8, RZ, P1, !PT ;  /* 0x000000080c0c7c10 */ /* 0x000fe20008ffe4ff */
[----:B------:R-:W-:Y:S04]  /*a3060*/  STL [R1+0x2fc8], R6 ;  /* 0x002fc80601007387 */ /* 0x000fe80000100800 */
[----:B------:R1:W-:Y:S02]  /*a3070*/  STL [R1+0x2fbc], R12 ;  /* 0x002fbc0c01007387 */ /* 0x0003e40000100800 */
[----:B-1----:R-:W-:Y:S01]  /*a3080*/  IMAD.MOV.U32 R5, RZ, RZ, R12 ;  /* 0x000000ffff057224 */ /* 0x002fe200078e000c */
[----:B------:R-:W-:Y:S01]  /*a3090*/  MOV R4, R6 ;  /* 0x0000000600047202 */ /* 0x000fe20000000f00 */
[----:B------:R-:W-:-:S04]  /*a30a0*/  USEL UR12, UR12, URZ, !UP0 ;  /* 0x0000003f0c0c7287 */ /* 0x000fc8000c000000 */
[----:B------:R1:W-:Y:S04]  /*a30b0*/  LDGSTS.E [R3+0x44f00], desc[UR14][R4.64], P0 ;  /* 0x44f0000004037fae */ /* 0x0003e8000812184e */
[----:B------:R-:W4:Y:S04]  /*a30c0*/  LDL.LU R12, [R1+0x2f3c] ;  /* 0x002f3c00010c7983 */ /* 0x000f280000300800 */
[----:B------:R-:W4:Y:S04]  /*a30d0*/  LDL.LU R16, [R1+0x2f40] ;  /* 0x002f400001107983 */ /* 0x000f280000300800 */
[----:B------:R-:W4:Y:S01]  /*a30e0*/  LDL.LU R6, [R1+0x2f08] ;  /* 0x002f080001067983 */ /* 0x000f220000300800 */
[----:B------:R-:W-:-:S02]  /*a30f0*/  ISETP.NE.U32.AND P1, PT, RZ, UR12, PT ;  /* 0x0000000cff007c0c */ /* 0x000fc4000bf25070 */
[----:B--2---:R-:W-:-:S04]  /*a3100*/  IADD3 R13, P2, R13, UR13, RZ ;  /* 0x0000000d0d0d7c10 */ /* 0x004fc8000ff5e0ff */
[----:B------:R-:W-:Y:S01]  /*a3110*/  IADD3.X R14, R14, UR8, RZ, P2, !PT ;  /* 0x000000080e0e7c10 */ /* 0x000fe200097fe4ff */
        /* <DEDUP_REMOVED lines=11> */
[----:B-1----:R-:W-:Y:S01]  /*a31d0*/  IMAD.MOV.U32 R5, RZ, RZ, R10 ;  /* 0x000000ffff057224 */ /* 0x002fe200078e000a */
[----:B------:R-:W-:-:S02]  /*a31e0*/  MOV R4, R7 ;  /* 0x0000000700047202 */ /* 0x000fc40000000f00 */
[----:B------:R-:W2:Y:S04]  /*a31f0*/  LDL.LU R10, [R1+0x2ef4] ;  /* 0x002ef400010a7983 */ /* 0x000ea80000300800 */
[----:B------:R-:W2:Y:S04]  /*a3200*/  LDL.LU R7, [R1+0x2f00] ;  /* 0x002f000001077983 */ /* 0x000ea80000300800 */
[----:B------:R1:W-:Y:S01]  /*a3210*/  LDGSTS.E [R3+0x45300], desc[UR14][R4.64], P1 ;  /* 0x4530000004037fae */ /* 0x0003e2000892184e */
[----:B---3--:R-:W-:-:S05]  /*a3220*/  IADD3 R8, P0, R8, UR13, RZ ;  /* 0x0000000d08087c10 */ /* 0x008fca000ff1e0ff */
[----:B------:R-:W-:Y:S01]  /*a3230*/  STL [R1+0x2f80], R8 ;  /* 0x002f800801007387 */ /* 0x000fe20000100800 */
[----:B-1----:R-:W-:Y:S02]  /*a3240*/  MOV R4, R8 ;  /* 0x0000000800047202 */ /* 0x002fe40000000f00 */
[----:B----4-:R-:W-:-:S05]  /*a3250*/  IADD3.X R11, R11, UR8, RZ, P0, !PT ;  /* 0x000000080b0b7c10 */ /* 0x010fca00087fe4ff */
[----:B------:R1:W-:Y:S01]  /*a3260*/  STL [R1+0x2f74], R11 ;  /* 0x002f740b01007387 */ /* 0x0003e20000100800 */
[----:B------:R-:W-:Y:S01]  /*a3270*/  IMAD.MOV.U32 R5, RZ, RZ, R11 ;  /* 0x000000ffff057224 */ /* 0x000fe200078e000b */
[----:B------:R-:W-:Y:S02]  /*a3280*/  UISETP.GT.AND UP1, UPT, UR17, 0x57, UPT ;  /* 0x000000571100788c */ /* 0x000fe4000bf24270 */
[----:B-1----:R-:W3:Y:S04]  /*a3290*/  LDL.LU R11, [R1+0x2ebc] ;  /* 0x002ebc00010b7983 */ /* 0x002ee80000300800 */
[----:B------:R-:W4:Y:S01]  /*a32a0*/  LDL.LU R8, [R1+0x2ec8] ;  /* 0x002ec80001087983 */ /* 0x000f220000300800 */
[----:B------:R-:W-:-:S03]  /*a32b0*/  USEL UR12, URZ, 0x4, !UP1 ;  /* 0x000000043f0c7887 */ /* 0x000fc6000c800000 */
[----:B------:R1:W-:Y:S01]  /*a32c0*/  LDGSTS.E [R3+0x45380], desc[UR14][R4.64], P1 ;  /* 0x4538000004037fae */ /* 0x0003e2000892184e */
[----:B------:R-:W-:Y:S01]  /*a32d0*/  USEL UR12, UR12, URZ, !UP0 ;  /* 0x0000003f0c0c7287 */ /* 0x000fe2000c000000 */
[----:B------:R-:W-:Y:S01]  /*a32e0*/  IADD3 R9, P1, R9, UR13, RZ ;  /* 0x0000000d09097c10 */ /* 0x000fe2000ff3e0ff */
[----:B------:R-:W-:-:S04]  /*a32f0*/  UISETP.GT.AND UP1, UPT, UR17, 0x5b, UPT ;  /* 0x0000005b1100788c */ /* 0x000fc8000bf24270 */
[----:B------:R-:W-:Y:S01]  /*a3300*/  ISETP.NE.U32.AND P0, PT, RZ, UR12, PT ;  /* 0x0000000cff007c0c */ /* 0x000fe2000bf05070 */
[----:B------:R-:W-:Y:S01]  /*a3310*/  STL [R1+0x2f48], R9 ;  /* 0x002f480901007387 */ /* 0x000fe20000100800 */
[----:B------:R-:W-:Y:S01]  /*a3320*/  USEL UR12, URZ, 0x4, !UP1 ;  /* 0x000000043f0c7887 */ /* 0x000fe2000c800000 */
[----:B-1----:R-:W-:-:S03]  /*a3330*/  MOV R4, R9 ;  /* 0x0000000900047202 */ /* 0x002fc60000000f00 */
[----:B------:R-:W-:Y:S01]  /*a3340*/  USEL UR12, UR12, URZ, !UP0 ;  /* 0x0000003f0c0c7287 */ /* 0x000fe2000c000000 */
[----:B------:R-:W-:Y:S02]  /*a3350*/  IADD3.X R12, R12, UR8, RZ, P1, !PT ;  /* 0x000000080c0c7c10 */ /* 0x000fe40008ffe4ff */
[----:B------:R-:W-:-:S03]  /*a3360*/  IADD3 R16, P2, R16, UR13, RZ ;  /* 0x0000000d10107c10 */ /* 0x000fc6000ff5e0ff */
[----:B------:R1:W-:Y:S01]  /*a3370*/  STL [R1+0x2f3c], R12 ;  /* 0x002f3c0c01007387 */ /* 0x0003e20000100800 */
[----:B------:R-:W-:-:S03]  /*a3380*/  IMAD.MOV.U32 R5, RZ, RZ, R12 ;  /* 0x000000ffff057224 */ /* 0x000fc600078e000c */
[----:B------:R-:W3:Y:S04]  /*a3390*/  LDL.LU R14, [R1+0x2eb4] ;  /* 0x002eb400010e7983 */ /* 0x000ee80000300800 */
[----:B------:R-:W3:Y:S04]  /*a33a0*/  LDL.LU R13, [R1+0x2ec0] ;  /* 0x002ec000010d7983 */ /* 0x000ee80000300800 */
[----:B-1----:R-:W3:Y:S01]  /*a33b0*/  LDL.LU R12, [R1+0x2e7c] ;  /* 0x002e7c00010c7983 */ /* 0x002ee20000300800 */
[----:B------:R-:W-:-:S03]  /*a33c0*/  IADD3 R6, P3, R6, UR13, RZ ;  /* 0x0000000d06067c10 */ /* 0x000fc6000ff7e0ff */
[----:B------:R-:W3:Y:S01]  /*a33d0*/  LDL.LU R9, [R1+0x2e88] ;  /* 0x002e880001097983 */ /* 0x000ee20000300800 */
[----:B------:R-:W-:-:S03]  /*a33e0*/  ISETP.NE.U32.AND P1, PT, RZ, UR12, PT ;  /* 0x0000000cff007c0c */ /* 0x000fc6000bf25070 */
[----:B------:R1:W-:Y:S04]  /*a33f0*/  LDGSTS.E [R3+0x45700], desc[UR14][R4.64], P0 ;  /* 0x4570000004037fae */ /* 0x0003e8000812184e */
[----:B------:R-:W-:Y:S01]  /*a3400*/  STL [R1+0x2f40], R16 ;  /* 0x002f401001007387 */ /* 0x000fe20000100800 */
[----:B-1----:R-:W-:Y:S02]  /*a3410*/  MOV R4, R16 ;  /* 0x0000001000047202 */ /* 0x002fe40000000f00 */
[----:B--2---:R-:W-:-:S05]  /*a3420*/  IADD3.X R17, R17, UR8, RZ, P2, !PT ;  /* 0x0000000811117c10 */ /* 0x004fca00097fe4ff */
        /* <DEDUP_REMOVED lines=8> */
[----:B--2---:R-:W2:Y:S01]  /*a34b0*/  LDL.LU R6, [R1+0x2e80] ;  /* 0x002e800001067983 */ /* 0x004ea20000300800 */
[----:B------:R-:W-:-:S03]  /*a34c0*/  IADD3 R7, P0, R7, UR13, RZ ;  /* 0x0000000d07077c10 */ /* 0x000fc6000ff1e0ff */
[----:B------:R1:W-:Y:S01]  /*a34d0*/  LDGSTS.E [R3+0x45b00], desc[UR14][R4.64], P1 ;  /* 0x45b0000004037fae */ /* 0x0003e2000892184e */
[----:B------:R-:W-:-:S03]  /*a34e0*/  IADD3.X R10, R10, UR8, RZ, P0, !PT ;  /* 0x000000080a0a7c10 */ /* 0x000fc600087fe4ff */
[----:B------:R1:W-:Y:S04]  /*a34f0*/  STL [R1+0x2f00], R7 ;  /* 0x002f000701007387 */ /* 0x0003e80000100800 */
[----:B------:R1:W-:Y:S02]  /*a3500*/  STL [R1+0x2ef4], R10 ;  /* 0x002ef40a01007387 */ /* 0x0003e40000100800 */
[----:B-1----:R-:W-:Y:S01]  /*a3510*/  MOV R4, R7 ;  /* 0x0000000700047202 */ /* 0x002fe20000000f00 */
[----:B------:R-:W-:Y:S01]  /*a3520*/  IMAD.MOV.U32 R5, RZ, RZ, R10 ;  /* 0x000000ffff057224 */ /* 0x000fe200078e000a */
[----:B------:R-:W2:Y:S04]  /*a3530*/  LDL.LU R7, [R1+0x2e74] ;  /* 0x002e740001077983 */ /* 0x000ea80000300800 */
[----:B------:R1:W-:Y:S04]  /*a3540*/  LDGSTS.E [R3+0x45b80], desc[UR14][R4.64], P1 ;  /* 0x45b8000004037fae */ /* 0x0003e8000892184e */
[----:B------:R-:W2:Y:S01]  /*a3550*/  LDL.LU R10, [R1+0x2e48] ;  /* 0x002e4800010a7983 */ /* 0x000ea20000300800 */
[----:B----4-:R-:W-:-:S04]  /*a3560*/  IADD3 R8, P1, R8, UR13, RZ ;  /* 0x0000000d08087c10 */ /* 0x010fc8000ff3e0ff */
[----:B---3--:R-:W-:Y:S01]  /*a3570*/  IADD3.X R11, R11, UR8, RZ, P1, !PT ;  /* 0x000000080b0b7c10 */ /* 0x008fe20008ffe4ff */
[----:B------:R-:W-:Y:S04]  /*a3580*/  STL [R1+0x2ec8], R8 ;  /* 0x002ec80801007387 */ /* 0x000fe80000100800 */
[----:B------:R3:W-:Y:S01]  /*a3590*/  STL [R1+0x2ebc], R11 ;  /* 0x002ebc0b01007387 */ /* 0x0007e20000100800 */
[----:B-1----:R-:W-:-:S03]  /*a35a0*/  IMAD.MOV.U32 R5, RZ, RZ, R11 ;  /* 0x000000ffff057224 */ /* 0x002fc600078e000b */
[----:B---3--:R-:W3:Y:S01]  /*a35b0*/  LDL.LU R11, [R1+0x2e3c] ;  /* 0x002e3c00010b7983 */ /* 0x008ee20000300800 */
[----:B------:R-:W-:Y:S01]  /*a35c0*/  UISETP.GT.AND UP1, UPT, UR17, 0x5f, UPT ;  /* 0x0000005f1100788c */ /* 0x000fe2000bf24270 */
[----:B------:R-:W-:Y:S02]  /*a35d0*/  MOV R4, R8 ;  /* 0x0000000800047202 */ /* 0x000fe40000000f00 */
[----:B------:R-:W4:Y:S01]  /*a35e0*/  LDL.LU R16, [R1+0x2e40] ;  /* 0x002e400001107983 */ /* 0x000f220000300800 */
[----:B------:R-:W-:-:S03]  /*a35f0*/  USEL UR12, URZ, 0x4, !UP1 ;  /* 0x000000043f0c7887 */ /* 0x000fc6000c800000 */
[----:B------:R-:W4:Y:S01]  /*a3600*/  LDL.LU R8, [R1+0x2e08] ;  /* 0x002e080001087983 */ /* 0x000f220000300800 */
[----:B------:R-:W-:Y:S02]  /*a3610*/  USEL UR12, UR12, URZ, !UP0 ;  /* 0x0000003f0c0c7287 */ /* 0x000fe4000c000000 */
[----:B------:R-:W-:-:S04]  /*a3620*/  UISETP.GT.AND UP1, UPT, UR17, 0x63, UPT ;  /* 0x000000631100788c */ /* 0x000fc8000bf24270 */
[----:B------:R-:W-:Y:S01]  /*a3630*/  ISETP.NE.U32.AND P0, PT, RZ, UR12, PT ;  /* 0x0000000cff007c0c */ /* 0x000fe2000bf05070 */
[----:B------:R-:W-:-:S04]  /*a3640*/  USEL UR12, URZ, 0x4, !UP1 ;  /* 0x000000043f0c7887 */ /* 0x000fc8000c800000 */
[----:B------:R-:W-:Y:S01]  /*a3650*/  USEL UR12, UR12, URZ, !UP0 ;  /* 0x0000003f0c0c7287 */ /* 0x000fe2000c000000 */
[----:B------:R-:W-:-:S07]  /*a3660*/  IADD3 R13, P2, R13, UR13, RZ ;  /* 0x0000000d0d0d7c10 */ /* 0x000fce000ff5e0ff */
[----:B------:R1:W-:Y:S01]  /*a3670*/  LDGSTS.E [R3+0x45f00], desc[UR14][R4.64], P0 ;  /* 0x45f0000004037fae */ /* 0x0003e2000812184e */
[----:B------:R-:W-:-:S03]  /*a3680*/  IADD3.X R14, R14, UR8, RZ, P2, !PT ;  /* 0x000000080e0e7c10 */ /* 0x000fc600097fe4ff */
[----:B------:R-:W-:Y:S01]  /*a3690*/  STL [R1+0x2ec0], R13 ;  /* 0x002ec00d01007387 */ /* 0x000fe20000100800 */
[----:B------:R-:W-:-:S03]  /*a36a0*/  IADD3 R9, P3, R9, UR13, RZ ;  /* 0x0000000d09097c10 */ /* 0x000fc6000ff7e0ff */
[----:B------:R1:W-:Y:S04]  /*a36b0*/  STL [R1+0x2eb4], R14 ;  /* 0x002eb40e01007387 */ /* 0x0003e80000100800 */
[----:B------:R1:W-:Y:S01]  /*a36c0*/  STL [R1+0x2e88], R9 ;  /* 0x002e880901007387 */ /* 0x0003e20000100800 */
[----:B------:R-:W-:-:S03]  /*a36d0*/  IADD3.X R12, R12, UR8, RZ, P3, !PT ;  /* 0x000000080c0c7c10 */ /* 0x000fc60009ffe4ff */
[----:B------:R-:W4:Y:S01]  /*a36e0*/  LDL.LU R17, [R1+0x2e34] ;  /* 0x002e340001117983 */ /* 0x000f220000300800 */
[----:B-1----:R-:W-:Y:S01]  /*a36f0*/  MOV R4, R13 ;  /* 0x0000000d00047202 */ /* 0x002fe20000000f00 */
[----:B------:R-:W-:Y:S01]  /*a3700*/  IMAD.MOV.U32 R5, RZ, RZ, R14 ;  /* 0x000000ffff057224 */ /* 0x000fe200078e000e */
[----:B------:R-:W-:Y:S01]  /*a3710*/  ISETP.NE.U32.AND P1, PT, RZ, UR12, PT ;  /* 0x0000000cff007c0c */ /* 0x000fe2000bf25070 */
[----:B------:R-:W-:Y:S04]  /*a3720*/  STL [R1+0x2e7c], R12 ;  /* 0x002e7c0c01007387 */ /* 0x000fe80000100800 */
[----:B------:R1:W-:Y:S04]  /*a3730*/  LDGSTS.E [R3+0x45f80], desc[UR14][R4.64], P0 ;  /* 0x45f8000004037fae */ /* 0x0003e8000812184e */
[----:B------:R-:W4:Y:S04]  /*a3740*/  LDL.LU R15, [R1+0x2dfc] ;  /* 0x002dfc00010f7983 */ /* 0x000f280000300800 */
[----:B------:R-:W4:Y:S01]  /*a3750*/  LDL.LU R14, [R1+0x2df4] ;  /* 0x002df400010e7983 */ /* 0x000f220000300800 */
[----:B-1----:R-:W-:Y:S01]  /*a3760*/  MOV R4, R9 ;  /* 0x0000000900047202 */ /* 0x002fe20000000f00 */
[----:B------:R-:W-:-:S02]  /*a3770*/  IMAD.MOV.U32 R5, RZ, RZ, R12 ;  /* 0x000000ffff057224 */ /* 0x000fc400078e000c */
[----:B------:R-:W4:Y:S04]  /*a3780*/  LDL.LU R9, [R1+0x2e00] ;  /* 0x002e000001097983 */ /* 0x000f280000300800 */
[----:B------:R1:W-:Y:S01]  /*a3790*/  LDGSTS.E [R3+0x46300], desc[UR14][R4.64], P1 ;  /* 0x4630000004037fae */ /* 0x0003e2000892184e */
[----:B--2---:R-:W-:-:S04]  /*a37a0*/  IADD3 R6, P0, R6, UR13, RZ ;  /* 0x0000000d06067c10 */ /* 0x004fc8000ff1e0ff */
[----:B-1----:R-:W-:Y:S01]  /*a37b0*/  MOV R4, R6 ;  /* 0x0000000600047202 */ /* 0x002fe20000000f00 */
[----:B------:R-:W-:Y:S01]  /*a37c0*/  STL [R1+0x2e80], R6 ;  /* 0x002e800601007387 */ /* 0x000fe20000100800 */
[----:B------:R-:W-:-:S05]  /*a37d0*/  IADD3.X R7, R7, UR8, RZ, P0, !PT ;  /* 0x0000000807077c10 */ /* 0x000fca00087fe4ff */
[----:B------:R-:W-:Y:S01]  /*a37e0*/  IMAD.MOV.U32 R5, RZ, RZ, R7 ;  /* 0x000000ffff057224 */ /* 0x000fe200078e0007 */
[----:B------:R1:W-:Y:S04]  /*a37f0*/  STL [R1+0x2e74], R7 ;  /* 0x002e740701007387 */ /* 0x0003e80000100800 */
[----:B------:R2:W-:Y:S01]  /*a3800*/  LDGSTS.E [R3+0x46380], desc[UR14][R4.64], P1 ;  /* 0x4638000004037fae */ /* 0x0005e2000892184e */
[----:B------:R-:W-:-:S03]  /*a3810*/  IADD3 R10, P1, R10, UR13, RZ ;  /* 0x0000000d0a0a7c10 */ /* 0x000fc6000ff3e0ff */
[----:B-1----:R-:W4:Y:S04]  /*a3820*/  LDL.LU R7, [R1+0x2dbc] ;  /* 0x002dbc0001077983 */ /* 0x002f280000300800 */
[----:B------:R-:W4:Y:S04]  /*a3830*/  LDL.LU R6, [R1+0x2dc8] ;  /* 0x002dc80001067983 */ /* 0x000f280000300800 */
[----:B------:R-:W-:Y:S01]  /*a3840*/  STL [R1+0x2e48], R10 ;  /* 0x002e480a01007387 */ /* 0x000fe20000100800 */
[----:B--2---:R-:W-:Y:S02]  /*a3850*/  MOV R4, R10 ;  /* 0x0000000a00047202 */ /* 0x004fe40000000f00 */
[----:B---3--:R-:W-:-:S05]  /*a3860*/  IADD3.X R11, R11, UR8, RZ, P1, !PT ;  /* 0x000000080b0b7c10 */ /* 0x008fca0008ffe4ff */
[----:B------:R1:W-:Y:S04]  /*a3870*/  STL [R1+0x2e3c], R11 ;  /* 0x002e3c0b01007387 */ /* 0x0003e80000100800 */
[----:B------:R-:W2:Y:S01]  /*a3880*/  LDL.LU R13, [R1+0x2db4] ;  /* 0x002db400010d7983 */ /* 0x000ea20000300800 */
[----:B------:R-:W-:-:S03]  /*a3890*/  IMAD.MOV.U32 R5, RZ, RZ, R11 ;  /* 0x000000ffff057224 */ /* 0x000fc600078e000b */
[----:B------:R-:W3:Y:S04]  /*a38a0*/  LDL.LU R12, [R1+0x2dc0] ;  /* 0x002dc000010c7983 */ /* 0x000ee80000300800 */
        /* <DEDUP_REMOVED lines=10> */
[----:B------:R-:W-:-:S05]  /*a3950*/  IADD3 R8, P3, R8, UR13, RZ ;  /* 0x0000000d08087c10 */ /* 0x000fca000ff7e0ff */
[----:B------:R-:W-:Y:S02]  /*a3960*/  ISETP.NE.U32.AND P1, PT, RZ, UR12, PT ;  /* 0x0000000cff007c0c */ /* 0x000fe4000bf25070 */
[----:B------:R1:W-:Y:S01]  /*a3970*/  LDGSTS.E [R3+0x46700], desc[UR14][R4.64], P0 ;  /* 0x4670000004037fae */ /* 0x0003e2000812184e */
[----:B------:R-:W-:Y:S02]  /*a3980*/  IADD3.X R17, R17, UR8, RZ, P2, !PT ;  /* 0x0000000811117c10 */ /* 0x000fe400097fe4ff */
[----:B-1----:R-:W-:-:S03]  /*a3990*/  MOV R4, R16 ;  /* 0x0000001000047202 */ /* 0x002fc60000000f00 */
[----:B------:R-:W-:-:S05]  /*a39a0*/  IMAD.MOV.U32 R5, RZ, RZ, R17 ;  /* 0x000000ffff057224 */ /* 0x000fca00078e0011 */
[----:B------:R1:W-:Y:S01]  /*a39b0*/  LDGSTS.E [R3+0x46780], desc[UR14][R4.64], P0 ;  /* 0x4678000004037fae */ /* 0x0003e2000812184e */
[----:B------:R-:W-:-:S03]  /*a39c0*/  IADD3.X R15, R15, UR8, RZ, P3, !PT ;  /* 0x000000080f0f7c10 */ /* 0x000fc60009ffe4ff */
[----:B------:R-:W-:Y:S01]  /*a39d0*/  STL [R1+0x2e40], R16 ;  /* 0x002e401001007387 */ /* 0x000fe20000100800 */
[----:B------:R-:W-:Y:S01]  /*a39e0*/  IADD3 R9, P0, R9, UR13, RZ ;  /* 0x0000000d09097c10 */ /* 0x000fe2000ff1e0ff */
[----:B-1----:R-:W-:Y:S01]  /*a39f0*/  IMAD.MOV.U32 R5, RZ, RZ, R15 ;  /* 0x000000ffff057224 */ /* 0x002fe200078e000f */
[----:B------:R-:W-:Y:S01]  /*a3a00*/  MOV R4, R8 ;  /* 0x0000000800047202 */ /* 0x000fe20000000f00 */
[----:B------:R-:W-:Y:S01]  /*a3a10*/  STL [R1+0x2e34], R17 ;  /* 0x002e341101007387 */ /* 0x000fe20000100800 */
[----:B------:R-:W-:-:S03]  /*a3a20*/  IADD3.X R14, R14, UR8, RZ, P0, !PT ;  /* 0x000000080e0e7c10 */ /* 0x000fc600087fe4ff */
[----:B------:R1:W-:Y:S04]  /*a3a30*/  STL [R1+0x2e08], R8 ;  /* 0x002e080801007387 */ /* 0x0003e80000100800 */
[----:B------:R-:W-:Y:S04]  /*a3a40*/  STL [R1+0x2dfc], R15 ;  /* 0x002dfc0f01007387 */ /* 0x000fe80000100800 */
[----:B------:R4:W-:Y:S04]  /*a3a50*/  LDGSTS.E [R3+0x46b00], desc[UR14][R4.64], P1 ;  /* 0x46b0000004037fae */ /* 0x0009e8000892184e */
[----:B-1----:R-:W2:Y:S04]  /*a3a60*/  LDL.LU R8, [R1+0x2d80] ;  /* 0x002d800001087983 */ /* 0x002ea80000300800 */
[----:B------:R1:W-:Y:S01]  /*a3a70*/  STL [R1+0x2e00], R9 ;  /* 0x002e000901007387 */ /* 0x0003e20000100800 */
[----:B----4-:R-:W-:Y:S01]  /*a3a80*/  MOV R4, R9 ;  /* 0x0000000900047202 */ /* 0x010fe20000000f00 */
[----:B------:R-:W-:-:S02]  /*a3a90*/  IMAD.MOV.U32 R5, RZ, RZ, R14 ;  /* 0x000000ffff057224 */ /* 0x000fc400078e000e */
[----:B------:R-:W-:Y:S04]  /*a3aa0*/  STL [R1+0x2df4], R14 ;  /* 0x002df40e01007387 */ /* 0x000fe80000100800 */
[----:B-1----:R-:W4:Y:S04]  /*a3ab0*/  LDL.LU R9, [R1+0x2d74] ;  /* 0x002d740001097983 */ /* 0x002f280000300800 */
[----:B------:R1:W-:Y:S01]  /*a3ac0*/  LDGSTS.E [R3+0x46b80], desc[UR14][R4.64], P1 ;  /* 0x46b8000004037fae */ /* 0x0003e2000892184e */
[----:B------:R-:W-:-:S04]  /*a3ad0*/  IADD3 R6, P1, R6, UR13, RZ ;  /* 0x0000000d06067c10 */ /* 0x000fc8000ff3e0ff */
[----:B------:R-:W-:Y:S01]  /*a3ae0*/  IADD3.X R7, R7, UR8, RZ, P1, !PT ;  /* 0x0000000807077c10 */ /* 0x000fe20008ffe4ff */
[----:B------:R1:W-:Y:S02]  /*a3af0*/  STL [R1+0x2dc8], R6 ;  /* 0x002dc80601007387 */ /* 0x0003e40000100800 */
[----:B-1----:R-:W-:Y:S02]  /*a3b00*/  MOV R4, R6 ;  /* 0x0000000600047202 */ /* 0x002fe40000000f00 */
[----:B------:R1:W-:Y:S04]  /*a3b10*/  STL [R1+0x2dbc], R7 ;  /* 0x002dbc0701007387 */ /* 0x0003e80000100800 */
[----:B------:R-:W4:Y:S01]  /*a3b20*/  LDL.LU R17, [R1+0x2d3c] ;  /* 0x002d3c0001117983 */ /* 0x000f220000300800 */
[----:B------:R-:W-:-:S03]  /*a3b30*/  IMAD.MOV.U32 R5, RZ, RZ, R7 ;  /* 0x000000ffff057224 */ /* 0x000fc600078e0007 */
[----:B------:R-:W4:Y:S04]  /*a3b40*/  LDL.LU R6, [R1+0x2d48] ;  /* 0x002d480001067983 */ /* 0x000f280000300800 */
[----:B-1----:R-:W4:Y:S04]  /*a3b50*/  LDL.LU R7, [R1+0x2d40] ;  /* 0x002d400001077983 */ /* 0x002f280000300800 */
[----:B------:R-:W4:Y:S01]  /*a3b60*/  LDL.LU R14, [R1+0x2d08] ;  /* 0x002d0800010e7983 */ /* 0x000f220000300800 */
[----:B---3--:R-:W-:-:S04]  /*a3b70*/  IADD3 R12, P2, R12, UR13, RZ ;  /* 0x0000000d0c0c7c10 */ /* 0x008fc8000ff5e0ff */
[----:B--2---:R-:W-:Y:S01]  /*a3b80*/  IADD3.X R13, R13, UR8, RZ, P2, !PT ;  /* 0x000000080d0d7c10 */ /* 0x004fe200097fe4ff */
[----:B------:R-:W-:Y:S01]  /*a3b90*/  STL [R1+0x2dc0], R12 ;  /* 0x002dc00c01007387 */ /* 0x000fe20000100800 */
[----:B------:R-:W-:-:S03]  /*a3ba0*/  IADD3 R10, P3, R10, UR13, RZ ;  /* 0x0000000d0a0a7c10 */ /* 0x000fc6000ff7e0ff */
[----:B------:R1:W-:Y:S04]  /*a3bb0*/  STL [R1+0x2db4], R13 ;  /* 0x002db40d01007387 */ /* 0x0003e80000100800 */
[----:B------:R-:W-:Y:S04]  /*a3bc0*/  STL [R1+0x2d88], R10 ;  /* 0x002d880a01007387 */ /* 0x000fe80000100800 */
[----:B------:R-:W2:Y:S01]  /*a3bd0*/  LDL.LU R16, [R1+0x2d34] ;  /* 0x002d340001107983 */ /* 0x000ea20000300800 */
[----:B------:R-:W-:-:S04]  /*a3be0*/  UISETP.GT.AND UP1, UPT, UR17, 0x6f, UPT ;  /* 0x0000006f1100788c */ /* 0x000fc8000bf24270 */
[----:B------:R-:W-:-:S04]  /*a3bf0*/  USEL UR12, URZ, 0x4, !UP1 ;  /* 0x000000043f0c7887 */ /* 0x000fc8000c800000 */
[----:B------:R-:W-:Y:S02]  /*a3c00*/  USEL UR12, UR12, URZ, !UP0 ;  /* 0x0000003f0c0c7287 */ /* 0x000fe4000c000000 */
[----:B------:R-:W-:-:S04]  /*a3c10*/  UISETP.GT.AND UP1, UPT, UR17, 0x73, UPT ;  /* 0x000000731100788c */ /* 0x000fc8000bf24270 */
[----:B------:R-:W-:Y:S01]  /*a3c20*/  ISETP.NE.U32.AND P0, PT, RZ, UR12, PT ;  /* 0x0000000cff007c0c */ /* 0x000fe2000bf05070 */
[----:B------:R-:W-:Y:S01]  /*a3c30*/  USEL UR12, URZ, 0x4, !UP1 ;  /* 0x000000043f0c7887 */ /* 0x000fe2000c800000 */
[----:B------:R-:W-:-:S03]  /*a3c40*/  IADD3.X R11, R11, UR8, RZ, P3, !PT ;  /* 0x000000080b0b7c10 */ /* 0x000fc60009ffe4ff */
[----:B------:R-:W-:Y:S02]  /*a3c50*/  USEL UR12, UR12, URZ, !UP0 ;  /* 0x0000003f0c0c7287 */ /* 0x000fe4000c000000 */
[----:B------:R3:W-:Y:S04]  /*a3c60*/  STL [R1+0x2d7c], R11 ;  /* 0x002d7c0b01007387 */ /* 0x0007e80000100800 */
[----:B------:R-:W2:Y:S04]  /*a3c70*/  LDL.LU R15, [R1+0x2cfc] ;  /* 0x002cfc00010f7983 */ /* 0x000ea80000300800 */
[----:B------:R1:W-:Y:S01]  /*a3c80*/  LDGSTS.E [R3+0x46f00], desc[UR14][R4.64], P0 ;  /* 0x46f0000004037fae */ /* 0x0003e2000812184e */
[----:B------:R-:W-:-:S02]  /*a3c90*/  ISETP.NE.U32.AND P1, PT, RZ, UR12, PT ;  /* 0x0000000cff007c0c */ /* 0x000fc4000bf25070 */
[----:B-1----:R-:W-:Y:S01]  /*a3ca0*/  MOV R4, R12 ;  /* 0x0000000c00047202 */ /* 0x002fe20000000f00 */
[----:B------:R-:W-:Y:S02]  /*a3cb0*/  IMAD.MOV.U32 R5, RZ, RZ, R13 ;  /* 0x000000ffff057224 */ /* 0x000fe400078e000d */
[----:B------:R-:W2:Y:S04]  /*a3cc0*/  LDL.LU R13, [R1+0x2ce4] ;  /* 0x002ce400010d7983 */ /* 0x000ea80000300800 */
[----:B------:R-:W2:Y:S04]  /*a3cd0*/  LDL.LU R12, [R1+0x2d00] ;  /* 0x002d0000010c7983 */ /* 0x000ea80000300800 */
[----:B------:R1:W-:Y:S01]  /*a3ce0*/  LDGSTS.E [R3+0x46f80], desc[UR14][R4.64], P0 ;  /* 0x46f8000004037fae */ /* 0x0003e2000812184e */
[----:B------:R-:W-:-:S04]  /*a3cf0*/  UISETP.GT.AND UP1, UPT, UR17, 0x77, UPT ;  /* 0x000000771100788c */ /* 0x000fc8000bf24270 */
[----:B------:R-:W-:Y:S01]  /*a3d00*/  USEL UR12, URZ, 0x4, !UP1 ;  /* 0x000000043f0c7887 */ /* 0x000fe2000c800000 */
[----:B------:R-:W-:Y:S01]  /*a3d10*/  IADD3 R8, P0, R8, UR13, RZ ;  /* 0x0000000d08087c10 */ /* 0x000fe2000ff1e0ff */
[----:B-1----:R-:W-:Y:S01]  /*a3d20*/  IMAD.MOV.U32 R5, RZ, RZ, R11 ;  /* 0x000000ffff057224 */ /* 0x002fe200078e000b */
[----:B------:R-:W-:-:S03]  /*a3d30*/  MOV R4, R10 ;  /* 0x0000000a00047202 */ /* 0x000fc60000000f00 */
[----:B------:R-:W-:Y:S01]  /*a3d40*/  STL [R1+0x2d80], R8 ;  /* 0x002d800801007387 */ /* 0x000fe20000100800 */
[----:B------:R-:W-:-:S03]  /*a3d50*/  USEL UR12, UR12, URZ, !UP0 ;  /* 0x0000003f0c0c7287 */ /* 0x000fc6000c000000 */
[----:B------:R1:W-:Y:S01]  /*a3d60*/  LDGSTS.E [R3+0x47300], desc[UR14][R4.64], P1 ;  /* 0x4730000004037fae */ /* 0x0003e2000892184e */
[----:B----4-:R-:W-:-:S05]  /*a3d70*/  IADD3.X R9, R9, UR8, RZ, P0, !PT ;  /* 0x0000000809097c10 */ /* 0x010fca00087fe4ff */
[----:B------:R4:W-:Y:S01]  /*a3d80*/  STL [R1+0x2d74], R9 ;  /* 0x002d740901007387 */ /* 0x0009e20000100800 */
[----:B-1----:R-:W-:-:S03]  /*a3d90*/  MOV R4, R8 ;  /* 0x0000000800047202 */ /* 0x002fc60000000f00 */
[----:B---3--:R-:W3:Y:S01]  /*a3da0*/  LDL.LU R11, [R1+0x2cbc] ;  /* 0x002cbc00010b7983 */ /* 0x008ee20000300800 */
[----:B------:R-:W-:-:S03]  /*a3db0*/  IMAD.MOV.U32 R5, RZ, RZ, R9 ;  /* 0x000000ffff057224 */ /* 0x000fc600078e0009 */
[----:B------:R-:W3:Y:S04]  /*a3dc0*/  LDL.LU R10, [R1+0x2cc8] ;  /* 0x002cc800010a7983 */ /* 0x000ee80000300800 */
[----:B----4-:R-:W4:Y:S01]  /*a3dd0*/  LDL.LU R9, [R1+0x1ca0] ;  /* 0x001ca00001097983 */ /* 0x010f220000300800 */
[----:B------:R-:W-:-:S03]  /*a3de0*/  ISETP.NE.U32.AND P0, PT, RZ, UR12, PT ;  /* 0x0000000cff007c0c */ /* 0x000fc6000bf05070 */
[----:B------:R-:W4:Y:S04]  /*a3df0*/  LDL.LU R8, [R1+0x2cc0] ;  /* 0x002cc00001087983 */ /* 0x000f280000300800 */
[----:B------:R1:W-:Y:S01]  /*a3e00*/  LDGSTS.E [R3+0x47380], desc[UR14][R4.64], P1 ;  /* 0x4738000004037fae */ /* 0x0003e2000892184e */
[----:B------:R-:W-:-:S04]  /*a3e10*/  IADD3 R6, P1, R6, UR13, RZ ;  /* 0x0000000d06067c10 */ /* 0x000fc8000ff3e0ff */
[----:B------:R-:W-:Y:S02]  /*a3e20*/  IADD3.X R17, R17, UR8, RZ, P1, !PT ;  /* 0x0000000811117c10 */ /* 0x000fe40008ffe4ff */
[----:B------:R-:W-:Y:S01]  /*a3e30*/  IADD3 R7, P2, R7, UR13, RZ ;  /* 0x0000000d07077c10 */ /* 0x000fe2000ff5e0ff */
[----:B------:R1:W-:Y:S02]  /*a3e40*/  STL [R1+0x2d48], R6 ;  /* 0x002d480601007387 */ /* 0x0003e40000100800 */
[----:B-1----:R-:W-:Y:S01]  /*a3e50*/  MOV R4, R6 ;  /* 0x0000000600047202 */ /* 0x002fe20000000f00 */
[----:B------:R-:W-:Y:S01]  /*a3e60*/  IMAD.MOV.U32 R5, RZ, RZ, R17 ;  /* 0x000000ffff057224 */ /* 0x000fe200078e0011 */
[----:B------:R-:W-:Y:S01]  /*a3e70*/  IADD3 R14, P3, R14, UR13, RZ ;  /* 0x0000000d0e0e7c10 */ /* 0x000fe2000ff7e0ff */
[----:B------:R-:W-:Y:S04]  /*a3e80*/  STL [R1+0x2d3c], R17 ;  /* 0x002d3c1101007387 */ /* 0x000fe80000100800 */
[----:B------:R1:W-:Y:S04]  /*a3e90*/  LDGSTS.E [R3+0x47700], desc[UR14][R4.64], P0 ;  /* 0x4770000004037fae */ /* 0x0003e8000812184e */
[----:B------:R-:W4:Y:S04]  /*a3ea0*/  LDL.LU R6, [R1+0x1ca8] ;  /* 0x001ca80001067983 */ /* 0x000f280000300800 */
[----:B------:R2:W-:Y:S01]  /*a3eb0*/  STL [R1+0x2d40], R7 ;  /* 0x002d400701007387 */ /* 0x0005e20000100800 */
[----:B-1----:R-:W-:-:S02]  /*a3ec0*/  MOV R4, R7 ;  /* 0x0000000700047202 */ /* 0x002fc40000000f00 */
[----:B--2---:R-:W-:-:S05]  /*a3ed0*/  IADD3.X R16, R16, UR8, RZ, P2, !PT ;  /* 0x0000000810107c10 */ /* 0x004fca00097fe4ff */
[----:B------:R-:W-:Y:S04]  /*a3ee0*/  STL [R1+0x2d34], R16 ;  /* 0x002d341001007387 */ /* 0x000fe80000100800 */
[----:B------:R1:W-:Y:S04]  /*a3ef0*/  STL [R1+0x2d08], R14 ;  /* 0x002d080e01007387 */ /* 0x0003e80000100800 */
[----:B------:R-:W2:Y:S01]  /*a3f00*/  LDL.LU R7, [R1+0x1ca4] ;  /* 0x001ca40001077983 */ /* 0x000ea20000300800 */
[----:B------:R-:W-:-:S04]  /*a3f10*/  UISETP.GT.AND UP1, UPT, UR17, 0x7b, UPT ;  /* 0x0000007b1100788c */ /* 0x000fc8000bf24270 */
[----:B------:R-:W-:-:S04]  /*a3f20*/  USEL UR12, URZ, 0x4, !UP1 ;  /* 0x000000043f0c7887 */ /* 0x000fc8000c800000 */
[----:B------:R-:W-:Y:S01]  /*a3f30*/  USEL UR12, UR12, URZ, !UP0 ;  /* 0x0000003f0c0c7287 */ /* 0x000fe2000c000000 */
[----:B------:R-:W-:-:S05]  /*a3f40*/  IMAD.MOV.U32 R5, RZ, RZ, R16 ;  /* 0x000000ffff057224 */ /* 0x000fca00078e0010 */
[----:B------:R-:W-:Y:S01]  /*a3f50*/  ISETP.NE.U32.AND P1, PT, RZ, UR12, PT ;  /* 0x0000000cff007c0c */ /* 0x000fe2000bf25070 */
[----:B------:R1:W-:Y:S01]  /*a3f60*/  LDGSTS.E [R3+0x47780], desc[UR14][R4.64], P0 ;  /* 0x4778000004037fae */ /* 0x0003e2000812184e */
[----:B------:R-:W-:Y:S01]  /*a3f70*/  IADD3.X R15, R15, UR8, RZ, P3, !PT ;  /* 0x000000080f0f7c10 */ /* 0x000fe20009ffe4ff */
[----:B------:R-:W-:-:S04]  /*a3f80*/  UISETP.GT.AND UP1, UPT, UR17, 0x7f, UPT ;  /* 0x0000007f1100788c */ /* 0x000fc8000bf24270 */
[----:B------:R-:W-:Y:S01]  /*a3f90*/  USEL UR12, URZ, 0x4, !UP1 ;  /* 0x000000043f0c7887 */ /* 0x000fe2000c800000 */
[----:B-1----:R-:W-:Y:S01]  /*a3fa0*/  MOV R4, R14 ;  /* 0x0000000e00047202 */ /* 0x002fe20000000f00 */
[----:B------:R-:W-:Y:S01]  /*a3fb0*/  IMAD.MOV.U32 R5, RZ, RZ, R15 ;  /* 0x000000ffff057224 */ /* 0x000fe200078e000f */
[----:B------:R-:W-:-:S04]  /*a3fc0*/  IADD3 R12, P0, R12, UR13, RZ ;  /* 0x0000000d0c0c7c10 */ /* 0x000fc8000ff1e0ff */
[----:B------:R1:W-:Y:S01]  /*a3fd0*/  LDGSTS.E [R3+0x47b00], desc[UR14][R4.64], P1 ;  /* 0x47b0000004037fae */ /* 0x0003e2000892184e */
[----:B------:R-:W-:Y:S01]  /*a3fe0*/  IADD3.X R13, R13, UR8, RZ, P0, !PT ;  /* 0x000000080d0d7c10 */ /* 0x000fe200087fe4ff */
[----:B------:R-:W-:Y:S01]  /*a3ff0*/  USEL UR12, UR12, URZ, !UP0 ;  /* 0x0000003f0c0c7287 */ /* 0x000fe2000c000000 */
[----:B-1----:R-:W-:-:S03]  /*a4000*/  MOV R4, R12 ;  /* 0x0000000c00047202 */ /* 0x002fc60000000f00 */
[----:B------:R-:W-:Y:S02]  /*a4010*/  IMAD.MOV.U32 R5, RZ, RZ, R13 ;  /* 0x000000ffff057224 */ /* 0x000fe400078e000d */
[----:B------:R-:W-:-:S03]  /*a4020*/  ISETP.NE.U32.AND P0, PT, RZ, UR12, PT ;  /* 0x0000000cff007c0c */ /* 0x000fc6000bf05070 */
[----:B------:R1:W-:Y:S04]  /*a4030*/  LDGSTS.E [R3+0x47b80], desc[UR14][R4.64], P1 ;  /* 0x47b8000004037fae */ /* 0x0003e8000892184e */
[----:B------:R-:W-:Y:S04]  /*a4040*/  STL [R1+0x2cfc], R15 ;  /* 0x002cfc0f01007387 */ /* 0x000fe80000100800 */
[----:B------:R-:W-:Y:S04]  /*a4050*/  STL [R1+0x2d00], R12 ;  /* 0x002d000c01007387 */ /* 0x000fe80000100800 */
[----:B------:R-:W-:Y:S01]  /*a4060*/  STL [R1+0x2ce4], R13 ;  /* 0x002ce40d01007387 */ /* 0x000fe20000100800 */
[----:B---3--:R-:W-:-:S04]  /*a4070*/  IADD3 R10, P1, R10, UR13, RZ ;  /* 0x0000000d0a0a7c10 */ /* 0x008fc8000ff3e0ff */
[----:B------:R-:W-:Y:S02]  /*a4080*/  IADD3.X R11, R11, UR8, RZ, P1, !PT ;  /* 0x000000080b0b7c10 */ /* 0x000fe40008ffe4ff */
[----:B----4-:R-:W-:-:S03]  /*a4090*/  IADD3 R8, P2, R8, UR13, RZ ;  /* 0x0000000d08087c10 */ /* 0x010fc6000ff5e0ff */
[----:B-1----:R-:W-:Y:S01]  /*a40a0*/  IMAD.MOV.U32 R5, RZ, RZ, R11 ;  /* 0x000000ffff057224 */ /* 0x002fe200078e000b */
[----:B------:R-:W-:Y:S02]  /*a40b0*/  MOV R4, R10 ;  /* 0x0000000a00047202 */ /* 0x000fe40000000f00 */
[----:B------:R-:W-:Y:S01]  /*a40c0*/  IADD3.X R9, R9, UR8, RZ, P2, !PT ;  /* 0x0000000809097c10 */ /* 0x000fe200097fe4ff */
[----:B------:R-:W-:Y:S04]  /*a40d0*/  STL [R1+0x2cc8], R10 ;  /* 0x002cc80a01007387 */ /* 0x000fe80000100800 */
[----:B------:R-:W-:Y:S04]  /*a40e0*/  STL [R1+0x2cbc], R11 ;  /* 0x002cbc0b01007387 */ /* 0x000fe80000100800 */
[----:B------:R-:W-:Y:S04]  /*a40f0*/  STL [R1+0x2cc0], R8 ;  /* 0x002cc00801007387 */ /* 0x000fe80000100800 */
[----:B------:R1:W-:Y:S04]  /*a4100*/  LDGSTS.E [R3+0x47f00], desc[UR14][R4.64], P0 ;  /* 0x47f0000004037fae */ /* 0x0003e8000812184e */
[----:B------:R3:W-:Y:S04]  /*a4110*/  STL [R1+0x1ca0], R9 ;  /* 0x001ca00901007387 */ /* 0x0007e80000100800 */
[----:B------:R-:W4:Y:S01]  /*a4120*/  LDL.LU R14, [R1+0x1cac] ;  /* 0x001cac00010e7983 */ /* 0x000f220000300800 */
[----:B-1----:R-:W-:-:S03]  /*a4130*/  IMAD.MOV.U32 R5, RZ, RZ, R9 ;  /* 0x000000ffff057224 */ /* 0x002fc600078e0009 */
[----:B---3--:R-:W3:Y:S04]  /*a4140*/  LDL.LU R9, [R1+0x1cb0] ;  /* 0x001cb00001097983 */ /* 0x008ee80000300800 */
[----:B------:R-:W4:Y:S01]  /*a4150*/  LDL.LU R11, [R1+0x1cb8] ;  /* 0x001cb800010b7983 */ /* 0x000f220000300800 */
[----:B------:R-:W-:-:S05]  /*a4160*/  MOV R4, R8 ;  /* 0x0000000800047202 */ /* 0x000fca0000000f00 */
[----:B------:R1:W-:Y:S01]  /*a4170*/  LDGSTS.E [R3+0x47f80], desc[UR14][R4.64], P0 ;  /* 0x47f8000004037fae */ /* 0x0003e2000812184e */
[----:B------:R-:W-:Y:S01]  /*a4180*/  IADD3 R6, P2, R6, UR16, RZ ;  /* 0x0000001006067c10 */ /* 0x000fe2000ff5e0ff */
[----:B------:R-:W-:Y:S01]  /*a4190*/  ULEA UR12, UR7, UR5, 0x11 ;  /* 0x00000005070c7291 */ /* 0x000fe2000f8e883f */
[----:B------:R-:W-:Y:S01]  /*a41a0*/  ISETP.GE.AND P0, PT, R157, UR17, PT ;  /* 0x000000119d007c0c */ /* 0x000fe2000bf06270 */
[----:B------:R-:W0:Y:S04]  /*a41b0*/  LDGDEPBAR ;  /* 0x00000000000079af */ /* 0x000e280000000000 */
[----:B------:R2:W-:Y:S01]  /*a41c0*/  STL [R1+0x1ca8], R6 ;  /* 0x001ca80601007387 */ /* 0x0005e20000100800 */
[----:B-1----:R-:W-:Y:S01]  /*a41d0*/  IMAD.MOV.U32 R4, RZ, RZ, R6 ;  /* 0x000000ffff047224 */ /* 0x002fe200078e0006 */
[----:B--2---:R-:W-:-:S05]  /*a41e0*/  IADD3.X R7, R7, UR9, RZ, P2, !PT ;  /* 0x0000000907077c10 */ /* 0x004fca00097fe4ff */
[----:B------:R1:W-:Y:S04]  /*a41f0*/  STL [R1+0x1ca4], R7 ;  /* 0x001ca40701007387 */ /* 0x0003e80000100800 */
[----:B------:R-:W2:Y:S04]  /*a4200*/  LDL.LU R16, [R1+0x1cb4] ;  /* 0x001cb40001107983 */ /* 0x000ea80000300800 */
[----:B------:R-:W2:Y:S04]  /*a4210*/  LDL.LU R13, [R1+0x1cbc] ;  /* 0x001cbc00010d7983 */ /* 0x000ea80000300800 */
[----:B------:R-:W2:Y:S04]  /*a4220*/  LDL.LU R6, [R1+0x1cc0] ;  /* 0x001cc00001067983 */ /* 0x000ea80000300800 */
[----:B------:R-:W2:Y:S04]  /*a4230*/  LDL.LU R17, [R1+0x1da4] ;  /* 0x001da40001117983 */ /* 0x000ea80000300800 */
[----:B------:R-:W2:Y:S04]  /*a4240*/  LDL.LU R12, [R1+0x1da8] ;  /* 0x001da800010c7983 */ /* 0x000ea80000300800 */
[----:B------:R-:W2:Y:S01]  /*a4250*/  LDL.LU R15, [R1+0x1dac] ;  /* 0x001dac00010f7983 */ /* 0x000ea20000300800 */
[----:B------:R-:W-:-:S03]  /*a4260*/  MOV R5, R7 ;  /* 0x0000000700057202 */ /* 0x000fc60000000f00 */
[----:B------:R-:W2:Y:S04]  /*a4270*/  LDL.LU R10, [R1+0x1db0] ;  /* 0x001db000010a7983 */ /* 0x000ea80000300800 */
[----:B------:R-:W2:Y:S04]  /*a4280*/  LDL.LU R8, [R1+0x1db4] ;  /* 0x001db40001087983 */ /* 0x000ea80000300800 */
[----:B-1----:R-:W2:Y:S01]  /*a4290*/  LDL.LU R7, [R1+0x1db8] ;  /* 0x001db80001077983 */ /* 0x002ea20000300800 */
[----:B------:R-:W-:Y:S02]  /*a42a0*/  PLOP3.LUT P1, PT, PT, PT, UP0, 0x80, 0x0 ;  /* 0x000000000000781c */ /* 0x000fe40003f2f008 */
[----:B------:R-:W-:-:S04]  /*a42b0*/  SEL R3, RZ, 0x4, P0 ;  /* 0x00000004ff037807 */ /* 0x000fc80000000000 */
[----:B------:R-:W-:-:S04]  /*a42c0*/  SEL R3, R3, RZ, !P1 ;  /* 0x000000ff03037207 */ /* 0x000fc80004800000 */
[----:B------:R-:W-:Y:S02]  /*a42d0*/  ISETP.NE.U32.AND P0, PT, R3, RZ, PT ;  /* 0x000000ff0300720c */ /* 0x000fe40003f05070 */
[----:B------:R-:W-:-:S11]  /*a42e0*/  IADD3 R3, R150, UR12, RZ ;  /* 0x0000000c96037c10 */ /* 0x000fd6000fffe0ff */
[----:B------:R1:W-:Y:S02]  /*a42f0*/  LDGSTS.E [R3], desc[UR14][R4.64], P0 ;  /* 0x0000000004037fae */ /* 0x0003e4000812184e */
[----:B-1----:R-:W-:-:S04]  /*a4300*/  LOP3.LUT R4, R157, 0x20, RZ, 0xfc, !PT ;  /* 0x000000209d047812 */ /* 0x002fc800078efcff */
[----:B------:R-:W-:Y:S02]  /*a4310*/  ISETP.GE.AND P2, PT, R4, UR17, PT ;  /* 0x0000001104007c0c */ /* 0x000fe4000bf46270 */
[----:B------:R-:W-:-:S04]  /*a4320*/  LOP3.LUT R4, R157, 0x40, RZ, 0xfc, !PT ;  /* 0x000000409d047812 */ /* 0x000fc800078efcff */
[----:B------:R-:W-:Y:S02]  /*a4330*/  ISETP.GE.AND P3, PT, R4, UR17, PT ;  /* 0x0000001104007c0c */ /* 0x000fe4000bf66270 */
[----:B------:R-:W-:-:S04]  /*a4340*/  SEL R4, RZ, 0x4, P2 ;  /* 0x00000004ff047807 */ /* 0x000fc80001000000 */
[----:B------:R-:W-:-:S04]  /*a4350*/  SEL R4, R4, RZ, !P1 ;  /* 0x000000ff04047207 */ /* 0x000fc80004800000 */
[----:B------:R-:W-:Y:S02]  /*a4360*/  ISETP.NE.U32.AND P2, PT, R4, RZ, PT ;  /* 0x000000ff0400720c */ /* 0x000fe40003f45070 */
[----:B------:R-:W-:-:S04]  /*a4370*/  SEL R4, RZ, 0x4, P3 ;  /* 0x00000004ff047807 */ /* 0x000fc80001800000 */
[----:B------:R-:W-:-:S04]  /*a4380*/  SEL R4, R4, RZ, !P1 ;  /* 0x000000ff04047207 */ /* 0x000fc80004800000 */
[----:B------:R-:W-:Y:S02]  /*a4390*/  ISETP.NE.U32.AND P3, PT, R4, RZ, PT ;  /* 0x000000ff0400720c */ /* 0x000fe40003f65070 */
[----:B------:R-:W-:Y:S02]  /*a43a0*/  LOP3.LUT R4, R157, 0x60, RZ, 0xfc, !PT ;  /* 0x000000609d047812 */ /* 0x000fe400078efcff */
[----:B---3--:R-:W-:-:S04]  /*a43b0*/  IADD3 R9, P4, R9, UR16, RZ ;  /* 0x0000001009097c10 */ /* 0x008fc8000ff9e0ff */
[----:B----4-:R-:W-:Y:S02]  /*a43c0*/  IADD3.X R14, R14, UR9, RZ, P4, !PT ;  /* 0x000000090e0e7c10 */ /* 0x010fe4000a7fe4ff */
[----:B------:R-:W-:Y:S01]  /*a43d0*/  ISETP.GE.AND P4, PT, R4, UR17, PT ;  /* 0x0000001104007c0c */ /* 0x000fe2000bf86270 */
[----:B------:R-:W-:Y:S01]  /*a43e0*/  IMAD.MOV.U32 R4, RZ, RZ, R9 ;  /* 0x000000ffff047224 */ /* 0x000fe200078e0009 */
[----:B------:R-:W-:Y:S02]  /*a43f0*/  MOV R5, R14 ;  /* 0x0000000e00057202 */ /* 0x000fe40000000f00 */
[----:B------:R-:W-:Y:S01]  /*a4400*/  IADD3 R11, P5, R11, UR16, RZ ;  /* 0x000000100b0b7c10 */ /* 0x000fe2000ffbe0ff */
[----:B------:R-:W-:Y:S04]  /*a4410*/  STL [R1+0x1cb0], R9 ;  /* 0x001cb00901007387 */ /* 0x000fe80000100800 */
[----:B------:R1:W-:Y:S04]  /*a4420*/  LDGSTS.E [R3+0x80], desc[UR14][R4.64], P2 ;  /* 0x0008000004037fae */ /* 0x0003e8000912184e */
[----:B------:R3:W-:Y:S01]  /*a4430*/  STL [R1+0x1cac], R14 ;  /* 0x001cac0e01007387 */ /* 0x0007e20000100800 */
[----:B-1----:R-:W-:-:S03]  /*a4440*/  SEL R4, RZ, 0x4, P4 ;  /* 0x00000004ff047807 */ /* 0x002fc60002000000 */
[----:B---3--:R-:W3:Y:S01]  /*a4450*/  LDL.LU R14, [R1+0x1dc0] ;  /* 0x001dc000010e7983 */ /* 0x008ee20000300800 */
[----:B------:R-:W-:-:S03]  /*a4460*/  SEL R4, R4, RZ, !P1 ;  /* 0x000000ff04047207 */ /* 0x000fc60004800000 */
[----:B------:R-:W4:Y:S04]  /*a4470*/  LDL.LU R9, [R1+0x1ea8] ;  /* 0x001ea80001097983 */ /* 0x000f280000300800 */
[----:B------:R-:W-:Y:S01]  /*a4480*/  STL [R1+0x1cb8], R11 ;  /* 0x001cb80b01007387 */ /* 0x000fe20000100800 */
[----:B------:R-:W-:Y:S01]  /*a4490*/  ISETP.NE.U32.AND P1, PT, R4, RZ, PT ;  /* 0x000000ff0400720c */ /* 0x000fe20003f25070 */
[----:B------:R-:W-:Y:S01]  /*a44a0*/  IMAD.MOV.U32 R4, RZ, RZ, R11 ;  /* 0x000000ffff047224 */ /* 0x000fe200078e000b */
[----:B--2---:R-:W-:-:S04]  /*a44b0*/  IADD3.X R16, R16, UR9, RZ, P5, !PT ;  /* 0x0000000910107c10 */ /* 0x004fc8000affe4ff */
[----:B------:R-:W-:Y:S01]  /*a44c0*/  MOV R5, R16 ;  /* 0x0000001000057202 */ /* 0x000fe20000000f00 */
[----:B------:R1:W-:Y:S01]  /*a44d0*/  STL [R1+0x1cb4], R16 ;  /* 0x001cb41001007387 */ /* 0x0003e20000100800 */
[----:B------:R-:W-:-:S03]  /*a44e0*/  IADD3 R6, P4, R6, UR16, RZ ;  /* 0x0000001006067c10 */ /* 0x000fc6000ff9e0ff */
[----:B------:R2:W-:Y:S04]  /*a44f0*/  LDGSTS.E [R3+0x100], desc[UR14][R4.64], P3 ;  /* 0x0010000004037fae */ /* 0x0005e8000992184e */
[----:B-1----:R-:W4:Y:S04]  /*a4500*/  LDL.LU R16, [R1+0x1dbc] ;  /* 0x001dbc0001107983 */ /* 0x002f280000300800 */
[----:B------:R-:W4:Y:S01]  /*a4510*/  LDL.LU R11, [R1+0x1ea4] ;  /* 0x001ea400010b7983 */ /* 0x000f220000300800 */
[----:B------:R-:W-:Y:S02]  /*a4520*/  IADD3 R12, P5, R12, UR16, RZ ;  /* 0x000000100c0c7c10 */ /* 0x000fe4000ffbe0ff */
[----:B------:R-:W-:Y:S01]  /*a4530*/  IADD3.X R13, R13, UR9, RZ, P4, !PT ;  /* 0x000000090d0d7c10 */ /* 0x000fe2000a7fe4ff */
[----:B------:R-:W-:Y:S01]  /*a4540*/  STL [R1+0x1cc0], R6 ;  /* 0x001cc00601007387 */ /* 0x000fe20000100800 */
[----:B------:R-:W-:Y:S01]  /*a4550*/  IADD3.X R17, R17, UR9, RZ, P5, !PT ;  /* 0x0000000911117c10 */ /* 0x000fe2000affe4ff */
[----:B--2---:R-:W-:Y:S01]  /*a4560*/  IMAD.MOV.U32 R4, RZ, RZ, R6 ;  /* 0x000000ffff047224 */ /* 0x004fe200078e0006 */
[----:B------:R-:W-:Y:S01]  /*a4570*/  MOV R5, R13 ;  /* 0x0000000d00057202 */ /* 0x000fe20000000f00 */
[----:B------:R1:W-:Y:S04]  /*a4580*/  STL [R1+0x1cbc], R13 ;  /* 0x001cbc0d01007387 */ /* 0x0003e80000100800 */
[----:B------:R-:W-:Y:S04]  /*a4590*/  STL [R1+0x1da8], R12 ;  /* 0x001da80c01007387 */ /* 0x000fe80000100800 */
[----:B------:R2:W-:Y:S04]  /*a45a0*/  LDGSTS.E [R3+0x180], desc[UR14][R4.64], P1 ;  /* 0x0018000004037fae */ /* 0x0005e8000892184e */
[----:B-1----:R-:W4:Y:S04]  /*a45b0*/  LDL.LU R13, [R1+0x1eb0] ;  /* 0x001eb000010d7983 */ /* 0x002f280000300800 */
[----:B------:R1:W-:Y:S04]  /*a45c0*/  STL [R1+0x1da4], R17 ;  /* 0x001da41101007387 */ /* 0x0003e80000100800 */
[----:B------:R-:W4:Y:S01]  /*a45d0*/  LDL.LU R6, [R1+0x1eb8] ;  /* 0x001eb80001067983 */ /* 0x000f220000300800 */
[----:B--2---:R-:W-:Y:S01]  /*a45e0*/  MOV R5, R17 ;  /* 0x0000001100057202 */ /* 0x004fe20000000f00 */
[----:B------:R-:W-:-:S02]  /*a45f0*/  IMAD.MOV.U32 R4, RZ, RZ, R12 ;  /* 0x000000ffff047224 */ /* 0x000fc400078e000c */
[----:B-1----:R-:W2:Y:S01]  /*a4600*/  LDL.LU R17, [R1+0x1eac] ;  /* 0x001eac0001117983 */ /* 0x002ea20000300800 */
[----:B------:R-:W-:-:S03]  /*a4610*/  IADD3 R10, P4, R10, UR16, RZ ;  /* 0x000000100a0a7c10 */ /* 0x000fc6000ff9e0ff */
[----:B------:R-:W2:Y:S01]  /*a4620*/  LDL.LU R12, [R1+0x1eb4] ;  /* 0x001eb400010c7983 */ /* 0x000ea20000300800 */
[----:B------:R-:W-:Y:S02]  /*a4630*/  IADD3 R7, P5, R7, UR16, RZ ;  /* 0x0000001007077c10 */ /* 0x000fe4000ffbe0ff */
[----:B------:R-:W-:Y:S01]  /*a4640*/  IADD3.X R15, R15, UR9, RZ, P4, !PT ;  /* 0x000000090f0f7c10 */ /* 0x000fe2000a7fe4ff */
[----:B------:R1:W-:Y:S01]  /*a4650*/  STL [R1+0x1db0], R10 ;  /* 0x001db00a01007387 */ /* 0x0003e20000100800 */
[----:B------:R-:W-:-:S03]  /*a4660*/  IADD3.X R8, R8, UR9, RZ, P5, !PT ;  /* 0x0000000908087c10 */ /* 0x000fc6000affe4ff */
[----:B------:R1:W-:Y:S04]  /*a4670*/  LDGSTS.E [R3+0x1000], desc[UR14][R4.64], P0 ;  /* 0x0100000004037fae */ /* 0x0003e8000812184e */
[----:B------:R1:W-:Y:S04]  /*a4680*/  STL [R1+0x1dac], R15 ;  /* 0x001dac0f01007387 */ /* 0x0003e80000100800 */
[----:B------:R1:W-:Y:S02]  /*a4690*/  STL [R1+0x1db8], R7 ;  /* 0x001db80701007387 */ /* 0x0003e40000100800 */
[----:B-1----:R-:W-:-:S02]  /*a46a0*/  IMAD.MOV.U32 R4, RZ, RZ, R10 ;  /* 0x000000ffff047224 */ /* 0x002fc400078e000a */
[----:B------:R-:W2:Y:S01]  /*a46b0*/  LDL.LU R10, [R1+0x1ec0] ;  /* 0x001ec000010a7983 */ /* 0x000ea20000300800 */
[----:B------:R-:W-:-:S03]  /*a46c0*/  MOV R5, R15 ;  /* 0x0000000f00057202 */ /* 0x000fc60000000f00 */
[----:B------:R1:W-:Y:S04]  /*a46d0*/  STL [R1+0x1db4], R8 ;  /* 0x001db40801007387 */ /* 0x0003e80000100800 */
[----:B------:R-:W2:Y:S04]  /*a46e0*/  LDL.LU R18, [R1+0x1fa8] ;  /* 0x001fa80001127983 */ /* 0x000ea80000300800 */
[----:B------:R-:W2:Y:S04]  /*a46f0*/  LDL.LU R15, [R1+0x1ebc] ;  /* 0x001ebc00010f7983 */ /* 0x000ea80000300800 */
[----:B------:R-:W2:Y:S04]  /*a4700*/  LDL.LU R19, [R1+0x1fa4] ;  /* 0x001fa40001137983 */ /* 0x000ea80000300800 */
[----:B------:R1:W-:Y:S02]  /*a4710*/  LDGSTS.E [R3+0x1080], desc[UR14][R4.64], P2 ;  /* 0x0108000004037fae */ /* 0x0003e4000912184e */
[----:B-1----:R-:W-:Y:S01]  /*a4720*/  IMAD.MOV.U32 R4, RZ, RZ, R7 ;  /* 0x000000ffff047224 */ /* 0x002fe200078e0007 */
[----:B------:R-:W-:Y:S01]  /*a4730*/  MOV R5, R8 ;  /* 0x0000000800057202 */ /* 0x000fe20000000f00 */
[----:B------:R-:W2:Y:S04]  /*a4740*/  LDL.LU R7, [R1+0x1fb0] ;  /* 0x001fb00001077983 */ /* 0x000ea80000300800 */
[----:B------:R-:W2:Y:S04]  /*a4750*/  LDL.LU R8, [R1+0x1fb8] ;  /* 0x001fb80001087983 */ /* 0x000ea80000300800 */
[----:B------:R1:W-:Y:S01]  /*a4760*/  LDGSTS.E [R3+0x1100], desc[UR14][R4.64], P3 ;  /* 0x0110000004037fae */ /* 0x0003e2000992184e */
[----:B---3--:R-:W-:-:S02]  /*a4770*/  IADD3 R14, P4, R14, UR16, RZ ;  /* 0x000000100e0e7c10 */ /* 0x008fc4000ff9e0ff */
[----:B----4-:R-:W-:-:S03]  /*a4780*/  IADD3 R9, P5, R9, UR16, RZ ;  /* 0x0000001009097c10 */ /* 0x010fc6000ffbe0ff */
[----:B------:R3:W-:Y:S01]  /*a4790*/  STL [R1+0x1dc0], R14 ;  /* 0x001dc00e01007387 */ /* 0x0007e20000100800 */
[----:B-1----:R-:W-:Y:S01]  /*a47a0*/  IMAD.MOV.U32 R4, RZ, RZ, R14 ;  /* 0x000000ffff047224 */ /* 0x002fe200078e000e */
[----:B------:R-:W-:Y:S02]  /*a47b0*/  IADD3.X R16, R16, UR9, RZ, P4, !PT ;  /* 0x0000000910107c10 */ /* 0x000fe4000a7fe4ff */
[----:B------:R-:W-:-:S03]  /*a47c0*/  IADD3.X R11, R11, UR9, RZ, P5, !PT ;  /* 0x000000090b0b7c10 */ /* 0x000fc6000affe4ff */
[----:B------:R1:W-:Y:S04]  /*a47d0*/  STL [R1+0x1dbc], R16 ;  /* 0x001dbc1001007387 */ /* 0x0003e80000100800 */
[----:B------:R4:W-:Y:S01]  /*a47e0*/  STL [R1+0x1ea8], R9 ;  /* 0x001ea80901007387 */ /* 0x0009e20000100800 */
[----:B------:R-:W-:-:S03]  /*a47f0*/  MOV R5, R16 ;  /* 0x0000001000057202 */ /* 0x000fc60000000f00 */
[----:B---3--:R-:W3:Y:S04]  /*a4800*/  LDL.LU R14, [R1+0x1fac] ;  /* 0x001fac00010e7983 */ /* 0x008ee80000300800 */
[----:B------:R2:W-:Y:S04]  /*a4810*/  STL [R1+0x1ea4], R11 ;  /* 0x001ea40b01007387 */ /* 0x0005e80000100800 */
[----:B-1----:R-:W3:Y:S01]  /*a4820*/  LDL.LU R16, [R1+0x1fb4] ;  /* 0x001fb40001107983 */ /* 0x002ee20000300800 */
[----:B------:R-:W-:-:S03]  /*a4830*/  IADD3 R13, P4, R13, UR16, RZ ;  /* 0x000000100d0d7c10 */ /* 0x000fc6000ff9e0ff */
[----:B------:R1:W-:Y:S01]  /*a4840*/  LDGSTS.E [R3+0x1180], desc[UR14][R4.64], P1 ;  /* 0x0118000004037fae */ /* 0x0003e2000892184e */
[----:B------:R-:W-:Y:S01]  /*a4850*/  IADD3 R6, P5, R6, UR16, RZ ;  /* 0x0000001006067c10 */ /* 0x000fe2000ffbe0ff */
[----:B-1----:R-:W-:Y:S01]  /*a4860*/  IMAD.MOV.U32 R4, RZ, RZ, R9 ;  /* 0x000000ffff047224 */ /* 0x002fe200078e0009 */
[----:B------:R-:W-:Y:S01]  /*a4870*/  MOV R5, R11 ;  /* 0x0000000b00057202 */ /* 0x000fe20000000f00 */
[----:B----4-:R-:W4:Y:S01]  /*a4880*/  LDL.LU R9, [R1+0x1fc0] ;  /* 0x001fc00001097983 */ /* 0x010f220000300800 */
[----:B--2---:R-:W-:-:S03]  /*a4890*/  IADD3.X R17, R17, UR9, RZ, P4, !PT ;  /* 0x0000000911117c10 */ /* 0x004fc6000a7fe4ff */
[----:B------:R-:W2:Y:S01]  /*a48a0*/  LDL.LU R11, [R1+0x20a8] ;  /* 0x0020a800010b7983 */ /* 0x000ea20000300800 */
[----:B------:R-:W-:-:S03]  /*a48b0*/  IADD3.X R12, R12, UR9, RZ, P5, !PT ;  /* 0x000000090c0c7c10 */ /* 0x000fc6000affe4ff */
[----:B------:R1:W-:Y:S04]  /*a48c0*/  STL [R1+0x1eb0], R13 ;  /* 0x001eb00d01007387 */ /* 0x0003e80000100800 */
[----:B------:R1:W-:Y:S04]  /*a48d0*/  LDGSTS.E [R3+0x2000], desc[UR14][R4.64], P0 ;  /* 0x0200000004037fae */ /* 0x0003e8000812184e */
[----:B------:R1:W-:Y:S04]  /*a48e0*/  STL [R1+0x1eac], R17 ;  /* 0x001eac1101007387 */ /* 0x0003e80000100800 */
[----:B------:R-:W-:Y:S01]  /*a48f0*/  STL [R1+0x1eb8], R6 ;  /* 0x001eb80601007387 */ /* 0x000fe20000100800 */
[----:B-1----:R-:W-:-:S03]  /*a4900*/  IMAD.MOV.U32 R4, RZ, RZ, R13 ;  /* 0x000000ffff047224 */ /* 0x002fc600078e000d */
[----:B------:R-:W2:Y:S01]  /*a4910*/  LDL.LU R13, [R1+0x1fbc] ;  /* 0x001fbc00010d7983 */ /* 0x000ea20000300800 */
[----:B------:R-:W-:-:S03]  /*a4920*/  MOV R5, R17 ;  /* 0x0000001100057202 */ /* 0x000fc60000000f00 */
[----:B------:R1:W-:Y:S04]  /*a4930*/  STL [R1+0x1eb4], R12 ;  /* 0x001eb40c01007387 */ /* 0x0003e80000100800 */
[----:B------:R-:W2:Y:S01]  /*a4940*/  LDL.LU R17, [R1+0x20a4] ;  /* 0x0020a40001117983 */ /* 0x000ea20000300800 */
[----:B------:R-:W-:-:S03]  /*a4950*/  IADD3 R10, P4, R10, UR16, RZ ;  /* 0x000000100a0a7c10 */ /* 0x000fc6000ff9e0ff */
[----:B------:R1:W-:Y:S01]  /*a4960*/  LDGSTS.E [R3+0x2080], desc[UR14][R4.64], P2 ;  /* 0x0208000004037fae */ /* 0x0003e2000912184e */
[----:B------:R-:W-:Y:S02]  /*a4970*/  IADD3.X R15, R15, UR9, RZ, P4, !PT ;  /* 0x000000090f0f7c10 */ /* 0x000fe4000a7fe4ff */
[----:B------:R-:W-:-:S04]  /*a4980*/  IADD3 R18, P5, R18, UR16, RZ ;  /* 0x0000001012127c10 */ /* 0x000fc8000ffbe0ff */
[----:B------:R-:W-:Y:S01]  /*a4990*/  IADD3.X R19, R19, UR9, RZ, P5, !PT ;  /* 0x0000000913137c10 */ /* 0x000fe2000affe4ff */
[----:B-1----:R-:W-:Y:S01]  /*a49a0*/  IMAD.MOV.U32 R4, RZ, RZ, R6 ;  /* 0x000000ffff047224 */ /* 0x002fe200078e0006 */
[----:B------:R-:W-:Y:S02]  /*a49b0*/  MOV R5, R12 ;  /* 0x0000000c00057202 */ /* 0x000fe40000000f00 */
[----:B------:R-:W2:Y:S04]  /*a49c0*/  LDL.LU R12, [R1+0x20b0] ;  /* 0x0020b000010c7983 */ /* 0x000ea80000300800 */
[----:B------:R-:W2:Y:S04]  /*a49d0*/  LDL.LU R6, [R1+0x20b8] ;  /* 0x0020b80001067983 */ /* 0x000ea80000300800 */
[----:B------:R-:W-:Y:S04]  /*a49e0*/  STL [R1+0x1ec0], R10 ;  /* 0x001ec00a01007387 */ /* 0x000fe80000100800 */
[----:B------:R1:W-:Y:S04]  /*a49f0*/  LDGSTS.E [R3+0x2100], desc[UR14][R4.64], P3 ;  /* 0x0210000004037fae */ /* 0x0003e8000992184e */
[----:B------:R1:W-:Y:S04]  /*a4a00*/  STL [R1+0x1ebc], R15 ;  /* 0x001ebc0f01007387 */ /* 0x0003e80000100800 */
[----:B------:R-:W-:Y:S01]  /*a4a10*/  STL [R1+0x1fa8], R18 ;  /* 0x001fa81201007387 */ /* 0x000fe20000100800 */
[----:B-1----:R-:W-:-:S03]  /*a4a20*/  MOV R5, R15 ;  /* 0x0000000f00057202 */ /* 0x002fc60000000f00 */
[----:B------:R-:W2:Y:S01]  /*a4a30*/  LDL.LU R15, [R1+0x20ac] ;  /* 0x0020ac00010f7983 */ /* 0x000ea20000300800 */
[----:B------:R-:W-:-:S03]  /*a4a40*/  IMAD.MOV.U32 R4, RZ, RZ, R10 ;  /* 0x000000ffff047224 */ /* 0x000fc600078e000a */
[----:B------:R-:W-:Y:S04]  /*a4a50*/  STL [R1+0x1fa4], R19 ;  /* 0x001fa41301007387 */ /* 0x000fe80000100800 */
[----:B------:R-:W2:Y:S01]  /*a4a60*/  LDL.LU R10, [R1+0x20b4] ;  /* 0x0020b400010a7983 */ /* 0x000ea20000300800 */
[----:B------:R-:W-:-:S03]  /*a4a70*/  IADD3 R7, P4, R7, UR16, RZ ;  /* 0x0000001007077c10 */ /* 0x000fc6000ff9e0ff */
[----:B------:R1:W-:Y:S01]  /*a4a80*/  LDGSTS.E [R3+0x2180], desc[UR14][R4.64], P1 ;  /* 0x0218000004037fae */ /* 0x0003e2000892184e */
[----:B------:R-:W-:-:S03]  /*a4a90*/  IADD3 R8, P5, R8, UR16, RZ ;  /* 0x0000001008087c10 */ /* 0x000fc6000ffbe0ff */
[----:B------:R-:W-:Y:S01]  /*a4aa0*/  STL [R1+0x1fb0], R7 ;  /* 0x001fb00701007387 */ /* 0x000fe20000100800 */
[----:B-1----:R-:W-:Y:S01]  /*a4ab0*/  IMAD.MOV.U32 R4, RZ, RZ, R18 ;  /* 0x000000ffff047224 */ /* 0x002fe200078e0012 */
[----:B------:R-:W-:-:S05]  /*a4ac0*/  MOV R5, R19 ;  /* 0x0000001300057202 */ /* 0x000fca0000000f00 */
[----:B------:R1:W-:Y:S02]  /*a4ad0*/  LDGSTS.E [R3+0x3000], desc[UR14][R4.64], P0 ;  /* 0x0300000004037fae */ /* 0x0003e4000812184e */
[----:B-1----:R-:W-:Y:S01]  /*a4ae0*/  IMAD.MOV.U32 R4, RZ, RZ, R7 ;  /* 0x000000ffff047224 */ /* 0x002fe200078e0007 */
[----:B---3--:R-:W-:-:S04]  /*a4af0*/  IADD3.X R14, R14, UR9, RZ, P4, !PT ;  /* 0x000000090e0e7c10 */ /* 0x008fc8000a7fe4ff */
[----:B------:R-:W-:Y:S01]  /*a4b00*/  MOV R5, R14 ;  /* 0x0000000e00057202 */ /* 0x000fe20000000f00 */
[----:B------:R1:W-:Y:S01]  /*a4b10*/  STL [R1+0x1fac], R14 ;  /* 0x001fac0e01007387 */ /* 0x0003e20000100800 */
[----:B------:R-:W-:-:S03]  /*a4b20*/  IADD3.X R16, R16, UR9, RZ, P5, !PT ;  /* 0x0000000910107c10 */ /* 0x000fc6000affe4ff */
[----:B------:R-:W-:Y:S04]  /*a4b30*/  STL [R1+0x1fb8], R8 ;  /* 0x001fb80801007387 */ /* 0x000fe80000100800 */
[----:B------:R3:W-:Y:S04]  /*a4b40*/  LDGSTS.E [R3+0x3080], desc[UR14][R4.64], P2 ;  /* 0x0308000004037fae */ /* 0x0007e8000912184e */
[----:B-1----:R-:W2:Y:S04]  /*a4b50*/  LDL.LU R14, [R1+0x20c0] ;  /* 0x0020c000010e7983 */ /* 0x002ea80000300800 */
[----:B------:R1:W-:Y:S04]  /*a4b60*/  STL [R1+0x1fb4], R16 ;  /* 0x001fb41001007387 */ /* 0x0003e80000100800 */
[----:B------:R-:W2:Y:S01]  /*a4b70*/  LDL.LU R7, [R1+0x21a8] ;  /* 0x0021a80001077983 */ /* 0x000ea20000300800 */
[----:B---3--:R-:W-:Y:S01]  /*a4b80*/  MOV R5, R16 ;  /* 0x0000001000057202 */ /* 0x008fe20000000f00 */
[----:B------:R-:W-:-:S02]  /*a4b90*/  IMAD.MOV.U32 R4, RZ, RZ, R8 ;  /* 0x000000ffff047224 */ /* 0x000fc400078e0008 */
[----:B-1----:R-:W3:Y:S01]  /*a4ba0*/  LDL.LU R16, [R1+0x20bc] ;  /* 0x0020bc0001107983 */ /* 0x002ee20000300800 */
[----:B----4-:R-:W-:-:S03]  /*a4bb0*/  IADD3 R9, P4, R9, UR16, RZ ;  /* 0x0000001009097c10 */ /* 0x010fc6000ff9e0ff */
[----:B------:R-:W4:Y:S01]  /*a4bc0*/  LDL.LU R8, [R1+0x21a4] ;  /* 0x0021a40001087983 */ /* 0x000f220000300800 */
[----:B--2---:R-:W-:-:S03]  /*a4bd0*/  IADD3 R11, P5, R11, UR16, RZ ;  /* 0x000000100b0b7c10 */ /* 0x004fc6000ffbe0ff */
[----:B------:R1:W-:Y:S04]  /*a4be0*/  LDGSTS.E [R3+0x3100], desc[UR14][R4.64], P3 ;  /* 0x0310000004037fae */ /* 0x0003e8000992184e */
[----:B------:R-:W-:Y:S01]  /*a4bf0*/  STL [R1+0x1fc0], R9 ;  /* 0x001fc00901007387 */ /* 0x000fe20000100800 */
[----:B------:R-:W-:Y:S01]  /*a4c00*/  IADD3.X R13, R13, UR9, RZ, P4, !PT ;  /* 0x000000090d0d7c10 */ /* 0x000fe2000a7fe4ff */
[----:B-1----:R-:W-:-:S03]  /*a4c10*/  IMAD.MOV.U32 R4, RZ, RZ, R9 ;  /* 0x000000ffff047224 */ /* 0x002fc600078e0009 */
[----:B------:R-:W-:Y:S01]  /*a4c20*/  MOV R5, R13 ;  /* 0x0000000d00057202 */ /* 0x000fe20000000f00 */
[----:B------:R1:W-:Y:S01]  /*a4c30*/  STL [R1+0x1fbc], R13 ;  /* 0x001fbc0d01007387 */ /* 0x0003e20000100800 */
[----:B------:R-:W-:-:S03]  /*a4c40*/  IADD3.X R17, R17, UR9, RZ, P5, !PT ;  /* 0x0000000911117c10 */ /* 0x000fc6000affe4ff */
        /* <DEDUP_REMOVED lines=10> */
[----:B------:R-:W-:-:S03]  /*a4cf0*/  IADD3 R6, P5, R6, UR16, RZ ;  /* 0x0000001006067c10 */ /* 0x000fc6000ffbe0ff */
[----:B------:R1:W-:Y:S04]  /*a4d00*/  STL [R1+0x20b0], R12 ;  /* 0x0020b00c01007387 */ /* 0x0003e80000100800 */
[----:B------:R1:W-:Y:S01]  /*a4d10*/  LDGSTS.E [R3+0x4000], desc[UR14][R4.64], P0 ;  /* 0x0400000004037fae */ /* 0x0003e2000812184e */
[----:B------:R-:W-:Y:S01]  /*a4d20*/  IADD3.X R15, R15, UR9, RZ, P4, !PT ;  /* 0x000000090f0f7c10 */ /* 0x000fe2000a7fe4ff */
[----:B-1----:R-:W-:-:S04]  /*a4d30*/  IMAD.MOV.U32 R4, RZ, RZ, R12 ;  /* 0x000000ffff047224 */ /* 0x002fc800078e000c */
[----:B------:R1:W-:Y:S01]  /*a4d40*/  STL [R1+0x20ac], R15 ;  /* 0x0020ac0f01007387 */ /* 0x0003e20000100800 */
[----:B------:R-:W-:-:S03]  /*a4d50*/  IADD3.X R10, R10, UR9, RZ, P5, !PT ;  /* 0x000000090a0a7c10 */ /* 0x000fc6000affe4ff */
[----:B------:R1:W-:Y:S01]  /*a4d60*/  STL [R1+0x20b8], R6 ;  /* 0x0020b80601007387 */ /* 0x0003e20000100800 */
[----:B------:R-:W-:-:S03]  /*a4d70*/  MOV R5, R15 ;  /* 0x0000000f00057202 */ /* 0x000fc60000000f00 */
[----:B------:R-:W2:Y:S04]  /*a4d80*/  LDL.LU R12, [R1+0x21c0] ;  /* 0x0021c000010c7983 */ /* 0x000ea80000300800 */
[----:B------:R1:W-:Y:S04]  /*a4d90*/  STL [R1+0x20b4], R10 ;  /* 0x0020b40a01007387 */ /* 0x0003e80000100800 */
[----:B------:R-:W2:Y:S04]  /*a4da0*/  LDL.LU R18, [R1+0x22a8] ;  /* 0x0022a80001127983 */ /* 0x000ea80000300800 */
[----:B-1----:R-:W2:Y:S04]  /*a4db0*/  LDL.LU R15, [R1+0x21bc] ;  /* 0x0021bc00010f7983 */ /* 0x002ea80000300800 */
[----:B------:R-:W2:Y:S04]  /*a4dc0*/  LDL.LU R19, [R1+0x22a4] ;  /* 0x0022a40001137983 */ /* 0x000ea80000300800 */
[----:B------:R1:W-:Y:S02]  /*a4dd0*/  LDGSTS.E [R3+0x4080], desc[UR14][R4.64], P2 ;  /* 0x0408000004037fae */ /* 0x0003e4000912184e */
[----:B-1----:R-:W-:Y:S01]  /*a4de0*/  IMAD.MOV.U32 R4, RZ, RZ, R6 ;  /* 0x000000ffff047224 */ /* 0x002fe200078e0006 */
[----:B------:R-:W-:Y:S01]  /*a4df0*/  MOV R5, R10 ;  /* 0x0000000a00057202 */ /* 0x000fe20000000f00 */
[----:B------:R-:W2:Y:S04]  /*a4e00*/  LDL.LU R6, [R1+0x22b0] ;  /* 0x0022b00001067983 */ /* 0x000ea80000300800 */
[----:B------:R-:W2:Y:S04]  /*a4e10*/  LDL.LU R10, [R1+0x22b8] ;  /* 0x0022b800010a7983 */ /* 0x000ea80000300800 */
[----:B------:R1:W-:Y:S01]  /*a4e20*/  LDGSTS.E [R3+0x4100], desc[UR14][R4.64], P3 ;  /* 0x0410000004037fae */ /* 0x0003e2000992184e */
[----:B------:R-:W-:-:S05]  /*a4e30*/  IADD3 R14, P4, R14, UR16, RZ ;  /* 0x000000100e0e7c10 */ /* 0x000fca000ff9e0ff */
[----:B------:R4:W-:Y:S01]  /*a4e40*/  STL [R1+0x20c0], R14 ;  /* 0x0020c00e01007387 */ /* 0x0009e20000100800 */
[----:B------:R-:W-:Y:S02]  /*a4e50*/  IADD3 R7, P5, R7, UR16, RZ ;  /* 0x0000001007077c10 */ /* 0x000fe4000ffbe0ff */
[----:B---3--:R-:W-:Y:S01]  /*a4e60*/  IADD3.X R16, R16, UR9, RZ, P4, !PT ;  /* 0x0000000910107c10 */ /* 0x008fe2000a7fe4ff */
[----:B-1----:R-:W-:Y:S01]  /*a4e70*/  IMAD.MOV.U32 R4, RZ, RZ, R14 ;  /* 0x000000ffff047224 */ /* 0x002fe200078e000e */
[----:B----4-:R-:W-:-:S03]  /*a4e80*/  IADD3.X R8, R8, UR9, RZ, P5, !PT ;  /* 0x0000000908087c10 */ /* 0x010fc6000affe4ff */
[----:B------:R1:W-:Y:S04]  /*a4e90*/  STL [R1+0x20bc], R16 ;  /* 0x0020bc1001007387 */ /* 0x0003e80000100800 */
[----:B------:R3:W-:Y:S01]  /*a4ea0*/  STL [R1+0x21a8], R7 ;  /* 0x0021a80701007387 */ /* 0x0007e20000100800 */
[----:B------:R-:W-:-:S03]  /*a4eb0*/  MOV R5, R16 ;  /* 0x0000001000057202 */ /* 0x000fc60000000f00 */
[----:B------:R-:W4:Y:S04]  /*a4ec0*/  LDL.LU R14, [R1+0x22ac] ;  /* 0x0022ac00010e7983 */ /* 0x000f280000300800 */
[----:B------:R3:W-:Y:S04]  /*a4ed0*/  STL [R1+0x21a4], R8 ;  /* 0x0021a40801007387 */ /* 0x0007e80000100800 */
[----:B-1----:R-:W4:Y:S04]  /*a4ee0*/  LDL.LU R16, [R1+0x22b4] ;  /* 0x0022b40001107983 */ /* 0x002f280000300800 */
[----:B------:R1:W-:Y:S01]  /*a4ef0*/  LDGSTS.E [R3+0x4180], desc[UR14][R4.64], P1 ;  /* 0x0418000004037fae */ /* 0x0003e2000892184e */
[----:B------:R-:W-:Y:S01]  /*a4f00*/  IADD3 R13, P4, R13, UR16, RZ ;  /* 0x000000100d0d7c10 */ /* 0x000fe2000ff9e0ff */
[----:B-1----:R-:W-:Y:S01]  /*a4f10*/  IMAD.MOV.U32 R4, RZ, RZ, R7 ;  /* 0x000000ffff047224 */ /* 0x002fe200078e0007 */
[----:B------:R-:W-:Y:S01]  /*a4f20*/  MOV R5, R8 ;  /* 0x0000000800057202 */ /* 0x000fe20000000f00 */
[----:B---3--:R-:W3:Y:S04]  /*a4f30*/  LDL.LU R7, [R1+0x22c0] ;  /* 0x0022c00001077983 */ /* 0x008ee80000300800 */
[----:B------:R-:W3:Y:S01]  /*a4f40*/  LDL.LU R8, [R1+0x23a8] ;  /* 0x0023a80001087983 */ /* 0x000ee20000300800 */
[----:B------:R-:W-:-:S02]  /*a4f50*/  IADD3 R9, P5, R9, UR16, RZ ;  /* 0x0000001009097c10 */ /* 0x000fc4000ffbe0ff */
[----:B--2---:R-:W-:Y:S01]  /*a4f60*/  IADD3.X R17, R17, UR9, RZ, P4, !PT ;  /* 0x0000000911117c10 */ /* 0x004fe2000a7fe4ff */
[----:B------:R1:W-:Y:S01]  /*a4f70*/  STL [R1+0x21b0], R13 ;  /* 0x0021b00d01007387 */ /* 0x0003e20000100800 */
[----:B------:R-:W-:-:S03]  /*a4f80*/  IADD3.X R11, R11, UR9, RZ, P5, !PT ;  /* 0x000000090b0b7c10 */ /* 0x000fc6000affe4ff */
[----:B------:R2:W-:Y:S04]  /*a4f90*/  LDGSTS.E [R3+0x5000], desc[UR14][R4.64], P0 ;  /* 0x0500000004037fae */ /* 0x0005e8000812184e */
[----:B------:R1:W-:Y:S04]  /*a4fa0*/  STL [R1+0x21ac], R17 ;  /* 0x0021ac1101007387 */ /* 0x0003e80000100800 */
[----:B------:R1:W-:Y:S01]  /*a4fb0*/  STL [R1+0x21b8], R9 ;  /* 0x0021b80901007387 */ /* 0x0003e20000100800 */
[----:B--2---:R-:W-:-:S03]  /*a4fc0*/  IMAD.MOV.U32 R4, RZ, RZ, R13 ;  /* 0x000000ffff047224 */ /* 0x004fc600078e000d */
[----:B-1----:R-:W2:Y:S01]  /*a4fd0*/  LDL.LU R13, [R1+0x22bc] ;  /* 0x0022bc00010d7983 */ /* 0x002ea20000300800 */
[----:B------:R-:W-:-:S03]  /*a4fe0*/  MOV R5, R17 ;  /* 0x0000001100057202 */ /* 0x000fc60000000f00 */
[----:B------:R1:W-:Y:S04]  /*a4ff0*/  STL [R1+0x21b4], R11 ;  /* 0x0021b40b01007387 */ /* 0x0003e80000100800 */
[----:B------:R-:W2:Y:S04]  /*a5000*/  LDL.LU R17, [R1+0x23a4] ;  /* 0x0023a40001117983 */ /* 0x000ea80000300800 */
[----:B------:R1:W-:Y:S01]  /*a5010*/  LDGSTS.E [R3+0x5080], desc[UR14][R4.64], P2 ;  /* 0x0508000004037fae */ /* 0x0003e2000912184e */
[----:B------:R-:W-:Y:S01]  /*a5020*/  IADD3 R12, P4, R12, UR16, RZ ;  /* 0x000000100c0c7c10 */ /* 0x000fe2000ff9e0ff */
[----:B-1----:R-:W-:Y:S01]  /*a5030*/  IMAD.MOV.U32 R4, RZ, RZ, R9 ;  /* 0x000000ffff047224 */ /* 0x002fe200078e0009 */
[----:B------:R-:W-:Y:S01]  /*a5040*/  MOV R5, R11 ;  /* 0x0000000b00057202 */ /* 0x000fe20000000f00 */
[----:B------:R-:W2:Y:S01]  /*a5050*/  LDL.LU R9, [R1+0x23b0] ;  /* 0x0023b00001097983 */ /* 0x000ea20000300800 */
[----:B------:R-:W-:-:S02]  /*a5060*/  IADD3 R18, P5, R18, UR16, RZ ;  /* 0x0000001012127c10 */ /* 0x000fc4000ffbe0ff */
[----:B------:R-:W-:Y:S01]  /*a5070*/  IADD3.X R15, R15, UR9, RZ, P4, !PT ;  /* 0x000000090f0f7c10 */ /* 0x000fe2000a7fe4ff */
[----:B------:R-:W2:Y:S01]  /*a5080*/  LDL.LU R11, [R1+0x23b8] ;  /* 0x0023b800010b7983 */ /* 0x000ea20000300800 */
[----:B------:R-:W-:-:S03]  /*a5090*/  IADD3.X R19, R19, UR9, RZ, P5, !PT ;  /* 0x0000000913137c10 */ /* 0x000fc6000affe4ff */
        /* <DEDUP_REMOVED lines=17> */
[----:B----4-:R-:W-:-:S04]  /*a51b0*/  IADD3.X R14, R14, UR9, RZ, P4, !PT ;  /* 0x000000090e0e7c10 */ /* 0x010fc8000a7fe4ff */
        /* <DEDUP_REMOVED lines=8> */
[----:B----4-:R-:W-:Y:S01]  /*a5240*/  MOV R5, R16 ;  /* 0x0000001000057202 */ /* 0x010fe20000000f00 */
[----:B------:R-:W-:-:S02]  /*a5250*/  IMAD.MOV.U32 R4, RZ, RZ, R10 ;  /* 0x000000ffff047224 */ /* 0x000fc400078e000a */
[----:B-1----:R-:W4:Y:S01]  /*a5260*/  LDL.LU R16, [R1+0x23bc] ;  /* 0x0023bc0001107983 */ /* 0x002f220000300800 */
[----:B---3--:R-:W-:-:S03]  /*a5270*/  IADD3 R7, P4, R7, UR16, RZ ;  /* 0x0000001007077c10 */ /* 0x008fc6000ff9e0ff */
[----:B------:R-:W3:Y:S01]  /*a5280*/  LDL.LU R10, [R1+0x24a4] ;  /* 0x0024a400010a7983 */ /* 0x000ee20000300800 */
[----:B------:R-:W-:-:S03]  /*a5290*/  IADD3 R8, P5, R8, UR16, RZ ;  /* 0x0000001008087c10 */ /* 0x000fc6000ffbe0ff */
[----:B------:R1:W-:Y:S04]  /*a52a0*/  LDGSTS.E [R3+0x6100], desc[UR14][R4.64], P3 ;  /* 0x0610000004037fae */ /* 0x0003e8000992184e */
[----:B------:R-:W-:Y:S01]  /*a52b0*/  STL [R1+0x22c0], R7 ;  /* 0x0022c00701007387 */ /* 0x000fe20000100800 */
[----:B-1----:R-:W-:Y:S01]  /*a52c0*/  IMAD.MOV.U32 R4, RZ, RZ, R7 ;  /* 0x000000ffff047224 */ /* 0x002fe200078e0007 */
[----:B--2---:R-:W-:-:S04]  /*a52d0*/  IADD3.X R13, R13, UR9, RZ, P4, !PT ;  /* 0x000000090d0d7c10 */ /* 0x004fc8000a7fe4ff */
[----:B------:R-:W-:Y:S01]  /*a52e0*/  MOV R5, R13 ;  /* 0x0000000d00057202 */ /* 0x000fe20000000f00 */
[----:B------:R1:W-:Y:S01]  /*a52f0*/  STL [R1+0x22bc], R13 ;  /* 0x0022bc0d01007387 */ /* 0x0003e20000100800 */
[----:B------:R-:W-:-:S03]  /*a5300*/  IADD3.X R17, R17, UR9, RZ, P5, !PT ;  /* 0x0000000911117c10 */ /* 0x000fc6000affe4ff */
[----:B------:R-:W-:Y:S04]  /*a5310*/  STL [R1+0x23a8], R8 ;  /* 0x0023a80801007387 */ /* 0x000fe80000100800 */
[----:B------:R2:W-:Y:S04]  /*a5320*/  LDGSTS.E [R3+0x6180], desc[UR14][R4.64], P1 ;  /* 0x0618000004037fae */ /* 0x0005e8000892184e */
[----:B-1----:R-:W3:Y:S04]  /*a5330*/  LDL.LU R13, [R1+0x24b0] ;  /* 0x0024b000010d7983 */ /* 0x002ee80000300800 */
[----:B------:R1:W-:Y:S04]  /*a5340*/  STL [R1+0x23a4], R17 ;  /* 0x0023a41101007387 */ /* 0x0003e80000100800 */
[----:B------:R-:W3:Y:S01]  /*a5350*/  LDL.LU R7, [R1+0x24b8] ;  /* 0x0024b80001077983 */ /* 0x000ee20000300800 */
[----:B--2---:R-:W-:Y:S01]  /*a5360*/  MOV R5, R17 ;  /* 0x0000001100057202 */ /* 0x004fe20000000f00 */
[----:B------:R-:W-:-:S02]  /*a5370*/  IMAD.MOV.U32 R4, RZ, RZ, R8 ;  /* 0x000000ffff047224 */ /* 0x000fc400078e0008 */
[----:B-1----:R-:W2:Y:S01]  /*a5380*/  LDL.LU R17, [R1+0x24ac] ;  /* 0x0024ac0001117983 */ /* 0x002ea20000300800 */
[----:B------:R-:W-:-:S03]  /*a5390*/  IADD3 R9, P4, R9, UR16, RZ ;  /* 0x0000001009097c10 */ /* 0x000fc6000ff9e0ff */
[----:B------:R-:W2:Y:S01]  /*a53a0*/  LDL.LU R8, [R1+0x24b4] ;  /* 0x0024b40001087983 */ /* 0x000ea20000300800 */
[----:B------:R-:W-:-:S03]  /*a53b0*/  IADD3 R11, P5, R11, UR16, RZ ;  /* 0x000000100b0b7c10 */ /* 0x000fc6000ffbe0ff */
[----:B------:R1:W-:Y:S04]  /*a53c0*/  LDGSTS.E [R3+0x7000], desc[UR14][R4.64], P0 ;  /* 0x0700000004037fae */ /* 0x0003e8000812184e */
[----:B------:R1:W-:Y:S01]  /*a53d0*/  STL [R1+0x23b0], R9 ;  /* 0x0023b00901007387 */ /* 0x0003e20000100800 */
[----:B------:R-:W-:Y:S01]  /*a53e0*/  IADD3.X R15, R15, UR9, RZ, P4, !PT ;  /* 0x000000090f0f7c10 */ /* 0x000fe2000a7fe4ff */
[----:B-1----:R-:W-:-:S03]  /*a53f0*/  IMAD.MOV.U32 R4, RZ, RZ, R9 ;  /* 0x000000ffff047224 */ /* 0x002fc600078e0009 */
[----:B------:R-:W-:Y:S01]  /*a5400*/  MOV R5, R15 ;  /* 0x0000000f00057202 */ /* 0x000fe20000000f00 */
[----:B------:R-:W-:Y:S01]  /*a5410*/  STL [R1+0x23ac], R15 ;  /* 0x0023ac0f01007387 */ /* 0x000fe20000100800 */
[----:B------:R-:W-:-:S03]  /*a5420*/  IADD3.X R12, R12, UR9, RZ, P5, !PT ;  /* 0x000000090c0c7c10 */ /* 0x000fc6000affe4ff */
[----:B------:R1:W-:Y:S04]  /*a5430*/  STL [R1+0x23b8], R11 ;  /* 0x0023b80b01007387 */ /* 0x0003e80000100800 */
[----:B------:R-:W2:Y:S04]  /*a5440*/  LDL.LU R9, [R1+0x24c0] ;  /* 0x0024c00001097983 */ /* 0x000ea80000300800 */
[----:B------:R1:W-:Y:S04]  /*a5450*/  STL [R1+0x23b4], R12 ;  /* 0x0023b40c01007387 */ /* 0x0003e80000100800 */
[----:B------:R1:W-:Y:S04]  /*a5460*/  LDGSTS.E [R3+0x7080], desc[UR14][R4.64], P2 ;  /* 0x0708000004037fae */ /* 0x0003e8000912184e */
[----:B------:R-:W2:Y:S01]  /*a5470*/  LDL.LU R18, [R1+0x25a8] ;  /* 0x0025a80001127983 */ /* 0x000ea20000300800 */
[----:B-1----:R-:W-:-:S03]  /*a5480*/  IMAD.MOV.U32 R4, RZ, RZ, R11 ;  /* 0x000000ffff047224 */ /* 0x002fc600078e000b */
[----:B------:R-:W2:Y:S04]  /*a5490*/  LDL.LU R11, [R1+0x24bc] ;  /* 0x0024bc00010b7983 */ /* 0x000ea80000300800 */
[----:B------:R-:W2:Y:S01]  /*a54a0*/  LDL.LU R19, [R1+0x25a4] ;  /* 0x0025a40001137983 */ /* 0x000ea20000300800 */
[----:B------:R-:W-:-:S03]  /*a54b0*/  MOV R5, R12 ;  /* 0x0000000c00057202 */ /* 0x000fc60000000f00 */
[----:B------:R-:W2:Y:S04]  /*a54c0*/  LDL.LU R12, [R1+0x25b0] ;  /* 0x0025b000010c7983 */ /* 0x000ea80000300800 */
[----:B------:R-:W2:Y:S04]  /*a54d0*/  LDL.LU R15, [R1+0x25b8] ;  /* 0x0025b800010f7983 */ /* 0x000ea80000300800 */
[----:B------:R1:W-:Y:S01]  /*a54e0*/  LDGSTS.E [R3+0x7100], desc[UR14][R4.64], P3 ;  /* 0x0710000004037fae */ /* 0x0003e2000992184e */
[----:B------:R-:W-:-:S05]  /*a54f0*/  IADD3 R14, P4, R14, UR16, RZ ;  /* 0x000000100e0e7c10 */ /* 0x000fca000ff9e0ff */
[----:B------:R3:W-:Y:S01]  /*a5500*/  STL [R1+0x23c0], R14 ;  /* 0x0023c00e01007387 */ /* 0x0007e20000100800 */
[----:B------:R-:W-:Y:S02]  /*a5510*/  IADD3 R6, P5, R6, UR16, RZ ;  /* 0x0000001006067c10 */ /* 0x000fe4000ffbe0ff */
[----:B----4-:R-:W-:Y:S01]  /*a5520*/  IADD3.X R16, R16, UR9, RZ, P4, !PT ;  /* 0x0000000910107c10 */ /* 0x010fe2000a7fe4ff */
[----:B-1----:R-:W-:Y:S01]  /*a5530*/  IMAD.MOV.U32 R4, RZ, RZ, R14 ;  /* 0x000000ffff047224 */ /* 0x002fe200078e000e */
[----:B---3--:R-:W-:-:S03]  /*a5540*/  IADD3.X R10, R10, UR9, RZ, P5, !PT ;  /* 0x000000090a0a7c10 */ /* 0x008fc6000affe4ff */
[----:B------:R1:W-:Y:S04]  /*a5550*/  STL [R1+0x23bc], R16 ;  /* 0x0023bc1001007387 */ /* 0x0003e80000100800 */
[----:B------:R3:W-:Y:S01]  /*a5560*/  STL [R1+0x24a8], R6 ;  /* 0x0024a80601007387 */ /* 0x0007e20000100800 */
[----:B------:R-:W-:-:S03]  /*a5570*/  MOV R5, R16 ;  /* 0x0000001000057202 */ /* 0x000fc60000000f00 */
[----:B------:R-:W4:Y:S04]  /*a5580*/  LDL.LU R14, [R1+0x25ac] ;  /* 0x0025ac00010e7983 */ /* 0x000f280000300800 */
[----:B------:R3:W-:Y:S04]  /*a5590*/  STL [R1+0x24a4], R10 ;  /* 0x0024a40a01007387 */ /* 0x0007e80000100800 */
[----:B-1----:R-:W4:Y:S04]  /*a55a0*/  LDL.LU R16, [R1+0x25b4] ;  /* 0x0025b40001107983 */ /* 0x002f280000300800 */
[----:B------:R1:W-:Y:S02]  /*a55b0*/  LDGSTS.E [R3+0x7180], desc[UR14][R4.64], P1 ;  /* 0x0718000004037fae */ /* 0x0003e4000892184e */
[----:B-1----:R-:W-:Y:S01]  /*a55c0*/  IMAD.MOV.U32 R4, RZ, RZ, R6 ;  /* 0x000000ffff047224 */ /* 0x002fe200078e0006 */
[----:B------:R-:W-:Y:S01]  /*a55d0*/  MOV R5, R10 ;  /* 0x0000000a00057202 */ /* 0x000fe20000000f00 */
[----:B---3--:R-:W3:Y:S04]  /*a55e0*/  LDL.LU R6, [R1+0x25c0] ;  /* 0x0025c00001067983 */ /* 0x008ee80000300800 */
[----:B------:R-:W3:Y:S01]  /*a55f0*/  LDL.LU R10, [R1+0x26a8] ;  /* 0x0026a800010a7983 */ /* 0x000ee20000300800 */
[----:B------:R-:W-:-:S03]  /*a5600*/  IADD3 R13, P4, R13, UR16, RZ ;  /* 0x000000100d0d7c10 */ /* 0x000fc6000ff9e0ff */
[----:B------:R1:W-:Y:S01]  /*a5610*/  LDGSTS.E [R3+0x8000], desc[UR14][R4.64], P0 ;  /* 0x0800000004037fae */ /* 0x0003e2000812184e */
[----:B------:R-:W-:-:S03]  /*a5620*/  IADD3 R7, P5, R7, UR16, RZ ;  /* 0x0000001007077c10 */ /* 0x000fc6000ffbe0ff */
[----:B------:R1:W-:Y:S01]  /*a5630*/  STL [R1+0x24b0], R13 ;  /* 0x0024b00d01007387 */ /* 0x0003e20000100800 */
[----:B--2---:R-:W-:Y:S01]  /*a5640*/  IADD3.X R17, R17, UR9, RZ, P4, !PT ;  /* 0x0000000911117c10 */ /* 0x004fe2000a7fe4ff */
[----:B-1----:R-:W-:Y:S01]  /*a5650*/  IMAD.MOV.U32 R4, RZ, RZ, R13 ;  /* 0x000000ffff047224 */ /* 0x002fe200078e000d */
[----:B------:R-:W-:-:S03]  /*a5660*/  IADD3.X R8, R8, UR9, RZ, P5, !PT ;  /* 0x0000000908087c10 */ /* 0x000fc6000affe4ff */
[----:B------:R1:W-:Y:S04]  /*a5670*/  STL [R1+0x24ac], R17 ;  /* 0x0024ac1101007387 */ /* 0x0003e80000100800 */
[----:B------:R-:W-:Y:S01]  /*a5680*/  STL [R1+0x24b8], R7 ;  /* 0x0024b80701007387 */ /* 0x000fe20000100800 */
[----:B------:R-:W-:-:S03]  /*a5690*/  MOV R5, R17 ;  /* 0x0000001100057202 */ /* 0x000fc60000000f00 */
[----:B------:R-:W2:Y:S04]  /*a56a0*/  LDL.LU R13, [R1+0x25bc] ;  /* 0x0025bc00010d7983 */ /* 0x000ea80000300800 */
[----:B------:R1:W-:Y:S04]  /*a56b0*/  STL [R1+0x24b4], R8 ;  /* 0x0024b40801007387 */ /* 0x0003e80000100800 */
[----:B-1----:R-:W2:Y:S04]  /*a56c0*/  LDL.LU R17, [R1+0x26a4] ;  /* 0x0026a40001117983 */ /* 0x002ea80000300800 */
[----:B------:R1:W-:Y:S01]  /*a56d0*/  LDGSTS.E [R3+0x8080], desc[UR14][R4.64], P2 ;  /* 0x0808000004037fae */ /* 0x0003e2000912184e */
[----:B------:R-:W-:Y:S01]  /*a56e0*/  IADD3 R9, P4, R9, UR16, RZ ;  /* 0x0000001009097c10 */ /* 0x000fe2000ff9e0ff */
[----:B-1----:R-:W-:Y:S01]  /*a56f0*/  IMAD.MOV.U32 R4, RZ, RZ, R7 ;  /* 0x000000ffff047224 */ /* 0x002fe200078e0007 */
[----:B------:R-:W-:-:S02]  /*a5700*/  MOV R5, R8 ;  /* 0x0000000800057202 */ /* 0x000fc40000000f00 */
[----:B------:R-:W2:Y:S04]  /*a5710*/  LDL.LU R8, [R1+0x26b0] ;  /* 0x0026b00001087983 */ /* 0x000ea80000300800 */
[----:B------:R-:W2:Y:S01]  /*a5720*/  LDL.LU R7, [R1+0x26b8] ;  /* 0x0026b80001077983 */ /* 0x000ea20000300800 */
[----:B------:R-:W-:-:S03]  /*a5730*/  IADD3 R18, P5, R18, UR16, RZ ;  /* 0x0000001012127c10 */ /* 0x000fc6000ffbe0ff */
[----:B------:R-:W-:Y:S04]  /*a5740*/  STL [R1+0x24c0], R9 ;  /* 0x0024c00901007387 */ /* 0x000fe80000100800 */
[----:B------:R1:W-:Y:S01]  /*a5750*/  LDGSTS.E [R3+0x8100], desc[UR14][R4.64], P3 ;  /* 0x0810000004037fae */ /* 0x0003e2000992184e */
[----:B------:R-:W-:Y:S02]  /*a5760*/  IADD3.X R11, R11, UR9, RZ, P4, !PT ;  /* 0x000000090b0b7c10 */ /* 0x000fe4000a7fe4ff */
[----:B------:R-:W-:-:S03]  /*a5770*/  IADD3.X R19, R19, UR9, RZ, P5, !PT ;  /* 0x0000000913137c10 */ /* 0x000fc6000affe4ff */
[----:B------:R1:W-:Y:S02]  /*a5780*/  STL [R1+0x24bc], R11 ;  /* 0x0024bc0b01007387 */ /* 0x0003e40000100800 */
[----:B-1----:R-:W-:Y:S02]  /*a5790*/  MOV R5, R11 ;  /* 0x0000000b00057202 */ /* 0x002fe40000000f00 */
[----:B------:R-:W-:Y:S01]  /*a57a0*/  STL [R1+0x25a8], R18 ;  /* 0x0025a81201007387 */ /* 0x000fe20000100800 */
[----:B------:R-:W-:-:S03]  /*a57b0*/  IMAD.MOV.U32 R4, RZ, RZ, R9 ;  /* 0x000000ffff047224 */ /* 0x000fc600078e0009 */
[----:B------:R-:W2:Y:S04]  /*a57c0*/  LDL.LU R11, [R1+0x26ac] ;  /* 0x0026ac00010b7983 */ /* 0x000ea80000300800 */
        /* <DEDUP_REMOVED lines=69> */
[----:B------:R-:W-:Y:S01]  /*a5c20*/  STL [R1+0x27a8], R12 ;  /* 0x0027a80c01007387 */ /* 0x000fe20000100800 */
[----:B------:R-:W-:-:S03]  /*a5c30*/  MOV R5, R16 ;  /* 0x0000001000057202 */ /* 0x000fc60000000f00 */
[----:B------:R-:W3:Y:S04]  /*a5c40*/  LDL.LU R14, [R1+0x28ac] ;  /* 0x0028ac00010e7983 */ /* 0x000ee80000300800 */
[----:B------:R4:W-:Y:S04]  /*a5c50*/  STL [R1+0x27a4], R15 ;  /* 0x0027a40f01007387 */ /* 0x0009e80000100800 */
[----:B-1----:R-:W3:Y:S04]  /*a5c60*/  LDL.LU R16, [R1+0x28b4] ;  /* 0x0028b40001107983 */ /* 0x002ee80000300800 */
[----:B------:R1:W-:Y:S02]  /*a5c70*/  LDGSTS.E [R3+0xa180], desc[UR14][R4.64], P1 ;  /* 0x0a18000004037fae */ /* 0x0003e4000892184e */
[----:B-1----:R-:W-:Y:S01]  /*a5c80*/  IMAD.MOV.U32 R4, RZ, RZ, R12 ;  /* 0x000000ffff047224 */ /* 0x002fe200078e000c */
[----:B------:R-:W-:-:S02]  /*a5c90*/  MOV R5, R15 ;  /* 0x0000000f00057202 */ /* 0x000fc40000000f00 */
[----:B----4-:R-:W4:Y:S01]  /*a5ca0*/  LDL.LU R15, [R1+0x28c0] ;  /* 0x0028c000010f7983 */ /* 0x010f220000300800 */
[----:B------:R-:W-:-:S03]  /*a5cb0*/  IADD3 R13, P4, R13, UR16, RZ ;  /* 0x000000100d0d7c10 */ /* 0x000fc6000ff9e0ff */
[----:B------:R-:W4:Y:S04]  /*a5cc0*/  LDL.LU R12, [R1+0x29a8] ;  /* 0x0029a800010c7983 */ /* 0x000f280000300800 */
[----:B------:R-:W-:Y:S01]  /*a5cd0*/  STL [R1+0x27b0], R13 ;  /* 0x0027b00d01007387 */ /* 0x000fe20000100800 */
[----:B------:R-:W-:-:S03]  /*a5ce0*/  IADD3 R6, P5, R6, UR16, RZ ;  /* 0x0000001006067c10 */ /* 0x000fc6000ffbe0ff */
[----:B------:R1:W-:Y:S01]  /*a5cf0*/  LDGSTS.E [R3+0xb000], desc[UR14][R4.64], P0 ;  /* 0x0b00000004037fae */ /* 0x0003e2000812184e */
[----:B--2---:R-:W-:Y:S02]  /*a5d00*/  IADD3.X R17, R17, UR9, RZ, P4, !PT ;  /* 0x0000000911117c10 */ /* 0x004fe4000a7fe4ff */
[----:B------:R-:W-:-:S03]  /*a5d10*/  IADD3.X R10, R10, UR9, RZ, P5, !PT ;  /* 0x000000090a0a7c10 */ /* 0x000fc6000affe4ff */
[----:B------:R2:W-:Y:S01]  /*a5d20*/  STL [R1+0x27ac], R17 ;  /* 0x0027ac1101007387 */ /* 0x0005e20000100800 */
[----:B-1----:R-:W-:-:S03]  /*a5d30*/  MOV R5, R17 ;  /* 0x0000001100057202 */ /* 0x002fc60000000f00 */
[----:B------:R-:W-:Y:S01]  /*a5d40*/  STL [R1+0x27b8], R6 ;  /* 0x0027b80601007387 */ /* 0x000fe20000100800 */
[----:B------:R-:W-:-:S03]  /*a5d50*/  IMAD.MOV.U32 R4, RZ, RZ, R13 ;  /* 0x000000ffff047224 */ /* 0x000fc600078e000d */
[----:B--2---:R-:W2:Y:S04]  /*a5d60*/  LDL.LU R17, [R1+0x28bc] ;  /* 0x0028bc0001117983 */ /* 0x004ea80000300800 */
[----:B------:R1:W-:Y:S04]  /*a5d70*/  STL [R1+0x27b4], R10 ;  /* 0x0027b40a01007387 */ /* 0x0003e80000100800 */
[----:B------:R-:W2:Y:S04]  /*a5d80*/  LDL.LU R13, [R1+0x29a4] ;  /* 0x0029a400010d7983 */ /* 0x000ea80000300800 */
[----:B------:R1:W-:Y:S01]  /*a5d90*/  LDGSTS.E [R3+0xb080], desc[UR14][R4.64], P2 ;  /* 0x0b08000004037fae */ /* 0x0003e2000912184e */
[----:B------:R-:W-:Y:S01]  /*a5da0*/  IADD3 R8, P4, R8, UR16, RZ ;  /* 0x0000001008087c10 */ /* 0x000fe2000ff9e0ff */
[----:B-1----:R-:W-:Y:S01]  /*a5db0*/  IMAD.MOV.U32 R4, RZ, RZ, R6 ;  /* 0x000000ffff047224 */ /* 0x002fe200078e0006 */
[----:B------:R-:W-:-:S02]  /*a5dc0*/  MOV R5, R10 ;  /* 0x0000000a00057202 */ /* 0x000fc40000000f00 */
[----:B------:R-:W2:Y:S01]  /*a5dd0*/  LDL.LU R10, [R1+0x29b0] ;  /* 0x0029b000010a7983 */ /* 0x000ea20000300800 */
[----:B------:R-:W-:-:S03]  /*a5de0*/  IADD3 R18, P5, R18, UR16, RZ ;  /* 0x0000001012127c10 */ /* 0x000fc6000ffbe0ff */
[----:B------:R-:W2:Y:S01]  /*a5df0*/  LDL.LU R6, [R1+0x29b8] ;  /* 0x0029b80001067983 */ /* 0x000ea20000300800 */
[----:B------:R-:W-:-:S03]  /*a5e00*/  IADD3.X R11, R11, UR9, RZ, P4, !PT ;  /* 0x000000090b0b7c10 */ /* 0x000fc6000a7fe4ff */
[----:B------:R-:W-:Y:S01]  /*a5e10*/  STL [R1+0x27c0], R8 ;  /* 0x0027c00801007387 */ /* 0x000fe20000100800 */
[----:B------:R-:W-:-:S03]  /*a5e20*/  IADD3.X R19, R19, UR9, RZ, P5, !PT ;  /* 0x0000000913137c10 */ /* 0x000fc6000affe4ff */
        /* <DEDUP_REMOVED lines=11> */
[----:B------:R3:W-:Y:S01]  /*a5ee0*/  STL [R1+0x28b0], R7 ;  /* 0x0028b00701007387 */ /* 0x0007e20000100800 */
        /* <DEDUP_REMOVED lines=8> */
[----:B------:R3:W-:Y:S04]  /*a5f70*/  STL [R1+0x28b8], R9 ;  /* 0x0028b80901007387 */ /* 0x0007e80000100800 */
[----:B------:R-:W2:Y:S04]  /*a5f80*/  LDL.LU R7, [R1+0x29c0] ;  /* 0x0029c00001077983 */ /* 0x000ea80000300800 */
[----:B------:R3:W-:Y:S04]  /*a5f90*/  STL [R1+0x28b4], R16 ;  /* 0x0028b41001007387 */ /* 0x0007e80000100800 */
[----:B------:R3:W-:Y:S04]  /*a5fa0*/  LDGSTS.E [R3+0xc080], desc[UR14][R4.64], P2 ;  /* 0x0c08000004037fae */ /* 0x0007e8000912184e */
[----:B-1----:R-:W2:Y:S01]  /*a5fb0*/  LDL.LU R14, [R1+0x2aa8] ;  /* 0x002aa800010e7983 */ /* 0x002ea20000300800 */
[----:B----4-:R-:W-:Y:S01]  /*a5fc0*/  IADD3 R15, P4, R15, UR16, RZ ;  /* 0x000000100f0f7c10 */ /* 0x010fe2000ff9e0ff */
[----:B---3--:R-:W-:-:S02]  /*a5fd0*/  IMAD.MOV.U32 R4, RZ, RZ, R9 ;  /* 0x000000ffff047224 */ /* 0x008fc400078e0009 */
[----:B------:R-:W3:Y:S01]  /*a5fe0*/  LDL.LU R9, [R1+0x29bc] ;  /* 0x0029bc0001097983 */ /* 0x000ee20000300800 */
[----:B------:R-:W-:-:S03]  /*a5ff0*/  MOV R5, R16 ;  /* 0x0000001000057202 */ /* 0x000fc60000000f00 */
[----:B------:R-:W4:Y:S01]  /*a6000*/  LDL.LU R16, [R1+0x2aa4] ;  /* 0x002aa40001107983 */ /* 0x000f220000300800 */
[----:B------:R-:W-:-:S03]  /*a6010*/  IADD3 R12, P5, R12, UR16, RZ ;  /* 0x000000100c0c7c10 */ /* 0x000fc6000ffbe0ff */
[----:B------:R1:W-:Y:S04]  /*a6020*/  STL [R1+0x28c0], R15 ;  /* 0x0028c00f01007387 */ /* 0x0003e80000100800 */
[----:B------:R1:W-:Y:S01]  /*a6030*/  LDGSTS.E [R3+0xc100], desc[UR14][R4.64], P3 ;  /* 0x0c10000004037fae */ /* 0x0003e2000992184e */
[----:B--2---:R-:W-:Y:S01]  /*a6040*/  IADD3.X R17, R17, UR9, RZ, P4, !PT ;  /* 0x0000000911117c10 */ /* 0x004fe2000a7fe4ff */
[----:B-1----:R-:W-:-:S04]  /*a6050*/  IMAD.MOV.U32 R4, RZ, RZ, R15 ;  /* 0x000000ffff047224 */ /* 0x002fc800078e000f */
[----:B------:R1:W-:Y:S01]  /*a6060*/  STL [R1+0x28bc], R17 ;  /* 0x0028bc1101007387 */ /* 0x0003e20000100800 */
[----:B------:R-:W-:-:S03]  /*a6070*/  IADD3.X R13, R13, UR9, RZ, P5, !PT ;  /* 0x000000090d0d7c10 */ /* 0x000fc6000affe4ff */
[----:B------:R2:W-:Y:S01]  /*a6080*/  STL [R1+0x29a8], R12 ;  /* 0x0029a80c01007387 */ /* 0x0005e20000100800 */
[----:B------:R-:W-:-:S03]  /*a6090*/  MOV R5, R17 ;  /* 0x0000001100057202 */ /* 0x000fc60000000f00 */
[----:B------:R-:W4:Y:S04]  /*a60a0*/  LDL.LU R15, [R1+0x2ab0] ;  /* 0x002ab000010f7983 */ /* 0x000f280000300800 */
[----:B------:R-:W-:Y:S04]  /*a60b0*/  STL [R1+0x29a4], R13 ;  /* 0x0029a40d01007387 */ /* 0x000fe80000100800 */
[----:B------:R-:W4:Y:S04]  /*a60c0*/  LDL.LU R18, [R1+0x2ab8] ;  /* 0x002ab80001127983 */ /* 0x000f280000300800 */
[----:B-1----:R-:W4:Y:S01]  /*a60d0*/  LDL.LU R17, [R1+0x2aac] ;  /* 0x002aac0001117983 */ /* 0x002f220000300800 */
[----:B------:R-:W-:-:S03]  /*a60e0*/  IADD3 R10, P4, R10, UR16, RZ ;  /* 0x000000100a0a7c10 */ /* 0x000fc6000ff9e0ff */
[----:B------:R-:W4:Y:S01]  /*a60f0*/  LDL.LU R19, [R1+0x2ab4] ;  /* 0x002ab40001137983 */ /* 0x000f220000300800 */
[----:B------:R-:W-:-:S03]  /*a6100*/  IADD3 R6, P5, R6, UR16, RZ ;  /* 0x0000001006067c10 */ /* 0x000fc6000ffbe0ff */
[----:B------:R1:W-:Y:S04]  /*a6110*/  LDGSTS.E [R3+0xc180], desc[UR14][R4.64], P1 ;  /* 0x0c18000004037fae */ /* 0x0003e8000892184e */
[----:B------:R2:W-:Y:S01]  /*a6120*/  STL [R1+0x29b0], R10 ;  /* 0x0029b00a01007387 */ /* 0x0005e20000100800 */
[----:B-1----:R-:W-:Y:S01]  /*a6130*/  IMAD.MOV.U32 R4, RZ, RZ, R12 ;  /* 0x000000ffff047224 */ /* 0x002fe200078e000c */
[----:B------:R-:W-:-:S05]  /*a6140*/  MOV R5, R13 ;  /* 0x0000000d00057202 */ /* 0x000fca0000000f00 */
[----:B------:R1:W-:Y:S01]  /*a6150*/  LDGSTS.E [R3+0xd000], desc[UR14][R4.64], P0 ;  /* 0x0d00000004037fae */ /* 0x0003e2000812184e */
[----:B------:R-:W-:-:S05]  /*a6160*/  IADD3.X R11, R11, UR9, RZ, P4, !PT ;  /* 0x000000090b0b7c10 */ /* 0x000fca000a7fe4ff */
[----:B------:R2:W-:Y:S01]  /*a6170*/  STL [R1+0x29ac], R11 ;  /* 0x0029ac0b01007387 */ /* 0x0005e20000100800 */
[----:B------:R-:W-:-:S03]  /*a6180*/  IADD3.X R8, R8, UR9, RZ, P5, !PT ;  /* 0x0000000908087c10 */ /* 0x000fc6000affe4ff */
[----:B------:R2:W-:Y:S01]  /*a6190*/  STL [R1+0x29b8], R6 ;  /* 0x0029b80601007387 */ /* 0x0005e20000100800 */
[----:B-1----:R-:W-:-:S03]  /*a61a0*/  IMAD.MOV.U32 R4, RZ, RZ, R10 ;  /* 0x000000ffff047224 */ /* 0x002fc600078e000a */
[----:B--2---:R-:W2:Y:S04]  /*a61b0*/  LDL.LU R12, [R1+0x2ac0] ;  /* 0x002ac000010c7983 */ /* 0x004ea80000300800 */
[----:B------:R1:W-:Y:S04]  /*a61c0*/  STL [R1+0x29b4], R8 ;  /* 0x0029b40801007387 */ /* 0x0003e80000100800 */
[----:B------:R-:W2:Y:S04]  /*a61d0*/  LDL.LU R10, [R1+0x2b20] ;  /* 0x002b2000010a7983 */ /* 0x000ea80000300800 */
[----:B------:R-:W2:Y:S01]  /*a61e0*/  LDL.LU R13, [R1+0x2abc] ;  /* 0x002abc00010d7983 */ /* 0x000ea20000300800 */
[----:B------:R-:W-:-:S03]  /*a61f0*/  MOV R5, R11 ;  /* 0x0000000b00057202 */ /* 0x000fc60000000f00 */
        /* <DEDUP_REMOVED lines=9> */
[----:B-1----:R-:W-:Y:S01]  /*a6290*/  IMAD.MOV.U32 R4, RZ, RZ, R7 ;  /* 0x000000ffff047224 */ /* 0x002fe200078e0007 */
[----:B------:R-:W-:Y:S02]  /*a62a0*/  IADD3 R14, P5, R14, UR16, RZ ;  /* 0x000000100e0e7c10 */ /* 0x000fe4000ffbe0ff */
[----:B---3--:R-:W-:-:S05]  /*a62b0*/  IADD3.X R9, R9, UR9, RZ, P4, !PT ;  /* 0x0000000909097c10 */ /* 0x008fca000a7fe4ff */
[----:B------:R1:W-:Y:S01]  /*a62c0*/  STL [R1+0x29bc], R9 ;  /* 0x0029bc0901007387 */ /* 0x0003e20000100800 */
[----:B----4-:R-:W-:-:S03]  /*a62d0*/  IADD3.X R16, R16, UR9, RZ, P5, !PT ;  /* 0x0000000910107c10 */ /* 0x010fc6000affe4ff */
[----:B------:R3:W-:Y:S04]  /*a62e0*/  STL [R1+0x2aa8], R14 ;  /* 0x002aa80e01007387 */ /* 0x0007e80000100800 */
[----:B------:R-:W4:Y:S01]  /*a62f0*/  LDL.LU R7, [R1+0x2b24] ;  /* 0x002b240001077983 */ /* 0x000f220000300800 */
[----:B------:R-:W-:-:S03]  /*a6300*/  MOV R5, R9 ;  /* 0x0000000900057202 */ /* 0x000fc60000000f00 */
        /* <DEDUP_REMOVED lines=9> */
[----:B------:R-:W-:Y:S01]  /*a63a0*/  IADD3.X R17, R17, UR9, RZ, P4, !PT ;  /* 0x0000000911117c10 */ /* 0x000fe2000a7fe4ff */
[----:B------:R1:W-:Y:S04]  /*a63b0*/  STL [R1+0x2ab0], R15 ;  /* 0x002ab00f01007387 */ /* 0x0003e80000100800 */
[----:B------:R1:W-:Y:S01]  /*a63c0*/  LDGSTS.E [R3+0xe000], desc[UR14][R4.64], P0 ;  /* 0x0e00000004037fae */ /* 0x0003e2000812184e */
[----:B------:R-:W-:-:S03]  /*a63d0*/  IADD3.X R19, R19, UR9, RZ, P5, !PT ;  /* 0x0000000913137c10 */ /* 0x000fc6000affe4ff */
[----:B------:R1:W-:Y:S04]  /*a63e0*/  STL [R1+0x2aac], R17 ;  /* 0x002aac1101007387 */ /* 0x0003e80000100800 */
[----:B------:R-:W-:Y:S01]  /*a63f0*/  STL [R1+0x2ab8], R18 ;  /* 0x002ab81201007387 */ /* 0x000fe20000100800 */
[----:B-1----:R-:W-:-:S03]  /*a6400*/  IMAD.MOV.U32 R4, RZ, RZ, R15 ;  /* 0x000000ffff047224 */ /* 0x002fc600078e000f */
[----:B------:R-:W3:Y:S01]  /*a6410*/  LDL.LU R15, [R1+0x2b34] ;  /* 0x002b3400010f7983 */ /* 0x000ee20000300800 */
[----:B------:R-:W-:-:S03]  /*a6420*/  MOV R5, R17 ;  /* 0x0000001100057202 */ /* 0x000fc60000000f00 */
[----:B------:R-:W-:Y:S04]  /*a6430*/  STL [R1+0x2ab4], R19 ;  /* 0x002ab41301007387 */ /* 0x000fe80000100800 */
[----:B------:R-:W3:Y:S04]  /*a6440*/  LDL.LU R17, [R1+0x2b3c] ;  /* 0x002b3c0001117983 */ /* 0x000ee80000300800 */
[----:B------:R-:W3:Y:S04]  /*a6450*/  LDL.LU R22, [R1+0x2b48] ;  /* 0x002b480001167983 */ /* 0x000ee80000300800 */
[----:B------:R-:W3:Y:S04]  /*a6460*/  LDL.LU R24, [R1+0x2b50] ;  /* 0x002b500001187983 */ /* 0x000ee80000300800 */
[----:B------:R1:W-:Y:S01]  /*a6470*/  LDGSTS.E [R3+0xe080], desc[UR14][R4.64], P2 ;  /* 0x0e08000004037fae */ /* 0x0003e2000912184e */
[----:B--2---:R-:W-:-:S05]  /*a6480*/  IADD3 R12, P4, R12, UR16, RZ ;  /* 0x000000100c0c7c10 */ /* 0x004fca000ff9e0ff */
[----:B------:R-:W-:Y:S01]  /*a6490*/  STL [R1+0x2ac0], R12 ;  /* 0x002ac00c01007387 */ /* 0x000fe20000100800 */
[----:B------:R-:W-:Y:S02]  /*a64a0*/  IADD3 R10, P5, R10, UR16, RZ ;  /* 0x000000100a0a7c10 */ /* 0x000fe4000ffbe0ff */
[----:B------:R-:W-:-:S05]  /*a64b0*/  IADD3.X R13, R13, UR9, RZ, P4, !PT ;  /* 0x000000090d0d7c10 */ /* 0x000fca000a7fe4ff */
[----:B------:R-:W-:Y:S01]  /*a64c0*/  STL [R1+0x2abc], R13 ;  /* 0x002abc0d01007387 */ /* 0x000fe20000100800 */
[----:B------:R-:W-:-:S03]  /*a64d0*/  IADD3.X R11, R11, UR9, RZ, P5, !PT ;  /* 0x000000090b0b7c10 */ /* 0x000fc6000affe4ff */
[----:B------:R-:W-:Y:S04]  /*a64e0*/  STL [R1+0x2b20], R10 ;  /* 0x002b200a01007387 */ /* 0x000fe80000100800 */
[----:B------:R-:W2:Y:S04]  /*a64f0*/  LDL.LU R23, [R1+0x2b44] ;  /* 0x002b440001177983 */ /* 0x000ea80000300800 */
[----:B------:R-:W-:Y:S04]  /*a6500*/  STL [R1+0x2b1c], R11 ;  /* 0x002b1c0b01007387 */ /* 0x000fe80000100800 */
[----:B------:R-:W2:Y:S01]  /*a6510*/  LDL.LU R25, [R1+0x2b4c] ;  /* 0x002b4c0001197983 */ /* 0x000ea20000300800 */
[----:B-1----:R-:W-:Y:S01]  /*a6520*/  IMAD.MOV.U32 R4, RZ, RZ, R18 ;  /* 0x000000ffff047224 */ /* 0x002fe200078e0012 */
[----:B------:R-:W-:-:S05]  /*a6530*/  MOV R5, R19 ;  /* 0x0000001300057202 */ /* 0x000fca0000000f00 */
[----:B------:R1:W-:Y:S01]  /*a6540*/  LDGSTS.E [R3+0xe100], desc[UR14][R4.64], P3 ;  /* 0x0e10000004037fae */ /* 0x0003e2000992184e */
[----:B------:R-:W-:Y:S02]  /*a6550*/  IADD3 R6, P4, R6, UR16, RZ ;  /* 0x0000001006067c10 */ /* 0x000fe4000ff9e0ff */
[----:B------:R-:W-:Y:S01]  /*a6560*/  IADD3 R8, P5, R8, UR16, RZ ;  /* 0x0000001008087c10 */ /* 0x000fe2000ffbe0ff */
[----:B-1----:R-:W-:Y:S01]  /*a6570*/  IMAD.MOV.U32 R4, RZ, RZ, R12 ;  /* 0x000000ffff047224 */ /* 0x002fe200078e000c */
[----:B------:R-:W-:-:S05]  /*a6580*/  MOV R5, R13 ;  /* 0x0000000d00057202 */ /* 0x000fca0000000f00 */
[----:B------:R1:W-:Y:S04]  /*a6590*/  LDGSTS.E [R3+0xe180], desc[UR14][R4.64], P1 ;  /* 0x0e18000004037fae */ /* 0x0003e8000892184e */
        /* <DEDUP_REMOVED lines=11> */
[----:B-1----:R-:W2:Y:S04]  /*a6650*/  LDL.LU.64 R6, [R1+0x1c88] ;  /* 0x001c880001067983 */ /* 0x002ea80000300a00 */
[----:B------:R1:W-:Y:S01]  /*a6660*/  STL [R1+0x2b2c], R9 ;  /* 0x002b2c0901007387 */ /* 0x0003e20000100800 */
[----:B----4-:R-:W-:Y:S01]  /*a6670*/  IMAD.MOV.U32 R4, RZ, RZ, R8 ;  /* 0x000000ffff047224 */ /* 0x010fe200078e0008 */
[----:B------:R-:W-:-:S02]  /*a6680*/  MOV R5, R9 ;  /* 0x0000000900057202 */ /* 0x000fc40000000f00 */
[----:B-1----:R-:W4:Y:S01]  /*a6690*/  LDL.LU.64 R8, [R1+0x1c80] ;  /* 0x001c800001087983 */ /* 0x002f220000300a00 */
[----:B---3--:R-:W-:-:S03]  /*a66a0*/  IADD3 R14, P4, R14, UR16, RZ ;  /* 0x000000100e0e7c10 */ /* 0x008fc6000ff9e0ff */
[----:B------:R-:W3:Y:S01]  /*a66b0*/  LDL.LU.64 R10, [R1+0x1c78] ;  /* 0x001c7800010a7983 */ /* 0x000ee20000300a00 */
[----:B------:R-:W-:-:S03]  /*a66c0*/  IADD3 R16, P5, R16, UR16, RZ ;  /* 0x0000001010107c10 */ /* 0x000fc6000ffbe0ff */
[----:B------:R-:W3:Y:S04]  /*a66d0*/  LDL.LU.64 R12, [R1+0x1c70] ;  /* 0x001c7000010c7983 */ /* 0x000ee80000300a00 */
        /* <DEDUP_REMOVED lines=9> */
[----:B-1----:R-:W3:Y:S04]  /*a6770*/  LDL.LU.64 R14, [R1+0x1c68] ;  /* 0x001c6800010e7983 */ /* 0x002ee80000300a00 */
[----:B------:R1:W-:Y:S01]  /*a6780*/  STL [R1+0x2b3c], R17 ;  /* 0x002b3c1101007387 */ /* 0x0003e20000100800 */
[----:B------:R-:W-:Y:S01]  /*a6790*/  IMAD.MOV.U32 R4, RZ, RZ, R16 ;  /* 0x000000ffff047224 */ /* 0x000fe200078e0010 */
[----:B------:R-:W-:-:S02]  /*a67a0*/  MOV R5, R17 ;  /* 0x0000001100057202 */ /* 0x000fc40000000f00 */
[----:B-1----:R-:W3:Y:S01]  /*a67b0*/  LDL.LU.64 R16, [R1+0x1c60] ;  /* 0x001c600001107983 */ /* 0x002ee20000300a00 */
[----:B------:R-:W-:-:S03]  /*a67c0*/  IADD3 R22, P4, R22, UR16, RZ ;  /* 0x0000001016167c10 */ /* 0x000fc6000ff9e0ff */
[----:B------:R-:W3:Y:S01]  /*a67d0*/  LDL.LU.64 R18, [R1+0x1c58] ;  /* 0x001c580001127983 */ /* 0x000ee20000300a00 */
[----:B------:R-:W-:-:S03]  /*a67e0*/  IADD3 R24, P5, R24, UR16, RZ ;  /* 0x0000001018187c10 */ /* 0x000fc6000ffbe0ff */
[----:B------:R-:W3:Y:S04]  /*a67f0*/  LDL.LU.64 R20, [R1+0x1c50] ;  /* 0x001c500001147983 */ /* 0x000ee80000300a00 */
[----:B------:R1:W-:Y:S01]  /*a6800*/  LDGSTS.E [R3+0x10000], desc[UR14][R4.64], P0 ;  /* 0x1000000004037fae */ /* 0x0003e2000812184e */
[----:B--2---:R-:W-:-:S03]  /*a6810*/  IADD3.X R23, R23, UR9, RZ, P4, !PT ;  /* 0x0000000917177c10 */ /* 0x004fc6000a7fe4ff */
[----:B------:R-:W-:Y:S04]  /*a6820*/  STL [R1+0x2b48], R22 ;  /* 0x002b481601007387 */ /* 0x000fe80000100800 */
[----:B------:R2:W-:Y:S01]  /*a6830*/  STL [R1+0x2b44], R23 ;  /* 0x002b441701007387 */ /* 0x0005e20000100800 */
[----:B-1----:R-:W-:Y:S01]  /*a6840*/  IMAD.MOV.U32 R4, RZ, RZ, R22 ;  /* 0x000000ffff047224 */ /* 0x002fe200078e0016 */
[----:B------:R-:W-:Y:S02]  /*a6850*/  MOV R5, R23 ;  /* 0x0000001700057202 */ /* 0x000fe40000000f00 */
[----:B------:R-:W-:Y:S01]  /*a6860*/  IADD3.X R25, R25, UR9, RZ, P5, !PT ;  /* 0x0000000919197c10 */ /* 0x000fe2000affe4ff */
[----:B------:R-:W-:Y:S04]  /*a6870*/  STL [R1+0x2b50], R24 ;  /* 0x002b501801007387 */ /* 0x000fe80000100800 */
[----:B------:R1:W-:Y:S04]  /*a6880*/  LDGSTS.E [R3+0x10080], desc[UR14][R4.64], P2 ;  /* 0x1008000004037fae */ /* 0x0003e8000912184e */
[----:B--2---:R-:W2:Y:S04]  /*a6890*/  LDL.LU.64 R22, [R1+0x1c48] ;  /* 0x001c480001167983 */ /* 0x004ea80000300a00 */
[----:B------:R1:W-:Y:S02]  /*a68a0*/  STL [R1+0x2b4c], R25 ;  /* 0x002b4c1901007387 */ /* 0x0003e40000100800 */
[----:B-1----:R-:W-:Y:S01]  /*a68b0*/  IMAD.MOV.U32 R4, RZ, RZ, R24 ;  /* 0x000000ffff047224 */ /* 0x002fe200078e0018 */
[----:B------:R-:W-:-:S02]  /*a68c0*/  MOV R5, R25 ;  /* 0x0000001900057202 */ /* 0x000fc40000000f00 */
        /* <DEDUP_REMOVED lines=51> */
[----:B------:R1:W-:Y:S04]  /*a6c00*/  LDGSTS.E [R3+0x10100], desc[UR14][R4.64], P3 ;  /* 0x1010000004037fae */ /* 0x0003e8000992184e */
[----:B------:R-:W2:Y:S01]  /*a6c10*/  LDL.LU.64 R152, [R1+0x1aa8] ;  /* 0x001aa80001987983 */ /* 0x000ea20000300a00 */
[----:B-1----:R-:W-:-:S04]  /*a6c20*/  IADD3 R4, P4, R6, UR16, RZ ;  /* 0x0000001006047c10 */ /* 0x002fc8000ff9e0ff */
[----:B------:R-:W-:Y:S02]  /*a6c30*/  IADD3.X R5, R7, UR9, RZ, P4, !PT ;  /* 0x0000000907057c10 */ /* 0x000fe4000a7fe4ff */
[----:B----4-:R-:W-:-:S03]  /*a6c40*/  IADD3 R6, P4, R8, UR16, RZ ;  /* 0x0000001008067c10 */ /* 0x010fc6000ff9e0ff */
[----:B------:R1:W-:Y:S01]  /*a6c50*/  LDGSTS.E [R3+0x10180], desc[UR14][R4.64], P1 ;  /* 0x1018000004037fae */ /* 0x0003e2000892184e */
[----:B------:R-:W-:Y:S02]  /*a6c60*/  IADD3.X R7, R9, UR9, RZ, P4, !PT ;  /* 0x0000000909077c10 */ /* 0x000fe4000a7fe4ff */
[----:B---3--:R-:W-:Y:S01]  /*a6c70*/  IADD3 R8, P4, R10, UR16, RZ ;  /* 0x000000100a087c10 */ /* 0x008fe2000ff9e0ff */
[----:B------:R3:W-:Y:S03]  /*a6c80*/  STL.64 [R1+0x1c88], R4 ;  /* 0x001c880401007387 */ /* 0x0007e60000100a00 */
[----:B------:R-:W-:Y:S01]  /*a6c90*/  IADD3.X R9, R11, UR9, RZ, P4, !PT ;  /* 0x000000090b097c10 */ /* 0x000fe2000a7fe4ff */
[----:B------:R-:W-:Y:S01]  /*a6ca0*/  LDGSTS.E [R3+0x11000], desc[UR14][R6.64], P0 ;  /* 0x1100000006037fae */ /* 0x000fe2000812184e */
[----:B------:R-:W-:-:S03]  /*a6cb0*/  IADD3 R10, P4, R12, UR16, RZ ;  /* 0x000000100c0a7c10 */ /* 0x000fc6000ff9e0ff */
[----:B------:R-:W-:Y:S01]  /*a6cc0*/  STL.64 [R1+0x1c80], R6 ;  /* 0x001c800601007387 */ /* 0x000fe20000100a00 */
[----:B------:R-:W-:Y:S02]  /*a6cd0*/  IADD3.X R11, R13, UR9, RZ, P4, !PT ;  /* 0x000000090d0b7c10 */ /* 0x000fe4000a7fe4ff */
[----:B------:R-:W-:Y:S01]  /*a6ce0*/  IADD3 R12, P4, R14, UR16, RZ ;  /* 0x000000100e0c7c10 */ /* 0x000fe2000ff9e0ff */
[----:B------:R-:W-:Y:S03]  /*a6cf0*/  LDGSTS.E [R3+0x11080], desc[UR14][R8.64], P2 ;  /* 0x1108000008037fae */ /* 0x000fe6000912184e */
[----:B------:R-:W-:Y:S01]  /*a6d00*/  IADD3.X R13, R15, UR9, RZ, P4, !PT ;  /* 0x000000090f0d7c10 */ /* 0x000fe2000a7fe4ff */
[----:B------:R-:W-:Y:S01]  /*a6d10*/  STL.64 [R1+0x1c78], R8 ;  /* 0x001c780801007387 */ /* 0x000fe20000100a00 */
[----:B------:R-:W-:-:S03]  /*a6d20*/  IADD3 R14, P4, R16, UR16, RZ ;  /* 0x00000010100e7c10 */ /* 0x000fc6000ff9e0ff */
[----:B------:R-:W-:Y:S01]  /*a6d30*/  LDGSTS.E [R3+0x11100], desc[UR14][R10.64], P3 ;  /* 0x111000000a037fae */ /* 0x000fe2000992184e */
[----:B------:R-:W-:-:S03]  /*a6d40*/  IADD3.X R15, R17, UR9, RZ, P4, !PT ;  /* 0x00000009110f7c10 */ /* 0x000fc6000a7fe4ff */
[----:B------:R-:W-:Y:S01]  /*a6d50*/  STL.64 [R1+0x1c70], R10 ;  /* 0x001c700a01007387 */ /* 0x000fe20000100a00 */
[----:B------:R-:W-:-:S03]  /*a6d60*/  IADD3 R16, P4, R18, UR16, RZ ;  /* 0x0000001012107c10 */ /* 0x000fc6000ff9e0ff */
[----:B------:R-:W-:Y:S01]  /*a6d70*/  LDGSTS.E [R3+0x11180], desc[UR14][R12.64], P1 ;  /* 0x111800000c037fae */ /* 0x000fe2000892184e */
[----:B------:R-:W-:Y:S02]  /*a6d80*/  IADD3.X R17, R19, UR9, RZ, P4, !PT ;  /* 0x0000000913117c10 */ /* 0x000fe4000a7fe4ff */
[----:B------:R-:W-:Y:S01]  /*a6d90*/  IADD3 R18, P4, R20, UR16, RZ ;  /* 0x0000001014127c10 */ /* 0x000fe2000ff9e0ff */
[----:B------:R4:W-:Y:S03]  /*a6da0*/  STL.64 [R1+0x1c68], R12 ;  /* 0x001c680c01007387 */ /* 0x0009e60000100a00 */
[----:B------:R-:W-:Y:S01]  /*a6db0*/  IADD3.X R19, R21, UR9, RZ, P4, !PT ;  /* 0x0000000915137c10 */ /* 0x000fe2000a7fe4ff */
[----:B------:R-:W-:Y:S04]  /*a6dc0*/  LDGSTS.E [R3+0x12000], desc[UR14][R14.64], P0 ;  /* 0x120000000e037fae */ /* 0x000fe8000812184e */
[----:B------:R-:W-:Y:S01]  /*a6dd0*/  STL.64 [R1+0x1c60], R14 ;  /* 0x001c600e01007387 */ /* 0x000fe20000100a00 */
[----:B--2---:R-:W-:-:S03]  /*a6de0*/  IADD3 R20, P4, R22, UR16, RZ ;  /* 0x0000001016147c10 */ /* 0x004fc6000ff9e0ff */
[----:B------:R-:W-:Y:S01]  /*a6df0*/  LDGSTS.E [R3+0x12080], desc[UR14][R16.64], P2 ;  /* 0x1208000010037fae */ /* 0x000fe2000912184e */
[----:B------:R-:W-:-:S03]  /*a6e00*/  IADD3.X R21, R23, UR9, RZ, P4, !PT ;  /* 0x0000000917157c10 */ /* 0x000fc6000a7fe4ff */
[----:B------:R2:W-:Y:S04]  /*a6e10*/  STL.64 [R1+0x1c58], R16 ;  /* 0x001c581001007387 */ /* 0x0005e80000100a00 */
[----:B------:R-:W-:Y:S01]  /*a6e20*/  LDGSTS.E [R3+0x12100], desc[UR14][R18.64], P3 ;  /* 0x1210000012037fae */ /* 0x000fe2000992184e */
[----:B------:R-:W-:-:S03]  /*a6e30*/  IADD3 R22, P4, R24, UR16, RZ ;  /* 0x0000001018167c10 */ /* 0x000fc6000ff9e0ff */
[----:B------:R-:W-:Y:S01]  /*a6e40*/  STL.64 [R1+0x1c50], R18 ;  /* 0x001c501201007387 */ /* 0x000fe20000100a00 */
[----:B------:R-:W-:-:S03]  /*a6e50*/  IADD3.X R23, R25, UR9, RZ, P4, !PT ;  /* 0x0000000919177c10 */ /* 0x000fc6000a7fe4ff */
        /* <DEDUP_REMOVED lines=10> */
[----:B------:R-:W-:Y:S02]  /*a6f00*/  IADD3.X R29, R31, UR9, RZ, P4, !PT ;  /* 0x000000091f1d7c10 */ /* 0x000fe4000a7fe4ff */
[----:B------:R-:W-:Y:S01]  /*a6f10*/  IADD3 R30, P4, R32, UR16, RZ ;  /* 0x00000010201e7c10 */ /* 0x000fe2000ff9e0ff */
[----:B------:R-:W-:Y:S03]  /*a6f20*/  STL.64 [R1+0x1c38], R24 ;  /* 0x001c381801007387 */ /* 0x000fe60000100a00 */
        /* <DEDUP_REMOVED lines=160> */
[----:B------:R-:W-:Y:S03]  /*a7930*/  STL.64 [R1+0x1b20], R94 ;  /* 0x001b205e01007387 */ /* 0x000fe60000100a00 */
[----:B------:R-:W-:Y:S01]  /*a7940*/  IADD3.X R147, R149, UR9, RZ, P4, !PT ;  /* 0x0000000995937c10 */ /* 0x000fe2000a7fe4ff */
[----:B------:R-:W-:Y:S01]  /*a7950*/  STL.64 [R1+0x1b18], R96 ;  /* 0x001b186001007387 */ /* 0x000fe20000100a00 */
[----:B------:R-:W-:-:S03]  /*a7960*/  IADD3 R148, P4, R152, UR16, RZ ;  /* 0x0000001098947c10 */ /* 0x000fc6000ff9e0ff */
[----:B------:R-:W-:Y:S01]  /*a7970*/  STL.64 [R1+0x1b10], R98 ;  /* 0x001b106201007387 */ /* 0x000fe20000100a00 */
[----:B------:R-:W-:-:S03]  /*a7980*/  IADD3.X R149, R153, UR9, RZ, P4, !PT ;  /* 0x0000000999957c10 */ /* 0x000fc6000a7fe4ff */
[----:B------:R-:W-:Y:S04]  /*a7990*/  STL.64 [R1+0x1b08], R100 ;  /* 0x001b086401007387 */ /* 0x000fe80000100a00 */
[----:B------:R-:W-:Y:S04]  /*a79a0*/  STL.64 [R1+0x1b00], R102 ;  /* 0x001b006601007387 */ /* 0x000fe80000100a00 */
[----:B------:R-:W-:Y:S04]  /*a79b0*/  STL.64 [R1+0x1af8], R104 ;  /* 0x001af86801007387 */ /* 0x000fe80000100a00 */
[----:B------:R-:W-:Y:S01]  /*a79c0*/  STL.64 [R1+0x1af0], R106 ;  /* 0x001af06a01007387 */ /* 0x000fe20000100a00 */
[----:B------:R-:W-:-:S03]  /*a79d0*/  IMAD.MOV.U32 R152, RZ, RZ, R148 ;  /* 0x000000ffff987224 */ /* 0x000fc600078e0094 */
[----:B------:R-:W-:Y:S01]  /*a79e0*/  STL.64 [R1+0x1ae8], R108 ;  /* 0x001ae86c01007387 */ /* 0x000fe20000100a00 */
[----:B------:R-:W-:-:S03]  /*a79f0*/  MOV R153, R149 ;  /* 0x0000009500997202 */ /* 0x000fc60000000f00 */
        /* <DEDUP_REMOVED lines=8> */
[----:B---3--:R-:W3:Y:S04]  /*a7a80*/  LDL.LU R5, [R1+0x1cc8] ;  /* 0x001cc80001057983 */ /* 0x008ee80000300800 */
[----:B----4-:R-:W4:Y:S04]  /*a7a90*/  LDL.LU R12, [R1+0x1cd0] ;  /* 0x001cd000010c7983 */ /* 0x010f280000300800 */
[----:B------:R-:W4:Y:S04]  /*a7aa0*/  LDL.LU R6, [R1+0x1cc4] ;  /* 0x001cc40001067983 */ /* 0x000f280000300800 */
[----:B--2---:R-:W2:Y:S04]  /*a7ab0*/  LDL.LU R17, [R1+0x1ccc] ;  /* 0x001ccc0001117983 */ /* 0x004ea80000300800 */
[----:B------:R-:W2:Y:S04]  /*a7ac0*/  LDL.LU R10, [R1+0x1cd8] ;  /* 0x001cd800010a7983 */ /* 0x000ea80000300800 */
[----:B------:R-:W2:Y:S04]  /*a7ad0*/  LDL.LU R7, [R1+0x1ce0] ;  /* 0x001ce00001077983 */ /* 0x000ea80000300800 */
[----:B------:R-:W2:Y:S04]  /*a7ae0*/  LDL.LU R15, [R1+0x1cd4] ;  /* 0x001cd400010f7983 */ /* 0x000ea80000300800 */
[----:B------:R-:W2:Y:S04]  /*a7af0*/  LDL.LU R8, [R1+0x1cdc] ;  /* 0x001cdc0001087983 */ /* 0x000ea80000300800 */
[----:B------:R-:W2:Y:S04]  /*a7b00*/  LDL.LU R16, [R1+0x1dc4] ;  /* 0x001dc40001107983 */ /* 0x000ea80000300800 */
[----:B------:R-:W-:Y:S04]  /*a7b10*/  LDGSTS.E [R3+0x1c000], desc[UR14][R94.64], P0 ;  /* 0x1c0000005e037fae */ /* 0x000fe8000812184e */
[----:B------:R-:W2:Y:S04]  /*a7b20*/  LDL.LU R14, [R1+0x1dc8] ;  /* 0x001dc800010e7983 */ /* 0x000ea80000300800 */
[----:B------:R-:W-:Y:S04]  /*a7b30*/  LDGSTS.E [R3+0x1c080], desc[UR14][R96.64], P2 ;  /* 0x1c08000060037fae */ /* 0x000fe8000912184e */
[----:B------:R-:W-:Y:S04]  /*a7b40*/  LDGSTS.E [R3+0x1c100], desc[UR14][R98.64], P3 ;  /* 0x1c10000062037fae */ /* 0x000fe8000992184e */
[----:B------:R-:W-:Y:S04]  /*a7b50*/  LDGSTS.E [R3+0x1c180], desc[UR14][R100.64], P1 ;  /* 0x1c18000064037fae */ /* 0x000fe8000892184e */
[----:B------:R-:W-:Y:S04]  /*a7b60*/  LDGSTS.E [R3+0x1d000], desc[UR14][R102.64], P0 ;  /* 0x1d00000066037fae */ /* 0x000fe8000812184e */
[----:B------:R-:W2:Y:S04]  /*a7b70*/  LDL.LU R11, [R1+0x1dcc] ;  /* 0x001dcc00010b7983 */ /* 0x000ea80000300800 */
[----:B------:R-:W-:Y:S04]  /*a7b80*/  LDGSTS.E [R3+0x1d080], desc[UR14][R104.64], P2 ;  /* 0x1d08000068037fae */ /* 0x000fe8000912184e */
[----:B------:R-:W2:Y:S04]  /*a7b90*/  LDL.LU R9, [R1+0x1dd0] ;  /* 0x001dd00001097983 */ /* 0x000ea80000300800 */
[----:B------:R-:W-:Y:S04]  /*a7ba0*/  LDGSTS.E [R3+0x1d100], desc[UR14][R106.64], P3 ;  /* 0x1d1000006a037fae */ /* 0x000fe8000992184e */
[----:B------:R-:W-:Y:S01]  /*a7bb0*/  LDGSTS.E [R3+0x1d180], desc[UR14][R108.64], P1 ;  /* 0x1d1800006c037fae */ /* 0x000fe2000892184e */
[----:B-1----:R-:W-:-:S03]  /*a7bc0*/  LOP3.LUT R4, R150, 0x10, RZ, 0x3c, !PT ;  /* 0x0000001096047812 */ /* 0x002fc600078e3cff */
[----:B------:R-:W-:Y:S04]  /*a7bd0*/  LDGSTS.E [R3+0x1e000], desc[UR14][R110.64], P0 ;  /* 0x1e0000006e037fae */ /* 0x000fe8000812184e */
[----:B------:R-:W-:Y:S04]  /*a7be0*/  LDGSTS.E [R3+0x1e080], desc[UR14][R136.64], P2 ;  /* 0x1e08000088037fae */ /* 0x000fe8000912184e */
[----:B------:R-:W-:Y:S04]  /*a7bf0*/  LDGSTS.E [R3+0x1e100], desc[UR14][R138.64], P3 ;  /* 0x1e1000008a037fae */ /* 0x000fe8000992184e */
[----:B------:R-:W-:Y:S04]  /*a7c00*/  LDGSTS.E [R3+0x1e180], desc[UR14][R140.64], P1 ;  /* 0x1e1800008c037fae */ /* 0x000fe8000892184e */
[----:B------:R-:W-:Y:S04]  /*a7c10*/  LDGSTS.E [R3+0x1f000], desc[UR14][R142.64], P0 ;  /* 0x1f0000008e037fae */ /* 0x000fe8000812184e */
[----:B------:R-:W-:Y:S04]  /*a7c20*/  LDGSTS.E [R3+0x1f080], desc[UR14][R144.64], P2 ;  /* 0x1f08000090037fae */ /* 0x000fe8000912184e */
[----:B------:R-:W-:Y:S04]  /*a7c30*/  LDGSTS.E [R3+0x1f100], desc[UR14][R146.64], P3 ;  /* 0x1f10000092037fae */ /* 0x000fe8000992184e */
[----:B------:R1:W-:Y:S02]  /*a7c40*/  LDGSTS.E [R3+0x1f180], desc[UR14][R152.64], P1 ;  /* 0x1f18000098037fae */ /* 0x0003e4000892184e */
[----:B-1----:R-:W-:Y:S01]  /*a7c50*/  VIADD R3, R4, UR12 ;  /* 0x0000000c04037c36 */ /* 0x002fe20008000000 */
[----:B---3--:R-:W-:-:S02]  /*a7c60*/  IADD3 R5, P4, R5, UR16, RZ ;  /* 0x0000001005057c10 */ /* 0x008fc4000ff9e0ff */
[----:B----4-:R-:W-:Y:S02]  /*a7c70*/  IADD3 R12, P5, R12, UR16, RZ ;  /* 0x000000100c0c7c10 */ /* 0x010fe4000ffbe0ff */
[----:B------:R-:W-:Y:S01]  /*a7c80*/  IADD3.X R6, R6, UR9, RZ, P4, !PT ;  /* 0x0000000906067c10 */ /* 0x000fe2000a7fe4ff */
[----:B------:R1:W-:Y:S01]  /*a7c90*/  STL [R1+0x1cc8], R5 ;  /* 0x001cc80501007387 */ /* 0x0003e20000100800 */
[----:B------:R-:W-:Y:S02]  /*a7ca0*/  MOV R4, R5 ;  /* 0x0000000500047202 */ /* 0x000fe40000000f00 */
[----:B--2---:R-:W-:Y:S01]  /*a7cb0*/  IADD3.X R17, R17, UR9, RZ, P5, !PT ;  /* 0x0000000911117c10 */ /* 0x004fe2000affe4ff */
[----:B------:R2:W-:Y:S04]  /*a7cc0*/  STL [R1+0x1cc4], R6 ;  /* 0x001cc40601007387 */ /* 0x0005e80000100800 */
[----:B------:R-:W-:Y:S01]  /*a7cd0*/  STL [R1+0x1cd0], R12 ;  /* 0x001cd00c01007387 */ /* 0x000fe20000100800 */
[----:B-1----:R-:W-:-:S03]  /*a7ce0*/  IMAD.MOV.U32 R5, RZ, RZ, R6 ;  /* 0x000000ffff057224 */ /* 0x002fc600078e0006 */
[----:B------:R-:W3:Y:S04]  /*a7cf0*/  LDL.LU R13, [R1+0x1dd8] ;  /* 0x001dd800010d7983 */ /* 0x000ee80000300800 */
[----:B------:R1:W-:Y:S04]  /*a7d00*/  STL [R1+0x1ccc], R17 ;  /* 0x001ccc1101007387 */ /* 0x0003e80000100800 */
[----:B------:R4:W-:Y:S04]  /*a7d10*/  LDGSTS.E [R3+0x200], desc[UR14][R4.64], P0 ;  /* 0x0020000004037fae */ /* 0x0009e8000812184e */
[----:B--2---:R-:W2:Y:S01]  /*a7d20*/  LDL.LU R6, [R1+0x1de0] ;  /* 0x001de00001067983 */ /* 0x004ea20000300800 */
[----:B----4-:R-:W-:-:S03]  /*a7d30*/  IMAD.MOV.U32 R5, RZ, RZ, R17 ;  /* 0x000000ffff057224 */ /* 0x010fc600078e0011 */
[----:B-1----:R-:W4:Y:S01]  /*a7d40*/  LDL.LU R17, [R1+0x1dd4] ;  /* 0x001dd40001117983 */ /* 0x002f220000300800 */
[----:B------:R-:W-:Y:S02]  /*a7d50*/  MOV R4, R12 ;  /* 0x0000000c00047202 */ /* 0x000fe40000000f00 */
[----:B------:R-:W-:Y:S01]  /*a7d60*/  IADD3 R10, P4, R10, UR16, RZ ;  /* 0x000000100a0a7c10 */ /* 0x000fe2000ff9e0ff */
[----:B------:R-:W4:Y:S01]  /*a7d70*/  LDL.LU R12, [R1+0x1ddc] ;  /* 0x001ddc00010c7983 */ /* 0x000f220000300800 */
[----:B------:R-:W-:Y:S02]  /*a7d80*/  IADD3 R7, P5, R7, UR16, RZ ;  /* 0x0000001007077c10 */ /* 0x000fe4000ffbe0ff */
[----:B------:R-:W-:Y:S01]  /*a7d90*/  IADD3.X R15, R15, UR9, RZ, P4, !PT ;  /* 0x000000090f0f7c10 */ /* 0x000fe2000a7fe4ff */
[----:B------:R1:W-:Y:S01]  /*a7da0*/  STL [R1+0x1cd8], R10 ;  /* 0x001cd80a01007387 */ /* 0x0003e20000100800 */
[----:B------:R-:W-:-:S03]  /*a7db0*/  IADD3.X R8, R8, UR9, RZ, P5, !PT ;  /* 0x0000000908087c10 */ /* 0x000fc6000affe4ff */
[----:B------:R1:W-:Y:S04]  /*a7dc0*/  LDGSTS.E [R3+0x280], desc[UR14][R4.64], P2 ;  /* 0x0028000004037fae */ /* 0x0003e8000912184e */
[----:B------:R1:W-:Y:S04]  /*a7dd0*/  STL [R1+0x1cd4], R15 ;  /* 0x001cd40f01007387 */ /* 0x0003e80000100800 */
[----:B------:R1:W-:Y:S02]  /*a7de0*/  STL [R1+0x1ce0], R7 ;  /* 0x001ce00701007387 */ /* 0x0003e40000100800 */
[----:B-1----:R-:W-:-:S02]  /*a7df0*/  MOV R4, R10 ;  /* 0x0000000a00047202 */ /* 0x002fc40000000f00 */
[----:B------:R-:W4:Y:S01]  /*a7e00*/  LDL.LU R10, [R1+0x1ec8] ;  /* 0x001ec800010a7983 */ /* 0x000f220000300800 */
[----:B------:R-:W-:-:S03]  /*a7e10*/  IMAD.MOV.U32 R5, RZ, RZ, R15 ;  /* 0x000000ffff057224 */ /* 0x000fc600078e000f */
[----:B------:R1:W-:Y:S04]  /*a7e20*/  STL [R1+0x1cdc], R8 ;  /* 0x001cdc0801007387 */ /* 0x0003e80000100800 */
[----:B------:R-:W4:Y:S04]  /*a7e30*/  LDL.LU R18, [R1+0x1ed0] ;  /* 0x001ed00001127983 */ /* 0x000f280000300800 */
[----:B------:R-:W4:Y:S04]  /*a7e40*/  LDL.LU R15, [R1+0x1ec4] ;  /* 0x001ec400010f7983 */ /* 0x000f280000300800 */
[----:B------:R-:W4:Y:S01]  /*a7e50*/  LDL.LU R19, [R1+0x1ecc] ;  /* 0x001ecc0001137983 */ /* 0x000f220000300800 */
[----:B------:R-:W-:-:S03]  /*a7e60*/  IADD3 R14, P4, R14, UR16, RZ ;  /* 0x000000100e0e7c10 */ /* 0x000fc6000ff9e0ff */
[----:B------:R1:W-:Y:S01]  /*a7e70*/  LDGSTS.E [R3+0x300], desc[UR14][R4.64], P3 ;  /* 0x0030000004037fae */ /* 0x0003e2000992184e */
[----:B------:R-:W-:Y:S02]  /*a7e80*/  IADD3.X R16, R16, UR9, RZ, P4, !PT ;  /* 0x0000000910107c10 */ /* 0x000fe4000a7fe4ff */
[----:B------:R-:W-:Y:S02]  /*a7e90*/  IADD3 R9, P5, R9, UR16, RZ ;  /* 0x0000001009097c10 */ /* 0x000fe4000ffbe0ff */
[----:B-1----:R-:W-:Y:S01]  /*a7ea0*/  MOV R4, R7 ;  /* 0x0000000700047202 */ /* 0x002fe20000000f00 */
[----:B------:R-:W-:Y:S01]  /*a7eb0*/  IMAD.MOV.U32 R5, RZ, RZ, R8 ;  /* 0x000000ffff057224 */ /* 0x000fe200078e0008 */
[----:B------:R-:W4:Y:S01]  /*a7ec0*/  LDL.LU R7, [R1+0x1ed8] ;  /* 0x001ed80001077983 */ /* 0x000f220000300800 */
[----:B------:R-:W-:-:S03]  /*a7ed0*/  IADD3.X R11, R11, UR9, RZ, P5, !PT ;  /* 0x000000090b0b7c10 */ /* 0x000fc6000affe4ff */
[----:B------:R-:W4:Y:S04]  /*a7ee0*/  LDL.LU R8, [R1+0x1ee0] ;  /* 0x001ee00001087983 */ /* 0x000f280000300800 */
[----:B------:R1:W-:Y:S04]  /*a7ef0*/  STL [R1+0x1dc8], R14 ;  /* 0x001dc80e01007387 */ /* 0x0003e80000100800 */
        /* <DEDUP_REMOVED lines=8> */
[----:B------:R1:W-:Y:S02]  /*a7f80*/  LDGSTS.E [R3+0x1200], desc[UR14][R4.64], P0 ;  /* 0x0120000004037fae */ /* 0x0003e4000812184e */
[----:B-1----:R-:W-:Y:S01]  /*a7f90*/  MOV R4, R9 ;  /* 0x0000000900047202 */ /* 0x002fe20000000f00 */
[----:B------:R-:W-:Y:S01]  /*a7fa0*/  IMAD.MOV.U32 R5, RZ, RZ, R11 ;  /* 0x000000ffff057224 */ /* 0x000fe200078e000b */
[----:B------:R-:W4:Y:S04]  /*a7fb0*/  LDL.LU R9, [R1+0x1fc8] ;  /* 0x001fc80001097983 */ /* 0x000f280000300800 */
[----:B------:R-:W4:Y:S04]  /*a7fc0*/  LDL.LU R11, [R1+0x1fd0] ;  /* 0x001fd000010b7983 */ /* 0x000f280000300800 */
[----:B------:R1:W-:Y:S01]  /*a7fd0*/  LDGSTS.E [R3+0x1280], desc[UR14][R4.64], P2 ;  /* 0x0128000004037fae */ /* 0x0003e2000912184e */
[----:B---3--:R-:W-:-:S05]  /*a7fe0*/  IADD3 R13, P4, R13, UR16, RZ ;  /* 0x000000100d0d7c10 */ /* 0x008fca000ff9e0ff */
[----:B------:R3:W-:Y:S01]  /*a7ff0*/  STL [R1+0x1dd8], R13 ;  /* 0x001dd80d01007387 */ /* 0x0007e20000100800 */
[----:B-1----:R-:W-:Y:S02]  /*a8000*/  MOV R4, R13 ;  /* 0x0000000d00047202 */ /* 0x002fe40000000f00 */
[----:B--2---:R-:W-:Y:S02]  /*a8010*/  IADD3 R6, P5, R6, UR16, RZ ;  /* 0x0000001006067c10 */ /* 0x004fe4000ffbe0ff */
[----:B----4-:R-:W-:Y:S02]  /*a8020*/  IADD3.X R17, R17, UR9, RZ, P4, !PT ;  /* 0x0000000911117c10 */ /* 0x010fe4000a7fe4ff */
[----:B------:R-:W-:-:S03]  /*a8030*/  IADD3.X R12, R12, UR9, RZ, P5, !PT ;  /* 0x000000090c0c7c10 */ /* 0x000fc6000affe4ff */
[----:B------:R1:W-:Y:S04]  /*a8040*/  STL [R1+0x1dd4], R17 ;  /* 0x001dd41101007387 */ /* 0x0003e80000100800 */
[----:B------:R-:W-:Y:S04]  /*a8050*/  STL [R1+0x1de0], R6 ;  /* 0x001de00601007387 */ /* 0x000fe80000100800 */
[----:B---3--:R-:W2:Y:S01]  /*a8060*/  LDL.LU R13, [R1+0x1fc4] ;  /* 0x001fc400010d7983 */ /* 0x008ea20000300800 */
[----:B------:R-:W-:-:S03]  /*a8070*/  IMAD.MOV.U32 R5, RZ, RZ, R17 ;  /* 0x000000ffff057224 */ /* 0x000fc600078e0011 */
[----:B------:R3:W-:Y:S04]  /*a8080*/  STL [R1+0x1ddc], R12 ;  /* 0x001ddc0c01007387 */ /* 0x0007e80000100800 */
[----:B-1----:R-:W4:Y:S04]  /*a8090*/  LDL.LU R17, [R1+0x1fcc] ;  /* 0x001fcc0001117983 */ /* 0x002f280000300800 */
[----:B------:R1:W-:Y:S01]  /*a80a0*/  LDGSTS.E [R3+0x1300], desc[UR14][R4.64], P3 ;  /* 0x0130000004037fae */ /* 0x0003e2000992184e */
[----:B------:R-:W-:Y:S02]  /*a80b0*/  IADD3 R10, P4, R10, UR16, RZ ;  /* 0x000000100a0a7c10 */ /* 0x000fe4000ff9e0ff */
[----:B------:R-:W-:-:S02]  /*a80c0*/  IADD3 R18, P5, R18, UR16, RZ ;  /* 0x0000001012127c10 */ /* 0x000fc4000ffbe0ff */
[----:B-1----:R-:W-:Y:S01]  /*a80d0*/  MOV R4, R6 ;  /* 0x0000000600047202 */ /* 0x002fe20000000f00 */
[----:B------:R-:W-:Y:S01]  /*a80e0*/  IMAD.MOV.U32 R5, RZ, RZ, R12 ;  /* 0x000000ffff057224 */ /* 0x000fe200078e000c */
[----:B------:R-:W-:Y:S01]  /*a80f0*/  IADD3.X R15, R15, UR9, RZ, P4, !PT ;  /* 0x000000090f0f7c10 */ /* 0x000fe2000a7fe4ff */
[----:B---3--:R-:W3:Y:S01]  /*a8100*/  LDL.LU R12, [R1+0x1fd8] ;  /* 0x001fd800010c7983 */ /* 0x008ee20000300800 */
[----:B------:R-:W-:-:S03]  /*a8110*/  IADD3.X R19, R19, UR9, RZ, P5, !PT ;  /* 0x0000000913137c10 */ /* 0x000fc6000affe4ff */
[----:B------:R-:W3:Y:S04]  /*a8120*/  LDL.LU R6, [R1+0x1fe0] ;  /* 0x001fe00001067983 */ /* 0x000ee80000300800 */
[----:B------:R-:W-:Y:S04]  /*a8130*/  STL [R1+0x1ec8], R10 ;  /* 0x001ec80a01007387 */ /* 0x000fe80000100800 */
[----:B------:R1:W-:Y:S04]  /*a8140*/  LDGSTS.E [R3+0x1380], desc[UR14][R4.64], P1 ;  /* 0x0138000004037fae */ /* 0x0003e8000892184e */
[----:B------:R1:W-:Y:S04]  /*a8150*/  STL [R1+0x1ec4], R15 ;  /* 0x001ec40f01007387 */ /* 0x0003e80000100800 */
[----:B------:R-:W-:Y:S01]  /*a8160*/  STL [R1+0x1ed0], R18 ;  /* 0x001ed01201007387 */ /* 0x000fe20000100800 */
[----:B-1----:R-:W-:-:S03]  /*a8170*/  IMAD.MOV.U32 R5, RZ, RZ, R15 ;  /* 0x000000ffff057224 */ /* 0x002fc600078e000f */
[----:B------:R-:W3:Y:S01]  /*a8180*/  LDL.LU R15, [R1+0x1fd4] ;  /* 0x001fd400010f7983 */ /* 0x000ee20000300800 */
[----:B------:R-:W-:-:S03]  /*a8190*/  MOV R4, R10 ;  /* 0x0000000a00047202 */ /* 0x000fc60000000f00 */
[----:B------:R-:W-:Y:S04]  /*a81a0*/  STL [R1+0x1ecc], R19 ;  /* 0x001ecc1301007387 */ /* 0x000fe80000100800 */
[----:B------:R-:W3:Y:S01]  /*a81b0*/  LDL.LU R10, [R1+0x1fdc] ;  /* 0x001fdc00010a7983 */ /* 0x000ee20000300800 */
[----:B------:R-:W-:-:S03]  /*a81c0*/  IADD3 R7, P4, R7, UR16, RZ ;  /* 0x0000001007077c10 */ /* 0x000fc6000ff9e0ff */
[----:B------:R1:W-:Y:S01]  /*a81d0*/  LDGSTS.E [R3+0x2200], desc[UR14][R4.64], P0 ;  /* 0x0220000004037fae */ /* 0x0003e2000812184e */
[----:B------:R-:W-:Y:S02]  /*a81e0*/  IADD3 R8, P5, R8, UR16, RZ ;  /* 0x0000001008087c10 */ /* 0x000fe4000ffbe0ff */
[----:B------:R-:W-:Y:S02]  /*a81f0*/  IADD3.X R14, R14, UR9, RZ, P4, !PT ;  /* 0x000000090e0e7c10 */ /* 0x000fe4000a7fe4ff */
[----:B-1----:R-:W-:Y:S01]  /*a8200*/  MOV R4, R18 ;  /* 0x0000001200047202 */ /* 0x002fe20000000f00 */
[----:B------:R-:W-:Y:S01]  /*a8210*/  IMAD.MOV.U32 R5, RZ, RZ, R19 ;  /* 0x000000ffff057224 */ /* 0x000fe200078e0013 */
[----:B------:R-:W-:Y:S01]  /*a8220*/  STL [R1+0x1ed8], R7 ;  /* 0x001ed80701007387 */ /* 0x000fe20000100800 */
[----:B------:R-:W-:-:S03]  /*a8230*/  IADD3.X R16, R16, UR9, RZ, P5, !PT ;  /* 0x0000000910107c10 */ /* 0x000fc6000affe4ff */
[----:B------:R1:W-:Y:S04]  /*a8240*/  LDGSTS.E [R3+0x2280], desc[UR14][R4.64], P2 ;  /* 0x0228000004037fae */ /* 0x0003e8000912184e */
[----:B------:R1:W-:Y:S04]  /*a8250*/  STL [R1+0x1ed4], R14 ;  /* 0x001ed40e01007387 */ /* 0x0003e80000100800 */
[----:B------:R-:W-:Y:S01]  /*a8260*/  STL [R1+0x1ee0], R8 ;  /* 0x001ee00801007387 */ /* 0x000fe20000100800 */
[----:B-1----:R-:W-:Y:S01]  /*a8270*/  MOV R4, R7 ;  /* 0x0000000700047202 */ /* 0x002fe20000000f00 */
[----:B------:R-:W-:-:S02]  /*a8280*/  IMAD.MOV.U32 R5, RZ, RZ, R14 ;  /* 0x000000ffff057224 */ /* 0x000fc400078e000e */
[----:B------:R-:W3:Y:S04]  /*a8290*/  LDL.LU R14, [R1+0x20c8] ;  /* 0x0020c800010e7983 */ /* 0x000ee80000300800 */
[----:B------:R1:W-:Y:S04]  /*a82a0*/  STL [R1+0x1edc], R16 ;  /* 0x001edc1001007387 */ /* 0x0003e80000100800 */
[----:B------:R1:W-:Y:S04]  /*a82b0*/  LDGSTS.E [R3+0x2300], desc[UR14][R4.64], P3 ;  /* 0x0230000004037fae */ /* 0x0003e8000992184e */
[----:B------:R-:W3:Y:S01]  /*a82c0*/  LDL.LU R7, [R1+0x20d0] ;  /* 0x0020d00001077983 */ /* 0x000ee20000300800 */
[----:B------:R-:W-:Y:S01]  /*a82d0*/  IADD3 R9, P4, R9, UR16, RZ ;  /* 0x0000001009097c10 */ /* 0x000fe2000ff9e0ff */
[----:B-1----:R-:W-:-:S02]  /*a82e0*/  IMAD.MOV.U32 R5, RZ, RZ, R16 ;  /* 0x000000ffff057224 */ /* 0x002fc400078e0010 */
[----:B------:R-:W3:Y:S01]  /*a82f0*/  LDL.LU R16, [R1+0x20c4] ;  /* 0x0020c40001107983 */ /* 0x000ee20000300800 */
[----:B------:R-:W-:-:S03]  /*a8300*/  MOV R4, R8 ;  /* 0x0000000800047202 */ /* 0x000fc60000000f00 */
[----:B------:R-:W3:Y:S01]  /*a8310*/  LDL.LU R8, [R1+0x20cc] ;  /* 0x0020cc0001087983 */ /* 0x000ee20000300800 */
[----:B------:R-:W-:-:S03]  /*a8320*/  IADD3 R11, P5, R11, UR16, RZ ;  /* 0x000000100b0b7c10 */ /* 0x000fc6000ffbe0ff */
[----:B------:R1:W-:Y:S04]  /*a8330*/  LDGSTS.E [R3+0x2380], desc[UR14][R4.64], P1 ;  /* 0x0238000004037fae */ /* 0x0003e8000892184e */
[----:B------:R-:W-:Y:S01]  /*a8340*/  STL [R1+0x1fc8], R9 ;  /* 0x001fc80901007387 */ /* 0x000fe20000100800 */
[----:B-1----:R-:W-:Y:S02]  /*a8350*/  MOV R4, R9 ;  /* 0x0000000900047202 */ /* 0x002fe40000000f00 */
[----:B--2---:R-:W-:-:S05]  /*a8360*/  IADD3.X R13, R13, UR9, RZ, P4, !PT ;  /* 0x000000090d0d7c10 */ /* 0x004fca000a7fe4ff */
[----:B------:R-:W-:Y:S01]  /*a8370*/  IMAD.MOV.U32 R5, RZ, RZ, R13 ;  /* 0x000000ffff057224 */ /* 0x000fe200078e000d */
[----:B------:R1:W-:Y:S01]  /*a8380*/  STL [R1+0x1fc4], R13 ;  /* 0x001fc40d01007387 */ /* 0x0003e20000100800 */
[----:B----4-:R-:W-:-:S03]  /*a8390*/  IADD3.X R17, R17, UR9, RZ, P5, !PT ;  /* 0x0000000911117c10 */ /* 0x010fc6000affe4ff */
[----:B------:R-:W-:Y:S04]  /*a83a0*/  STL [R1+0x1fd0], R11 ;  /* 0x001fd00b01007387 */ /* 0x000fe80000100800 */
[----:B------:R2:W-:Y:S04]  /*a83b0*/  LDGSTS.E [R3+0x3200], desc[UR14][R4.64], P0 ;  /* 0x0320000004037fae */ /* 0x0005e8000812184e */
[----:B-1----:R-:W4:Y:S04]  /*a83c0*/  LDL.LU R13, [R1+0x20d8] ;  /* 0x0020d800010d7983 */ /* 0x002f280000300800 */
[----:B------:R1:W-:Y:S04]  /*a83d0*/  STL [R1+0x1fcc], R17 ;  /* 0x001fcc1101007387 */ /* 0x0003e80000100800 */
[----:B------:R-:W4:Y:S01]  /*a83e0*/  LDL.LU R9, [R1+0x20e0] ;  /* 0x0020e00001097983 */ /* 0x000f220000300800 */
[----:B--2---:R-:W-:-:S03]  /*a83f0*/  IMAD.MOV.U32 R5, RZ, RZ, R17 ;  /* 0x000000ffff057224 */ /* 0x004fc600078e0011 */
[----:B-1----:R-:W2:Y:S01]  /*a8400*/  LDL.LU R17, [R1+0x20d4] ;  /* 0x0020d40001117983 */ /* 0x002ea20000300800 */
[----:B------:R-:W-:Y:S02]  /*a8410*/  MOV R4, R11 ;  /* 0x0000000b00047202 */ /* 0x000fe40000000f00 */
[----:B---3--:R-:W-:Y:S01]  /*a8420*/  IADD3 R12, P4, R12, UR16, RZ ;  /* 0x000000100c0c7c10 */ /* 0x008fe2000ff9e0ff */
[----:B------:R-:W3:Y:S01]  /*a8430*/  LDL.LU R11, [R1+0x20dc] ;  /* 0x0020dc00010b7983 */ /* 0x000ee20000300800 */
[----:B------:R-:W-:-:S03]  /*a8440*/  IADD3 R6, P5, R6, UR16, RZ ;  /* 0x0000001006067c10 */ /* 0x000fc6000ffbe0ff */
[----:B------:R1:W-:Y:S04]  /*a8450*/  STL [R1+0x1fd8], R12 ;  /* 0x001fd80c01007387 */ /* 0x0003e80000100800 */
[----:B------:R1:W-:Y:S01]  /*a8460*/  LDGSTS.E [R3+0x3280], desc[UR14][R4.64], P2 ;  /* 0x0328000004037fae */ /* 0x0003e2000912184e */
[----:B------:R-:W-:Y:S02]  /*a8470*/  IADD3.X R15, R15, UR9, RZ, P4, !PT ;  /* 0x000000090f0f7c10 */ /* 0x000fe4000a7fe4ff */
[----:B-1----:R-:W-:-:S03]  /*a8480*/  MOV R4, R12 ;  /* 0x0000000c00047202 */ /* 0x002fc60000000f00 */
[----:B------:R1:W-:Y:S01]  /*a8490*/  STL [R1+0x1fd4], R15 ;  /* 0x001fd40f01007387 */ /* 0x0003e20000100800 */
[----:B------:R-:W-:-:S03]  /*a84a0*/  IADD3.X R10, R10, UR9, RZ, P5, !PT ;  /* 0x000000090a0a7c10 */ /* 0x000fc6000affe4ff */
[----:B------:R1:W-:Y:S01]  /*a84b0*/  STL [R1+0x1fe0], R6 ;  /* 0x001fe00601007387 */ /* 0x0003e20000100800 */
[----:B------:R-:W-:-:S03]  /*a84c0*/  IMAD.MOV.U32 R5, RZ, RZ, R15 ;  /* 0x000000ffff057224 */ /* 0x000fc600078e000f */
[----:B------:R-:W3:Y:S04]  /*a84d0*/  LDL.LU R12, [R1+0x21c8] ;  /* 0x0021c800010c7983 */ /* 0x000ee80000300800 */
[----:B------:R1:W-:Y:S04]  /*a84e0*/  STL [R1+0x1fdc], R10 ;  /* 0x001fdc0a01007387 */ /* 0x0003e80000100800 */
[----:B------:R-:W3:Y:S04]  /*a84f0*/  LDL.LU R18, [R1+0x21d0] ;  /* 0x0021d00001127983 */ /* 0x000ee80000300800 */
[----:B-1----:R-:W3:Y:S04]  /*a8500*/  LDL.LU R15, [R1+0x21c4] ;  /* 0x0021c400010f7983 */ /* 0x002ee80000300800 */
[----:B------:R-:W3:Y:S04]  /*a8510*/  LDL.LU R19, [R1+0x21cc] ;  /* 0x0021cc0001137983 */ /* 0x000ee80000300800 */
[----:B------:R1:W-:Y:S01]  /*a8520*/  LDGSTS.E [R3+0x3300], desc[UR14][R4.64], P3 ;  /* 0x0330000004037fae */ /* 0x0003e2000992184e */
[----:B------:R-:W-:Y:S01]  /*a8530*/  IADD3 R14, P4, R14, UR16, RZ ;  /* 0x000000100e0e7c10 */ /* 0x000fe2000ff9e0ff */
[----:B-1----:R-:W-:Y:S01]  /*a8540*/  IMAD.MOV.U32 R5, RZ, RZ, R10 ;  /* 0x000000ffff057224 */ /* 0x002fe200078e000a */
[----:B------:R-:W-:-:S02]  /*a8550*/  MOV R4, R6 ;  /* 0x0000000600047202 */ /* 0x000fc40000000f00 */
[----:B------:R-:W3:Y:S04]  /*a8560*/  LDL.LU R6, [R1+0x21d8] ;  /* 0x0021d80001067983 */ /* 0x000ee80000300800 */
[----:B------:R-:W3:Y:S01]  /*a8570*/  LDL.LU R10, [R1+0x21e0] ;  /* 0x0021e000010a7983 */ /* 0x000ee20000300800 */
[----:B------:R-:W-:-:S03]  /*a8580*/  IADD3 R7, P5, R7, UR16, RZ ;  /* 0x0000001007077c10 */ /* 0x000fc6000ffbe0ff */
[----:B------:R1:W-:Y:S04]  /*a8590*/  STL [R1+0x20c8], R14 ;  /* 0x0020c80e01007387 */ /* 0x0003e80000100800 */
[----:B------:R1:W-:Y:S01]  /*a85a0*/  LDGSTS.E [R3+0x3380], desc[UR14][R4.64], P1 ;  /* 0x0338000004037fae */ /* 0x0003e2000892184e */
[----:B------:R-:W-:Y:S02]  /*a85b0*/  IADD3.X R16, R16, UR9, RZ, P4, !PT ;  /* 0x0000000910107c10 */ /* 0x000fe4000a7fe4ff */
[----:B------:R-:W-:-:S03]  /*a85c0*/  IADD3.X R8, R8, UR9, RZ, P5, !PT ;  /* 0x0000000908087c10 */ /* 0x000fc6000affe4ff */
[----:B------:R1:W-:Y:S02]  /*a85d0*/  STL [R1+0x20c4], R16 ;  /* 0x0020c41001007387 */ /* 0x0003e40000100800 */
[----:B-1----:R-:W-:Y:S02]  /*a85e0*/  MOV R4, R14 ;  /* 0x0000000e00047202 */ /* 0x002fe40000000f00 */
[----:B------:R1:W-:Y:S04]  /*a85f0*/  STL [R1+0x20d0], R7 ;  /* 0x0020d00701007387 */ /* 0x0003e80000100800 */
[----:B------:R-:W3:Y:S01]  /*a8600*/  LDL.LU R14, [R1+0x21d4] ;  /* 0x0021d400010e7983 */ /* 0x000ee20000300800 */
[----:B------:R-:W-:-:S03]  /*a8610*/  IMAD.MOV.U32 R5, RZ, RZ, R16 ;  /* 0x000000ffff057224 */ /* 0x000fc600078e0010 */
[----:B------:R1:W-:Y:S04]  /*a8620*/  STL [R1+0x20cc], R8 ;  /* 0x0020cc0801007387 */ /* 0x0003e80000100800 */
[----:B------:R-:W3:Y:S04]  /*a8630*/  LDL.LU R16, [R1+0x21dc] ;  /* 0x0021dc0001107983 */ /* 0x000ee80000300800 */
[----:B------:R1:W-:Y:S02]  /*a8640*/  LDGSTS.E [R3+0x4200], desc[UR14][R4.64], P0 ;  /* 0x0420000004037fae */ /* 0x0003e4000812184e */
[----:B-1----:R-:W-:Y:S01]  /*a8650*/  MOV R4, R7 ;  /* 0x0000000700047202 */ /* 0x002fe20000000f00 */
[----:B------:R-:W-:Y:S01]  /*a8660*/  IMAD.MOV.U32 R5, RZ, RZ, R8 ;  /* 0x000000ffff057224 */ /* 0x000fe200078e0008 */
[----:B------:R-:W3:Y:S04]  /*a8670*/  LDL.LU R7, [R1+0x22c8] ;  /* 0x0022c80001077983 */ /* 0x000ee80000300800 */
[----:B------:R-:W3:Y:S04]  /*a8680*/  LDL.LU R8, [R1+0x22d0] ;  /* 0x0022d00001087983 */ /* 0x000ee80000300800 */
[----:B------:R1:W-:Y:S01]  /*a8690*/  LDGSTS.E [R3+0x4280], desc[UR14][R4.64], P2 ;  /* 0x0428000004037fae */ /* 0x0003e2000912184e */
[----:B----4-:R-:W-:-:S05]  /*a86a0*/  IADD3 R13, P4, R13, UR16, RZ ;  /* 0x000000100d0d7c10 */ /* 0x010fca000ff9e0ff */
[----:B------:R4:W-:Y:S01]  /*a86b0*/  STL [R1+0x20d8], R13 ;  /* 0x0020d80d01007387 */ /* 0x0009e20000100800 */
[----:B------:R-:W-:Y:S02]  /*a86c0*/  IADD3 R9, P5, R9, UR16, RZ ;  /* 0x0000001009097c10 */ /* 0x000fe4000ffbe0ff */
[----:B--2---:R-:W-:Y:S02]  /*a86d0*/  IADD3.X R17, R17, UR9, RZ, P4, !PT ;  /* 0x0000000911117c10 */ /* 0x004fe4000a7fe4ff */
[----:B-1----:R-:W-:Y:S02]  /*a86e0*/  MOV R4, R13 ;  /* 0x0000000d00047202 */ /* 0x002fe40000000f00 */
[----:B---3--:R-:W-:Y:S01]  /*a86f0*/  IADD3.X R11, R11, UR9, RZ, P5, !PT ;  /* 0x000000090b0b7c10 */ /* 0x008fe2000affe4ff */
[----:B------:R1:W-:Y:S04]  /*a8700*/  STL [R1+0x20d4], R17 ;  /* 0x0020d41101007387 */ /* 0x0003e80000100800 */
[----:B------:R2:W-:Y:S04]  /*a8710*/  STL [R1+0x20e0], R9 ;  /* 0x0020e00901007387 */ /* 0x0005e80000100800 */
[----:B----4-:R-:W3:Y:S01]  /*a8720*/  LDL.LU R13, [R1+0x22c4] ;  /* 0x0022c400010d7983 */ /* 0x010ee20000300800 */
[----:B------:R-:W-:-:S03]  /*a8730*/  IMAD.MOV.U32 R5, RZ, RZ, R17 ;  /* 0x000000ffff057224 */ /* 0x000fc600078e0011 */
[----:B------:R4:W-:Y:S04]  /*a8740*/  STL [R1+0x20dc], R11 ;  /* 0x0020dc0b01007387 */ /* 0x0009e80000100800 */
[----:B-1----:R-:W3:Y:S04]  /*a8750*/  LDL.LU R17, [R1+0x22cc] ;  /* 0x0022cc0001117983 */ /* 0x002ee80000300800 */
[----:B------:R1:W-:Y:S01]  /*a8760*/  LDGSTS.E [R3+0x4300], desc[UR14][R4.64], P3 ;  /* 0x0430000004037fae */ /* 0x0003e2000992184e */
[----:B------:R-:W-:Y:S02]  /*a8770*/  IADD3 R12, P4, R12, UR16, RZ ;  /* 0x000000100c0c7c10 */ /* 0x000fe4000ff9e0ff */
[----:B-1----:R-:W-:Y:S01]  /*a8780*/  MOV R4, R9 ;  /* 0x0000000900047202 */ /* 0x002fe20000000f00 */
[----:B------:R-:W-:Y:S01]  /*a8790*/  IMAD.MOV.U32 R5, RZ, RZ, R11 ;  /* 0x000000ffff057224 */ /* 0x000fe200078e000b */
[----:B--2---:R-:W2:Y:S01]  /*a87a0*/  LDL.LU R9, [R1+0x22d8] ;  /* 0x0022d80001097983 */ /* 0x004ea20000300800 */
[----:B------:R-:W-:-:S03]  /*a87b0*/  IADD3 R18, P5, R18, UR16, RZ ;  /* 0x0000001012127c10 */ /* 0x000fc6000ffbe0ff */
[----:B----4-:R-:W4:Y:S01]  /*a87c0*/  LDL.LU R11, [R1+0x22e0] ;  /* 0x0022e000010b7983 */ /* 0x010f220000300800 */
[----:B------:R-:W-:-:S03]  /*a87d0*/  IADD3.X R15, R15, UR9, RZ, P4, !PT ;  /* 0x000000090f0f7c10 */ /* 0x000fc6000a7fe4ff */
[----:B------:R-:W-:Y:S01]  /*a87e0*/  STL [R1+0x21c8], R12 ;  /* 0x0021c80c01007387 */ /* 0x000fe20000100800 */
[----:B------:R-:W-:-:S03]  /*a87f0*/  IADD3.X R19, R19, UR9, RZ, P5, !PT ;  /* 0x0000000913137c10 */ /* 0x000fc6000affe4ff */
[----:B------:R1:W-:Y:S04]  /*a8800*/  LDGSTS.E [R3+0x4380], desc[UR14][R4.64], P1 ;  /* 0x0438000004037fae */ /* 0x0003e8000892184e */
[----:B------:R1:W-:Y:S04]  /*a8810*/  STL [R1+0x21c4], R15 ;  /* 0x0021c40f01007387 */ /* 0x0003e80000100800 */
[----:B------:R-:W-:Y:S01]  /*a8820*/  STL [R1+0x21d0], R18 ;  /* 0x0021d01201007387 */ /* 0x000fe20000100800 */
[----:B-1----:R-:W-:-:S03]  /*a8830*/  IMAD.MOV.U32 R5, RZ, RZ, R15 ;  /* 0x000000ffff057224 */ /* 0x002fc600078e000f */
[----:B------:R-:W4:Y:S01]  /*a8840*/  LDL.LU R15, [R1+0x22d4] ;  /* 0x0022d400010f7983 */ /* 0x000f220000300800 */
[----:B------:R-:W-:-:S03]  /*a8850*/  MOV R4, R12 ;  /* 0x0000000c00047202 */ /* 0x000fc60000000f00 */
[----:B------:R-:W-:Y:S04]  /*a8860*/  STL [R1+0x21cc], R19 ;  /* 0x0021cc1301007387 */ /* 0x000fe80000100800 */
[----:B------:R-:W4:Y:S01]  /*a8870*/  LDL.LU R12, [R1+0x22dc] ;  /* 0x0022dc00010c7983 */ /* 0x000f220000300800 */
[----:B------:R-:W-:-:S03]  /*a8880*/  IADD3 R6, P4, R6, UR16, RZ ;  /* 0x0000001006067c10 */ /* 0x000fc6000ff9e0ff */
[----:B------:R1:W-:Y:S01]  /*a8890*/  LDGSTS.E [R3+0x5200], desc[UR14][R4.64], P0 ;  /* 0x0520000004037fae */ /* 0x0003e2000812184e */
[----:B------:R-:W-:-:S03]  /*a88a0*/  IADD3 R10, P5, R10, UR16, RZ ;  /* 0x000000100a0a7c10 */ /* 0x000fc6000ffbe0ff */
[----:B------:R-:W-:Y:S01]  /*a88b0*/  STL [R1+0x21d8], R6 ;  /* 0x0021d80601007387 */ /* 0x000fe20000100800 */
[----:B-1----:R-:W-:Y:S01]  /*a88c0*/  MOV R4, R18 ;  /* 0x0000001200047202 */ /* 0x002fe20000000f00 */
[----:B------:R-:W-:-:S05]  /*a88d0*/  IMAD.MOV.U32 R5, RZ, RZ, R19 ;  /* 0x000000ffff057224 */ /* 0x000fca00078e0013 */
[----:B------:R1:W-:Y:S01]  /*a88e0*/  LDGSTS.E [R3+0x5280], desc[UR14][R4.64], P2 ;  /* 0x0528000004037fae */ /* 0x0003e2000912184e */
[----:B------:R-:W-:-:S05]  /*a88f0*/  IADD3.X R14, R14, UR9, RZ, P4, !PT ;  /* 0x000000090e0e7c10 */ /* 0x000fca000a7fe4ff */
[----:B------:R1:W-:Y:S02]  /*a8900*/  STL [R1+0x21d4], R14 ;  /* 0x0021d40e01007387 */ /* 0x0003e40000100800 */
[----:B-1----:R-:W-:Y:S01]  /*a8910*/  MOV R4, R6 ;  /* 0x0000000600047202 */ /* 0x002fe20000000f00 */
[----:B------:R-:W-:Y:S01]  /*a8920*/  IMAD.MOV.U32 R5, RZ, RZ, R14 ;  /* 0x000000ffff057224 */ /* 0x000fe200078e000e */
[----:B------:R-:W-:Y:S01]  /*a8930*/  IADD3.X R16, R16, UR9, RZ, P5, !PT ;  /* 0x0000000910107c10 */ /* 0x000fe2000affe4ff */
[----:B------:R-:W-:Y:S04]  /*a8940*/  STL [R1+0x21e0], R10 ;  /* 0x0021e00a01007387 */ /* 0x000fe80000100800 */
[----:B------:R1:W-:Y:S04]  /*a8950*/  LDGSTS.E [R3+0x5300], desc[UR14][R4.64], P3 ;  /* 0x0530000004037fae */ /* 0x0003e8000992184e */
[----:B------:R-:W4:Y:S04]  /*a8960*/  LDL.LU R14, [R1+0x23c8] ;  /* 0x0023c800010e7983 */ /* 0x000f280000300800 */
[----:B------:R1:W-:Y:S04]  /*a8970*/  STL [R1+0x21dc], R16 ;  /* 0x0021dc1001007387 */ /* 0x0003e80000100800 */
[----:B------:R-:W4:Y:S01]  /*a8980*/  LDL.LU R6, [R1+0x23d0] ;  /* 0x0023d00001067983 */ /* 0x000f220000300800 */
[----:B-1----:R-:W-:-:S03]  /*a8990*/  IMAD.MOV.U32 R5, RZ, RZ, R16 ;  /* 0x000000ffff057224 */ /* 0x002fc600078e0010 */
[----:B------:R-:W4:Y:S01]  /*a89a0*/  LDL.LU R16, [R1+0x23c4] ;  /* 0x0023c40001107983 */ /* 0x000f220000300800 */
[----:B------:R-:W-:Y:S02]  /*a89b0*/  MOV R4, R10 ;  /* 0x0000000a00047202 */ /* 0x000fe40000000f00 */
[----:B------:R-:W-:Y:S01]  /*a89c0*/  IADD3 R7, P4, R7, UR16, RZ ;  /* 0x0000001007077c10 */ /* 0x000fe2000ff9e0ff */
[----:B------:R-:W4:Y:S01]  /*a89d0*/  LDL.LU R10, [R1+0x23cc] ;  /* 0x0023cc00010a7983 */ /* 0x000f220000300800 */
[----:B------:R-:W-:-:S03]  /*a89e0*/  IADD3 R8, P5, R8, UR16, RZ ;  /* 0x0000001008087c10 */ /* 0x000fc6000ffbe0ff */
[----:B------:R1:W-:Y:S04]  /*a89f0*/  LDGSTS.E [R3+0x5380], desc[UR14][R4.64], P1 ;  /* 0x0538000004037fae */ /* 0x0003e8000892184e */
[----:B------:R-:W-:Y:S01]  /*a8a00*/  STL [R1+0x22c8], R7 ;  /* 0x0022c80701007387 */ /* 0x000fe20000100800 */
[----:B-1----:R-:W-:Y:S02]  /*a8a10*/  MOV R4, R7 ;  /* 0x0000000700047202 */ /* 0x002fe40000000f00 */
[----:B---3--:R-:W-:-:S05]  /*a8a20*/  IADD3.X R13, R13, UR9, RZ, P4, !PT ;  /* 0x000000090d0d7c10 */ /* 0x008fca000a7fe4ff */
[----:B------:R-:W-:Y:S01]  /*a8a30*/  IMAD.MOV.U32 R5, RZ, RZ, R13 ;  /* 0x000000ffff057224 */ /* 0x000fe200078e000d */
[----:B------:R1:W-:Y:S01]  /*a8a40*/  STL [R1+0x22c4], R13 ;  /* 0x0022c40d01007387 */ /* 0x0003e20000100800 */
[----:B------:R-:W-:-:S03]  /*a8a50*/  IADD3.X R17, R17, UR9, RZ, P5, !PT ;  /* 0x0000000911117c10 */ /* 0x000fc6000affe4ff */
[----:B------:R-:W-:Y:S04]  /*a8a60*/  STL [R1+0x22d0], R8 ;  /* 0x0022d00801007387 */ /* 0x000fe80000100800 */
[----:B------:R3:W-:Y:S04]  /*a8a70*/  LDGSTS.E [R3+0x6200], desc[UR14][R4.64], P0 ;  /* 0x0620000004037fae */ /* 0x0007e8000812184e */
[----:B-1----:R-:W4:Y:S04]  /*a8a80*/  LDL.LU R13, [R1+0x23d8] ;  /* 0x0023d800010d7983 */ /* 0x002f280000300800 */
[----:B------:R1:W-:Y:S04]  /*a8a90*/  STL [R1+0x22cc], R17 ;  /* 0x0022cc1101007387 */ /* 0x0003e80000100800 */
[----:B------:R-:W4:Y:S01]  /*a8aa0*/  LDL.LU R7, [R1+0x23e0] ;  /* 0x0023e00001077983 */ /* 0x000f220000300800 */
[----:B---3--:R-:W-:-:S03]  /*a8ab0*/  IMAD.MOV.U32 R5, RZ, RZ, R17 ;  /* 0x000000ffff057224 */ /* 0x008fc600078e0011 */
[----:B-1----:R-:W3:Y:S01]  /*a8ac0*/  LDL.LU R17, [R1+0x23d4] ;  /* 0x0023d40001117983 */ /* 0x002ee20000300800 */
[----:B------:R-:W-:Y:S02]  /*a8ad0*/  MOV R4, R8 ;  /* 0x0000000800047202 */ /* 0x000fe40000000f00 */
[----:B--2---:R-:W-:Y:S01]  /*a8ae0*/  IADD3 R9, P4, R9, UR16, RZ ;  /* 0x0000001009097c10 */ /* 0x004fe2000ff9e0ff */
[----:B------:R-:W2:Y:S01]  /*a8af0*/  LDL.LU R8, [R1+0x23dc] ;  /* 0x0023dc0001087983 */ /* 0x000ea20000300800 */
[----:B----4-:R-:W-:-:S03]  /*a8b00*/  IADD3 R11, P5, R11, UR16, RZ ;  /* 0x000000100b0b7c10 */ /* 0x010fc6000ffbe0ff */
[----:B------:R1:W-:Y:S04]  /*a8b10*/  LDGSTS.E [R3+0x6280], desc[UR14][R4.64], P2 ;  /* 0x0628000004037fae */ /* 0x0003e8000912184e */
[----:B------:R4:W-:Y:S01]  /*a8b20*/  STL [R1+0x22d8], R9 ;  /* 0x0022d80901007387 */ /* 0x0009e20000100800 */
[----:B------:R-:W-:Y:S02]  /*a8b30*/  IADD3.X R15, R15, UR9, RZ, P4, !PT ;  /* 0x000000090f0f7c10 */ /* 0x000fe4000a7fe4ff */
[----:B-1----:R-:W-:-:S03]  /*a8b40*/  MOV R4, R9 ;  /* 0x0000000900047202 */ /* 0x002fc60000000f00 */
[----:B------:R-:W-:Y:S01]  /*a8b50*/  IMAD.MOV.U32 R5, RZ, RZ, R15 ;  /* 0x000000ffff057224 */ /* 0x000fe200078e000f */
[----:B------:R-:W-:Y:S01]  /*a8b60*/  STL [R1+0x22d4], R15 ;  /* 0x0022d40f01007387 */ /* 0x000fe20000100800 */
[----:B------:R-:W-:-:S03]  /*a8b70*/  IADD3.X R12, R12, UR9, RZ, P5, !PT ;  /* 0x000000090c0c7c10 */ /* 0x000fc6000affe4ff */
[----:B------:R1:W-:Y:S04]  /*a8b80*/  STL [R1+0x22e0], R11 ;  /* 0x0022e00b01007387 */ /* 0x0003e80000100800 */
[----:B----4-:R-:W4:Y:S04]  /*a8b90*/  LDL.LU R9, [R1+0x24c8] ;  /* 0x0024c80001097983 */ /* 0x010f280000300800 */
[----:B------:R1:W-:Y:S04]  /*a8ba0*/  STL [R1+0x22dc], R12 ;  /* 0x0022dc0c01007387 */ /* 0x0003e80000100800 */
[----:B------:R1:W-:Y:S04]  /*a8bb0*/  LDGSTS.E [R3+0x6300], desc[UR14][R4.64], P3 ;  /* 0x0630000004037fae */ /* 0x0003e8000992184e */
[----:B------:R-:W4:Y:S01]  /*a8bc0*/  LDL.LU R18, [R1+0x24d0] ;  /* 0x0024d00001127983 */ /* 0x000f220000300800 */
[----:B-1----:R-:W-:-:S03]  /*a8bd0*/  MOV R4, R11 ;  /* 0x0000000b00047202 */ /* 0x002fc60000000f00 */
[----:B------:R-:W4:Y:S04]  /*a8be0*/  LDL.LU R11, [R1+0x24c4] ;  /* 0x0024c400010b7983 */ /* 0x000f280000300800 */
[----:B------:R-:W4:Y:S01]  /*a8bf0*/  LDL.LU R19, [R1+0x24cc] ;  /* 0x0024cc0001137983 */ /* 0x000f220000300800 */
[----:B------:R-:W-:-:S03]  /*a8c00*/  IMAD.MOV.U32 R5, RZ, RZ, R12 ;  /* 0x000000ffff057224 */ /* 0x000fc600078e000c */
[----:B------:R-:W4:Y:S04]  /*a8c10*/  LDL.LU R12, [R1+0x24d8] ;  /* 0x0024d800010c7983 */ /* 0x000f280000300800 */
[----:B------:R-:W4:Y:S04]  /*a8c20*/  LDL.LU R15, [R1+0x24e0] ;  /* 0x0024e000010f7983 */ /* 0x000f280000300800 */
[----:B------:R1:W-:Y:S01]  /*a8c30*/  LDGSTS.E [R3+0x6380], desc[UR14][R4.64], P1 ;  /* 0x0638000004037fae */ /* 0x0003e2000892184e */
[----:B------:R-:W-:-:S05]  /*a8c40*/  IADD3 R14, P4, R14, UR16, RZ ;  /* 0x000000100e0e7c10 */ /* 0x000fca000ff9e0ff */
[----:B------:R1:W-:Y:S01]  /*a8c50*/  STL [R1+0x23c8], R14 ;  /* 0x0023c80e01007387 */ /* 0x0003e20000100800 */
[----:B------:R-:W-:Y:S02]  /*a8c60*/  IADD3 R6, P5, R6, UR16, RZ ;  /* 0x0000001006067c10 */ /* 0x000fe4000ffbe0ff */
[----:B------:R-:W-:Y:S02]  /*a8c70*/  IADD3.X R16, R16, UR9, RZ, P4, !PT ;  /* 0x0000000910107c10 */ /* 0x000fe4000a7fe4ff */
[----:B-1----:R-:W-:Y:S02]  /*a8c80*/  MOV R4, R14 ;  /* 0x0000000e00047202 */ /* 0x002fe40000000f00 */
[----:B------:R-:W-:Y:S01]  /*a8c90*/  IADD3.X R10, R10, UR9, RZ, P5, !PT ;  /* 0x000000090a0a7c10 */ /* 0x000fe2000affe4ff */
[----:B------:R1:W-:Y:S04]  /*a8ca0*/  STL [R1+0x23c4], R16 ;  /* 0x0023c41001007387 */ /* 0x0003e80000100800 */
[----:B------:R1:W-:Y:S04]  /*a8cb0*/  STL [R1+0x23d0], R6 ;  /* 0x0023d00601007387 */ /* 0x0003e80000100800 */
[----:B------:R-:W4:Y:S01]  /*a8cc0*/  LDL.LU R14, [R1+0x24d4] ;  /* 0x0024d400010e7983 */ /* 0x000f220000300800 */
[----:B------:R-:W-:-:S03]  /*a8cd0*/  IMAD.MOV.U32 R5, RZ, RZ, R16 ;  /* 0x000000ffff057224 */ /* 0x000fc600078e0010 */
[----:B------:R1:W-:Y:S04]  /*a8ce0*/  STL [R1+0x23cc], R10 ;  /* 0x0023cc0a01007387 */ /* 0x0003e80000100800 */
[----:B-1----:R-:W4:Y:S04]  /*a8cf0*/  LDL.LU R16, [R1+0x24dc] ;  /* 0x0024dc0001107983 */ /* 0x002f280000300800 */
[----:B------:R1:W-:Y:S02]  /*a8d00*/  LDGSTS.E [R3+0x7200], desc[UR14][R4.64], P0 ;  /* 0x0720000004037fae */ /* 0x0003e4000812184e */
[----:B-1----:R-:W-:Y:S01]  /*a8d10*/  MOV R4, R6 ;  /* 0x0000000600047202 */ /* 0x002fe20000000f00 */
[----:B------:R-:W-:Y:S01]  /*a8d20*/  IMAD.MOV.U32 R5, RZ, RZ, R10 ;  /* 0x000000ffff057224 */ /* 0x000fe200078e000a */
[----:B------:R-:W4:Y:S04]  /*a8d30*/  LDL.LU R6, [R1+0x25c8] ;  /* 0x0025c80001067983 */ /* 0x000f280000300800 */
[----:B------:R-:W4:Y:S04]  /*a8d40*/  LDL.LU R10, [R1+0x25d0] ;  /* 0x0025d000010a7983 */ /* 0x000f280000300800 */
[----:B------:R1:W-:Y:S01]  /*a8d50*/  LDGSTS.E [R3+0x7280], desc[UR14][R4.64], P2 ;  /* 0x0728000004037fae */ /* 0x0003e2000912184e */
[----:B------:R-:W-:-:S05]  /*a8d60*/  IADD3 R13, P4, R13, UR16, RZ ;  /* 0x000000100d0d7c10 */ /* 0x000fca000ff9e0ff */
[----:B------:R2:W-:Y:S01]  /*a8d70*/  STL [R1+0x23d8], R13 ;  /* 0x0023d80d01007387 */ /* 0x0005e20000100800 */
[----:B------:R-:W-:Y:S02]  /*a8d80*/  IADD3 R7, P5, R7, UR16, RZ ;  /* 0x0000001007077c10 */ /* 0x000fe4000ffbe0ff */
[----:B---3--:R-:W-:Y:S02]  /*a8d90*/  IADD3.X R17, R17, UR9, RZ, P4, !PT ;  /* 0x0000000911117c10 */ /* 0x008fe4000a7fe4ff */
[----:B-1----:R-:W-:Y:S02]  /*a8da0*/  MOV R4, R13 ;  /* 0x0000000d00047202 */ /* 0x002fe40000000f00 */
[----:B--2---:R-:W-:Y:S01]  /*a8db0*/  IADD3.X R8, R8, UR9, RZ, P5, !PT ;  /* 0x0000000908087c10 */ /* 0x004fe2000affe4ff */
[----:B------:R1:W-:Y:S04]  /*a8dc0*/  STL [R1+0x23d4], R17 ;  /* 0x0023d41101007387 */ /* 0x0003e80000100800 */
[----:B------:R-:W-:Y:S04]  /*a8dd0*/  STL [R1+0x23e0], R7 ;  /* 0x0023e00701007387 */ /* 0x000fe80000100800 */
[----:B------:R-:W2:Y:S01]  /*a8de0*/  LDL.LU R13, [R1+0x25c4] ;  /* 0x0025c400010d7983 */ /* 0x000ea20000300800 */
[----:B------:R-:W-:-:S03]  /*a8df0*/  IMAD.MOV.U32 R5, RZ, RZ, R17 ;  /* 0x000000ffff057224 */ /* 0x000fc600078e0011 */
[----:B------:R3:W-:Y:S04]  /*a8e00*/  STL [R1+0x23dc], R8 ;  /* 0x0023dc0801007387 */ /* 0x0007e80000100800 */
[----:B-1----:R-:W2:Y:S04]  /*a8e10*/  LDL.LU R17, [R1+0x25cc] ;  /* 0x0025cc0001117983 */ /* 0x002ea80000300800 */
[----:B------:R1:W-:Y:S01]  /*a8e20*/  LDGSTS.E [R3+0x7300], desc[UR14][R4.64], P3 ;  /* 0x0730000004037fae */ /* 0x0003e2000992184e */
[----:B----4-:R-:W-:Y:S02]  /*a8e30*/  IADD3 R9, P4, R9, UR16, RZ ;  /* 0x0000001009097c10 */ /* 0x010fe4000ff9e0ff */
[----:B-1----:R-:W-:Y:S01]  /*a8e40*/  MOV R4, R7 ;  /* 0x0000000700047202 */ /* 0x002fe20000000f00 */
[----:B------:R-:W-:-:S02]  /*a8e50*/  IMAD.MOV.U32 R5, RZ, RZ, R8 ;  /* 0x000000ffff057224 */ /* 0x000fc400078e0008 */
[----:B---3--:R-:W3:Y:S04]  /*a8e60*/  LDL.LU R8, [R1+0x25d8] ;  /* 0x0025d80001087983 */ /* 0x008ee80000300800 */
[----:B------:R-:W4:Y:S01]  /*a8e70*/  LDL.LU R7, [R1+0x25e0] ;  /* 0x0025e00001077983 */ /* 0x000f220000300800 */
[----:B------:R-:W-:-:S03]  /*a8e80*/  IADD3 R18, P5, R18, UR16, RZ ;  /* 0x0000001012127c10 */ /* 0x000fc6000ffbe0ff */
[----:B------:R-:W-:Y:S04]  /*a8e90*/  STL [R1+0x24c8], R9 ;  /* 0x0024c80901007387 */ /* 0x000fe80000100800 */
[----:B------:R1:W-:Y:S01]  /*a8ea0*/  LDGSTS.E [R3+0x7380], desc[UR14][R4.64], P1 ;  /* 0x0738000004037fae */ /* 0x0003e2000892184e */
[----:B------:R-:W-:Y:S02]  /*a8eb0*/  IADD3.X R11, R11, UR9, RZ, P4, !PT ;  /* 0x000000090b0b7c10 */ /* 0x000fe4000a7fe4ff */
[----:B------:R-:W-:-:S03]  /*a8ec0*/  IADD3.X R19, R19, UR9, RZ, P5, !PT ;  /* 0x0000000913137c10 */ /* 0x000fc6000affe4ff */
[----:B------:R1:W-:Y:S02]  /*a8ed0*/  STL [R1+0x24c4], R11 ;  /* 0x0024c40b01007387 */ /* 0x0003e40000100800 */
[----:B-1----:R-:W-:Y:S02]  /*a8ee0*/  IMAD.MOV.U32 R5, RZ, RZ, R11 ;  /* 0x000000ffff057224 */ /* 0x002fe400078e000b */
[----:B------:R-:W-:Y:S01]  /*a8ef0*/  STL [R1+0x24d0], R18 ;  /* 0x0024d01201007387 */ /* 0x000fe20000100800 */
[----:B------:R-:W-:-:S03]  /*a8f00*/  MOV R4, R9 ;  /* 0x0000000900047202 */ /* 0x000fc60000000f00 */
[----:B------:R-:W4:Y:S04]  /*a8f10*/  LDL.LU R11, [R1+0x25d4] ;  /* 0x0025d400010b7983 */ /* 0x000f280000300800 */
[----:B------:R-:W-:Y:S04]  /*a8f20*/  STL [R1+0x24cc], R19 ;  /* 0x0024cc1301007387 */ /* 0x000fe80000100800 */
[----:B------:R-:W4:Y:S01]  /*a8f30*/  LDL.LU R9, [R1+0x25dc] ;  /* 0x0025dc0001097983 */ /* 0x000f220000300800 */
[----:B------:R-:W-:-:S03]  /*a8f40*/  IADD3 R12, P4, R12, UR16, RZ ;  /* 0x000000100c0c7c10 */ /* 0x000fc6000ff9e0ff */
[----:B------:R1:W-:Y:S01]  /*a8f50*/  LDGSTS.E [R3+0x8200], desc[UR14][R4.64], P0 ;  /* 0x0820000004037fae */ /* 0x0003e2000812184e */
[----:B------:R-:W-:-:S03]  /*a8f60*/  IADD3 R15, P5, R15, UR16, RZ ;  /* 0x000000100f0f7c10 */ /* 0x000fc6000ffbe0ff */
[----:B------:R-:W-:Y:S01]  /*a8f70*/  STL [R1+0x24d8], R12 ;  /* 0x0024d80c01007387 */ /* 0x000fe20000100800 */
[----:B-1----:R-:W-:Y:S01]  /*a8f80*/  MOV R4, R18 ;  /* 0x0000001200047202 */ /* 0x002fe20000000f00 */
[----:B------:R-:W-:Y:S01]  /*a8f90*/  IMAD.MOV.U32 R5, RZ, RZ, R19 ;  /* 0x000000ffff057224 */ /* 0x000fe200078e0013 */
[----:B------:R-:W-:-:S04]  /*a8fa0*/  IADD3.X R14, R14, UR9, RZ, P4, !PT ;  /* 0x000000090e0e7c10 */ /* 0x000fc8000a7fe4ff */
[----:B------:R1:W-:Y:S04]  /*a8fb0*/  LDGSTS.E [R3+0x8280], desc[UR14][R4.64], P2 ;  /* 0x0828000004037fae */ /* 0x0003e8000912184e */
[----:B------:R1:W-:Y:S01]  /*a8fc0*/  STL [R1+0x24d4], R14 ;  /* 0x0024d40e01007387 */ /* 0x0003e20000100800 */
[----:B------:R-:W-:-:S03]  /*a8fd0*/  IADD3.X R16, R16, UR9, RZ, P5, !PT ;  /* 0x0000000910107c10 */ /* 0x000fc6000affe4ff */
[----:B------:R-:W-:Y:S01]  /*a8fe0*/  STL [R1+0x24e0], R15 ;  /* 0x0024e00f01007387 */ /* 0x000fe20000100800 */
[----:B-1----:R-:W-:Y:S01]  /*a8ff0*/  MOV R4, R12 ;  /* 0x0000000c00047202 */ /* 0x002fe20000000f00 */
[----:B------:R-:W-:Y:S02]  /*a9000*/  IMAD.MOV.U32 R5, RZ, RZ, R14 ;  /* 0x000000ffff057224 */ /* 0x000fe400078e000e */
[----:B------:R-:W4:Y:S04]  /*a9010*/  LDL.LU R14, [R1+0x26c8] ;  /* 0x0026c800010e7983 */ /* 0x000f280000300800 */
[----:B------:R1:W-:Y:S04]  /*a9020*/  STL [R1+0x24dc], R16 ;  /* 0x0024dc1001007387 */ /* 0x0003e80000100800 */
[----:B------:R1:W-:Y:S04]  /*a9030*/  LDGSTS.E [R3+0x8300], desc[UR14][R4.64], P3 ;  /* 0x0830000004037fae */ /* 0x0003e8000992184e */
[----:B------:R-:W4:Y:S01]  /*a9040*/  LDL.LU R12, [R1+0x26d0] ;  /* 0x0026d000010c7983 */ /* 0x000f220000300800 */
[----:B------:R-:W-:Y:S01]  /*a9050*/  IADD3 R6, P4, R6, UR16, RZ ;  /* 0x0000001006067c10 */ /* 0x000fe2000ff9e0ff */
[----:B-1----:R-:W-:-:S02]  /*a9060*/  IMAD.MOV.U32 R5, RZ, RZ, R16 ;  /* 0x000000ffff057224 */ /* 0x002fc400078e0010 */
[----:B------:R-:W4:Y:S01]  /*a9070*/  LDL.LU R16, [R1+0x26c4] ;  /* 0x0026c40001107983 */ /* 0x000f220000300800 */
[----:B------:R-:W-:-:S03]  /*a9080*/  MOV R4, R15 ;  /* 0x0000000f00047202 */ /* 0x000fc60000000f00 */
[----:B------:R-:W4:Y:S01]  /*a9090*/  LDL.LU R15, [R1+0x26cc] ;  /* 0x0026cc00010f7983 */ /* 0x000f220000300800 */
[----:B------:R-:W-:-:S03]  /*a90a0*/  IADD3 R10, P5, R10, UR16, RZ ;  /* 0x000000100a0a7c10 */ /* 0x000fc6000ffbe0ff */
[----:B------:R1:W-:Y:S04]  /*a90b0*/  LDGSTS.E [R3+0x8380], desc[UR14][R4.64], P1 ;  /* 0x0838000004037fae */ /* 0x0003e8000892184e */
[----:B------:R-:W-:Y:S01]  /*a90c0*/  STL [R1+0x25c8], R6 ;  /* 0x0025c80601007387 */ /* 0x000fe20000100800 */
[----:B-1----:R-:W-:Y:S02]  /*a90d0*/  MOV R4, R6 ;  /* 0x0000000600047202 */ /* 0x002fe40000000f00 */
[----:B--2---:R-:W-:-:S05]  /*a90e0*/  IADD3.X R13, R13, UR9, RZ, P4, !PT ;  /* 0x000000090d0d7c10 */ /* 0x004fca000a7fe4ff */
        /* <DEDUP_REMOVED lines=8> */
[----:B--2---:R-:W-:Y:S01]  /*a9170*/  IMAD.MOV.U32 R5, RZ, RZ, R17 ;  /* 0x000000ffff057224 */ /* 0x004fe200078e0011 */
[----:B------:R-:W-:-:S02]  /*a9180*/  MOV R4, R10 ;  /* 0x0000000a00047202 */ /* 0x000fc40000000f00 */
[----:B-1----:R-:W2:Y:S01]  /*a9190*/  LDL.LU R17, [R1+0x26d4] ;  /* 0x0026d40001117983 */ /* 0x002ea20000300800 */
[----:B---3--:R-:W-:-:S03]  /*a91a0*/  IADD3 R8, P4, R8, UR16, RZ ;  /* 0x0000001008087c10 */ /* 0x008fc6000ff9e0ff */
[----:B------:R-:W3:Y:S01]  /*a91b0*/  LDL.LU R10, [R1+0x26dc] ;  /* 0x0026dc00010a7983 */ /* 0x000ee20000300800 */
[----:B----4-:R-:W-:-:S03]  /*a91c0*/  IADD3 R7, P5, R7, UR16, RZ ;  /* 0x0000001007077c10 */ /* 0x010fc6000ffbe0ff */
[----:B------:R1:W-:Y:S04]  /*a91d0*/  STL [R1+0x25d8], R8 ;  /* 0x0025d80801007387 */ /* 0x0003e80000100800 */
[----:B------:R4:W-:Y:S01]  /*a91e0*/  LDGSTS.E [R3+0x9280], desc[UR14][R4.64], P2 ;  /* 0x0928000004037fae */ /* 0x0009e2000912184e */
[----:B------:R-:W-:Y:S02]  /*a91f0*/  IADD3.X R11, R11, UR9, RZ, P4, !PT ;  /* 0x000000090b0b7c10 */ /* 0x000fe4000a7fe4ff */
[----:B----4-:R-:W-:-:S03]  /*a9200*/  MOV R4, R8 ;  /* 0x0000000800047202 */ /* 0x010fc60000000f00 */
[----:B------:R4:W-:Y:S01]  /*a9210*/  STL [R1+0x25d4], R11 ;  /* 0x0025d40b01007387 */ /* 0x0009e20000100800 */
[----:B------:R-:W-:-:S03]  /*a9220*/  IADD3.X R9, R9, UR9, RZ, P5, !PT ;  /* 0x0000000909097c10 */ /* 0x000fc6000affe4ff */
[----:B------:R4:W-:Y:S01]  /*a9230*/  STL [R1+0x25e0], R7 ;  /* 0x0025e00701007387 */ /* 0x0009e20000100800 */
[----:B------:R-:W-:-:S03]  /*a9240*/  IMAD.MOV.U32 R5, RZ, RZ, R11 ;  /* 0x000000ffff057224 */ /* 0x000fc600078e000b */
[----:B-1----:R-:W3:Y:S04]  /*a9250*/  LDL.LU R8, [R1+0x27c8] ;  /* 0x0027c80001087983 */ /* 0x002ee80000300800 */
[----:B------:R1:W-:Y:S04]  /*a9260*/  STL [R1+0x25dc], R9 ;  /* 0x0025dc0901007387 */ /* 0x0003e80000100800 */
[----:B------:R-:W3:Y:S04]  /*a9270*/  LDL.LU R18, [R1+0x27d0] ;  /* 0x0027d00001127983 */ /* 0x000ee80000300800 */
[----:B----4-:R-:W4:Y:S04]  /*a9280*/  LDL.LU R11, [R1+0x27c4] ;  /* 0x0027c400010b7983 */ /* 0x010f280000300800 */
[----:B------:R-:W4:Y:S04]  /*a9290*/  LDL.LU R19, [R1+0x27cc] ;  /* 0x0027cc0001137983 */ /* 0x000f280000300800 */
[----:B------:R1:W-:Y:S01]  /*a92a0*/  LDGSTS.E [R3+0x9300], desc[UR14][R4.64], P3 ;  /* 0x0930000004037fae */ /* 0x0003e2000992184e */
[----:B------:R-:W-:Y:S01]  /*a92b0*/  IADD3 R14, P4, R14, UR16, RZ ;  /* 0x000000100e0e7c10 */ /* 0x000fe2000ff9e0ff */
[----:B-1----:R-:W-:Y:S01]  /*a92c0*/  IMAD.MOV.U32 R5, RZ, RZ, R9 ;  /* 0x000000ffff057224 */ /* 0x002fe200078e0009 */
[----:B------:R-:W-:-:S02]  /*a92d0*/  MOV R4, R7 ;  /* 0x0000000700047202 */ /* 0x000fc40000000f00 */
[----:B------:R-:W4:Y:S04]  /*a92e0*/  LDL.LU R7, [R1+0x27d8] ;  /* 0x0027d80001077983 */ /* 0x000f280000300800 */
[----:B------:R-:W4:Y:S01]  /*a92f0*/  LDL.LU R9, [R1+0x27e0] ;  /* 0x0027e00001097983 */ /* 0x000f220000300800 */
[----:B------:R-:W-:-:S03]  /*a9300*/  IADD3 R12, P5, R12, UR16, RZ ;  /* 0x000000100c0c7c10 */ /* 0x000fc6000ffbe0ff */
[----:B------:R1:W-:Y:S04]  /*a9310*/  STL [R1+0x26c8], R14 ;  /* 0x0026c80e01007387 */ /* 0x0003e80000100800 */
[----:B------:R1:W-:Y:S01]  /*a9320*/  LDGSTS.E [R3+0x9380], desc[UR14][R4.64], P1 ;  /* 0x0938000004037fae */ /* 0x0003e2000892184e */
[----:B------:R-:W-:Y:S02]  /*a9330*/  IADD3.X R16, R16, UR9, RZ, P4, !PT ;  /* 0x0000000910107c10 */ /* 0x000fe4000a7fe4ff */
[----:B------:R-:W-:-:S03]  /*a9340*/  IADD3.X R15, R15, UR9, RZ, P5, !PT ;  /* 0x000000090f0f7c10 */ /* 0x000fc6000affe4ff */
[----:B------:R1:W-:Y:S02]  /*a9350*/  STL [R1+0x26c4], R16 ;  /* 0x0026c41001007387 */ /* 0x0003e40000100800 */
[----:B-1----:R-:W-:Y:S02]  /*a9360*/  MOV R4, R14 ;  /* 0x0000000e00047202 */ /* 0x002fe40000000f00 */
[----:B------:R-:W-:Y:S04]  /*a9370*/  STL [R1+0x26d0], R12 ;  /* 0x0026d00c01007387 */ /* 0x000fe80000100800 */
[----:B------:R-:W4:Y:S01]  /*a9380*/  LDL.LU R14, [R1+0x27d4] ;  /* 0x0027d400010e7983 */ /* 0x000f220000300800 */
[----:B------:R-:W-:-:S03]  /*a9390*/  IMAD.MOV.U32 R5, RZ, RZ, R16 ;  /* 0x000000ffff057224 */ /* 0x000fc600078e0010 */
[----:B------:R1:W-:Y:S04]  /*a93a0*/  STL [R1+0x26cc], R15 ;  /* 0x0026cc0f01007387 */ /* 0x0003e80000100800 */
[----:B------:R-:W4:Y:S04]  /*a93b0*/  LDL.LU R16, [R1+0x27dc] ;  /* 0x0027dc0001107983 */ /* 0x000f280000300800 */
[----:B------:R1:W-:Y:S02]  /*a93c0*/  LDGSTS.E [R3+0xa200], desc[UR14][R4.64], P0 ;  /* 0x0a20000004037fae */ /* 0x0003e4000812184e */
[----:B-1----:R-:W-:Y:S01]  /*a93d0*/  MOV R4, R12 ;  /* 0x0000000c00047202 */ /* 0x002fe20000000f00 */
[----:B------:R-:W-:-:S02]  /*a93e0*/  IMAD.MOV.U32 R5, RZ, RZ, R15 ;  /* 0x000000ffff057224 */ /* 0x000fc400078e000f */
[----:B------:R-:W4:Y:S04]  /*a93f0*/  LDL.LU R15, [R1+0x28c8] ;  /* 0x0028c800010f7983 */ /* 0x000f280000300800 */
[----:B------:R-:W4:Y:S04]  /*a9400*/  LDL.LU R12, [R1+0x28d0] ;  /* 0x0028d000010c7983 */ /* 0x000f280000300800 */
[----:B------:R1:W-:Y:S01]  /*a9410*/  LDGSTS.E [R3+0xa280], desc[UR14][R4.64], P2 ;  /* 0x0a28000004037fae */ /* 0x0003e2000912184e */
[----:B------:R-:W-:-:S05]  /*a9420*/  IADD3 R13, P4, R13, UR16, RZ ;  /* 0x000000100d0d7c10 */ /* 0x000fca000ff9e0ff */
[----:B------:R-:W-:Y:S01]  /*a9430*/  STL [R1+0x26d8], R13 ;  /* 0x0026d80d01007387 */ /* 0x000fe20000100800 */
[----:B------:R-:W-:Y:S02]  /*a9440*/  IADD3 R6, P5, R6, UR16, RZ ;  /* 0x0000001006067c10 */ /* 0x000fe4000ffbe0ff */
[----:B--2---:R-:W-:Y:S02]  /*a9450*/  IADD3.X R17, R17, UR9, RZ, P4, !PT ;  /* 0x0000000911117c10 */ /* 0x004fe4000a7fe4ff */
[----:B---3--:R-:W-:-:S03]  /*a9460*/  IADD3.X R10, R10, UR9, RZ, P5, !PT ;  /* 0x000000090a0a7c10 */ /* 0x008fc6000affe4ff */
[----:B------:R2:W-:Y:S01]  /*a9470*/  STL [R1+0x26d4], R17 ;  /* 0x0026d41101007387 */ /* 0x0005e20000100800 */
[----:B-1----:R-:W-:-:S03]  /*a9480*/  IMAD.MOV.U32 R5, RZ, RZ, R17 ;  /* 0x000000ffff057224 */ /* 0x002fc600078e0011 */
[----:B------:R-:W-:Y:S01]  /*a9490*/  STL [R1+0x26e0], R6 ;  /* 0x0026e00601007387 */ /* 0x000fe20000100800 */
[----:B------:R-:W-:-:S03]  /*a94a0*/  MOV R4, R13 ;  /* 0x0000000d00047202 */ /* 0x000fc60000000f00 */
[----:B--2---:R-:W2:Y:S04]  /*a94b0*/  LDL.LU R17, [R1+0x28c4] ;  /* 0x0028c40001117983 */ /* 0x004ea80000300800 */
[----:B------:R1:W-:Y:S04]  /*a94c0*/  STL [R1+0x26dc], R10 ;  /* 0x0026dc0a01007387 */ /* 0x0003e80000100800 */
[----:B------:R-:W3:Y:S04]  /*a94d0*/  LDL.LU R13, [R1+0x28cc] ;  /* 0x0028cc00010d7983 */ /* 0x000ee80000300800 */
[----:B------:R1:W-:Y:S01]  /*a94e0*/  LDGSTS.E [R3+0xa300], desc[UR14][R4.64], P3 ;  /* 0x0a30000004037fae */ /* 0x0003e2000992184e */
[----:B------:R-:W-:Y:S01]  /*a94f0*/  IADD3 R8, P4, R8, UR16, RZ ;  /* 0x0000001008087c10 */ /* 0x000fe2000ff9e0ff */
[----:B-1----:R-:W-:Y:S01]  /*a9500*/  IMAD.MOV.U32 R5, RZ, RZ, R10 ;  /* 0x000000ffff057224 */ /* 0x002fe200078e000a */
[----:B------:R-:W-:Y:S01]  /*a9510*/  MOV R4, R6 ;  /* 0x0000000600047202 */ /* 0x000fe20000000f00 */
[----:B------:R-:W3:Y:S04]  /*a9520*/  LDL.LU R10, [R1+0x28d8] ;  /* 0x0028d800010a7983 */ /* 0x000ee80000300800 */
[----:B------:R-:W3:Y:S01]  /*a9530*/  LDL.LU R6, [R1+0x28e0] ;  /* 0x0028e00001067983 */ /* 0x000ee20000300800 */
[----:B------:R-:W-:-:S02]  /*a9540*/  IADD3 R18, P5, R18, UR16, RZ ;  /* 0x0000001012127c10 */ /* 0x000fc4000ffbe0ff */
[----:B----4-:R-:W-:Y:S01]  /*a9550*/  IADD3.X R11, R11, UR9, RZ, P4, !PT ;  /* 0x000000090b0b7c10 */ /* 0x010fe2000a7fe4ff */
[----:B------:R-:W-:Y:S01]  /*a9560*/  STL [R1+0x27c8], R8 ;  /* 0x0027c80801007387 */ /* 0x000fe20000100800 */
[----:B------:R-:W-:-:S03]  /*a9570*/  IADD3.X R19, R19, UR9, RZ, P5, !PT ;  /* 0x0000000913137c10 */ /* 0x000fc6000affe4ff */
[----:B------:R1:W-:Y:S04]  /*a9580*/  LDGSTS.E [R3+0xa380], desc[UR14][R4.64], P1 ;  /* 0x0a38000004037fae */ /* 0x0003e8000892184e */
[----:B------:R4:W-:Y:S04]  /*a9590*/  STL [R1+0x27c4], R11 ;  /* 0x0027c40b01007387 */ /* 0x0009e80000100800 */
[----:B------:R-:W-:Y:S01]  /*a95a0*/  STL [R1+0x27d0], R18 ;  /* 0x0027d01201007387 */ /* 0x000fe20000100800 */
[----:B-1----:R-:W-:-:S03]  /*a95b0*/  IMAD.MOV.U32 R5, RZ, RZ, R11 ;  /* 0x000000ffff057224 */ /* 0x002fc600078e000b */
[----:B----4-:R-:W4:Y:S01]  /*a95c0*/  LDL.LU R11, [R1+0x28d4] ;  /* 0x0028d400010b7983 */ /* 0x010f220000300800 */
[----:B------:R-:W-:-:S03]  /*a95d0*/  MOV R4, R8 ;  /* 0x0000000800047202 */ /* 0x000fc60000000f00 */
[----:B------:R-:W-:Y:S04]  /*a95e0*/  STL [R1+0x27cc], R19 ;  /* 0x0027cc1301007387 */ /* 0x000fe80000100800 */
[----:B------:R-:W4:Y:S01]  /*a95f0*/  LDL.LU R8, [R1+0x28dc] ;  /* 0x0028dc0001087983 */ /* 0x000f220000300800 */
[----:B------:R-:W-:-:S03]  /*a9600*/  IADD3 R7, P4, R7, UR16, RZ ;  /* 0x0000001007077c10 */ /* 0x000fc6000ff9e0ff */
[----:B------:R1:W-:Y:S01]  /*a9610*/  LDGSTS.E [R3+0xb200], desc[UR14][R4.64], P0 ;  /* 0x0b20000004037fae */ /* 0x0003e2000812184e */
[----:B------:R-:W-:-:S03]  /*a9620*/  IADD3 R9, P5, R9, UR16, RZ ;  /* 0x0000001009097c10 */ /* 0x000fc6000ffbe0ff */
[----:B------:R1:W-:Y:S02]  /*a9630*/  STL [R1+0x27d8], R7 ;  /* 0x0027d80701007387 */ /* 0x0003e40000100800 */
        /* <DEDUP_REMOVED lines=8> */
[----:B------:R1:W-:Y:S04]  /*a96c0*/  STL [R1+0x27e0], R9 ;  /* 0x0027e00901007387 */ /* 0x0003e80000100800 */
[----:B------:R-:W4:Y:S04]  /*a96d0*/  LDL.LU R7, [R1+0x29c8] ;  /* 0x0029c80001077983 */ /* 0x000f280000300800 */
[----:B------:R1:W-:Y:S04]  /*a96e0*/  STL [R1+0x27dc], R16 ;  /* 0x0027dc1001007387 */ /* 0x0003e80000100800 */
[----:B------:R1:W-:Y:S04]  /*a96f0*/  LDGSTS.E [R3+0xb300], desc[UR14][R4.64], P3 ;  /* 0x0b30000004037fae */ /* 0x0003e8000992184e */
[----:B------:R-:W4:Y:S01]  /*a9700*/  LDL.LU R14, [R1+0x29d0] ;  /* 0x0029d000010e7983 */ /* 0x000f220000300800 */
[----:B------:R-:W-:-:S02]  /*a9710*/  IADD3 R15, P4, R15, UR16, RZ ;  /* 0x000000100f0f7c10 */ /* 0x000fc4000ff9e0ff */
[----:B-1----:R-:W-:Y:S02]  /*a9720*/  MOV R4, R9 ;  /* 0x0000000900047202 */ /* 0x002fe40000000f00 */
[----:B------:R-:W4:Y:S01]  /*a9730*/  LDL.LU R9, [R1+0x29c4] ;  /* 0x0029c40001097983 */ /* 0x000f220000300800 */
[----:B------:R-:W-:Y:S01]  /*a9740*/  IMAD.MOV.U32 R5, RZ, RZ, R16 ;  /* 0x000000ffff057224 */ /* 0x000fe200078e0010 */
[----:B------:R-:W-:Y:S02]  /*a9750*/  IADD3 R12, P5, R12, UR16, RZ ;  /* 0x000000100c0c7c10 */ /* 0x000fe4000ffbe0ff */
[----:B------:R-:W4:Y:S04]  /*a9760*/  LDL.LU R16, [R1+0x29cc] ;  /* 0x0029cc0001107983 */ /* 0x000f280000300800 */
[----:B------:R1:W-:Y:S04]  /*a9770*/  STL [R1+0x28c8], R15 ;  /* 0x0028c80f01007387 */ /* 0x0003e80000100800 */
[----:B------:R1:W-:Y:S02]  /*a9780*/  LDGSTS.E [R3+0xb380], desc[UR14][R4.64], P1 ;  /* 0x0b38000004037fae */ /* 0x0003e4000892184e */
[----:B-1----:R-:W-:-:S02]  /*a9790*/  MOV R4, R15 ;  /* 0x0000000f00047202 */ /* 0x002fc40000000f00 */
[----:B--2---:R-:W-:-:S05]  /*a97a0*/  IADD3.X R17, R17, UR9, RZ, P4, !PT ;  /* 0x0000000911117c10 */ /* 0x004fca000a7fe4ff */
[----:B------:R1:W-:Y:S01]  /*a97b0*/  STL [R1+0x28c4], R17 ;  /* 0x0028c41101007387 */ /* 0x0003e20000100800 */
[----:B---3--:R-:W-:-:S03]  /*a97c0*/  IADD3.X R13, R13, UR9, RZ, P5, !PT ;  /* 0x000000090d0d7c10 */ /* 0x008fc6000affe4ff */
[----:B------:R2:W-:Y:S01]  /*a97d0*/  STL [R1+0x28d0], R12 ;  /* 0x0028d00c01007387 */ /* 0x0005e20000100800 */
[----:B------:R-:W-:-:S03]  /*a97e0*/  IMAD.MOV.U32 R5, RZ, RZ, R17 ;  /* 0x000000ffff057224 */ /* 0x000fc600078e0011 */
[----:B------:R-:W3:Y:S04]  /*a97f0*/  LDL.LU R15, [R1+0x29d8] ;  /* 0x0029d800010f7983 */ /* 0x000ee80000300800 */
[----:B------:R-:W-:Y:S04]  /*a9800*/  STL [R1+0x28cc], R13 ;  /* 0x0028cc0d01007387 */ /* 0x000fe80000100800 */
[----:B------:R-:W3:Y:S04]  /*a9810*/  LDL.LU R18, [R1+0x29e0] ;  /* 0x0029e00001127983 */ /* 0x000ee80000300800 */
[----:B-1----:R-:W3:Y:S01]  /*a9820*/  LDL.LU R17, [R1+0x29d4] ;  /* 0x0029d40001117983 */ /* 0x002ee20000300800 */
[----:B------:R-:W-:-:S03]  /*a9830*/  IADD3 R10, P4, R10, UR16, RZ ;  /* 0x000000100a0a7c10 */ /* 0x000fc6000ff9e0ff */
[----:B------:R-:W3:Y:S01]  /*a9840*/  LDL.LU R19, [R1+0x29dc] ;  /* 0x0029dc0001137983 */ /* 0x000ee20000300800 */
[----:B------:R-:W-:-:S03]  /*a9850*/  IADD3 R6, P5, R6, UR16, RZ ;  /* 0x0000001006067c10 */ /* 0x000fc6000ffbe0ff */
[----:B------:R1:W-:Y:S04]  /*a9860*/  LDGSTS.E [R3+0xc200], desc[UR14][R4.64], P0 ;  /* 0x0c20000004037fae */ /* 0x0003e8000812184e */
[----:B------:R2:W-:Y:S01]  /*a9870*/  STL [R1+0x28d8], R10 ;  /* 0x0028d80a01007387 */ /* 0x0005e20000100800 */
[----:B-1----:R-:W-:Y:S01]  /*a9880*/  MOV R4, R12 ;  /* 0x0000000c00047202 */ /* 0x002fe20000000f00 */
[----:B------:R-:W-:-:S05]  /*a9890*/  IMAD.MOV.U32 R5, RZ, RZ, R13 ;  /* 0x000000ffff057224 */ /* 0x000fca00078e000d */
[----:B------:R1:W-:Y:S01]  /*a98a0*/  LDGSTS.E [R3+0xc280], desc[UR14][R4.64], P2 ;  /* 0x0c28000004037fae */ /* 0x0003e2000912184e */
[----:B----4-:R-:W-:-:S05]  /*a98b0*/  IADD3.X R11, R11, UR9, RZ, P4, !PT ;  /* 0x000000090b0b7c10 */ /* 0x010fca000a7fe4ff */
[----:B------:R4:W-:Y:S01]  /*a98c0*/  STL [R1+0x28d4], R11 ;  /* 0x0028d40b01007387 */ /* 0x0009e20000100800 */
[----:B------:R-:W-:-:S03]  /*a98d0*/  IADD3.X R8, R8, UR9, RZ, P5, !PT ;  /* 0x0000000908087c10 */ /* 0x000fc6000affe4ff */
[----:B------:R4:W-:Y:S01]  /*a98e0*/  STL [R1+0x28e0], R6 ;  /* 0x0028e00601007387 */ /* 0x0009e20000100800 */
[----:B-1----:R-:W-:-:S03]  /*a98f0*/  MOV R4, R10 ;  /* 0x0000000a00047202 */ /* 0x002fc60000000f00 */
[----:B--2---:R-:W2:Y:S04]  /*a9900*/  LDL.LU R12, [R1+0x2ac8] ;  /* 0x002ac800010c7983 */ /* 0x004ea80000300800 */
[----:B------:R1:W-:Y:S04]  /*a9910*/  STL [R1+0x28dc], R8 ;  /* 0x0028dc0801007387 */ /* 0x0003e80000100800 */
[----:B------:R-:W2:Y:S04]  /*a9920*/  LDL.LU R10, [R1+0x2ad0] ;  /* 0x002ad000010a7983 */ /* 0x000ea80000300800 */
[----:B------:R-:W2:Y:S01]  /*a9930*/  LDL.LU R13, [R1+0x2ac4] ;  /* 0x002ac400010d7983 */ /* 0x000ea20000300800 */
[----:B------:R-:W-:-:S03]  /*a9940*/  IMAD.MOV.U32 R5, RZ, RZ, R11 ;  /* 0x000000ffff057224 */ /* 0x000fc600078e000b */
[----:B----4-:R-:W4:Y:S04]  /*a9950*/  LDL.LU R11, [R1+0x2acc] ;  /* 0x002acc00010b7983 */ /* 0x010f280000300800 */
[----:B------:R1:W-:Y:S02]  /*a9960*/  LDGSTS.E [R3+0xc300], desc[UR14][R4.64], P3 ;  /* 0x0c30000004037fae */ /* 0x0003e4000992184e */
[----:B-1----:R-:W-:Y:S02]  /*a9970*/  MOV R4, R6 ;  /* 0x0000000600047202 */ /* 0x002fe40000000f00 */
[----:B------:R-:W-:Y:S01]  /*a9980*/  IADD3 R7, P4, R7, UR16, RZ ;  /* 0x0000001007077c10 */ /* 0x000fe2000ff9e0ff */
[----:B------:R-:W-:Y:S01]  /*a9990*/  IMAD.MOV.U32 R5, RZ, RZ, R8 ;  /* 0x000000ffff057224 */ /* 0x000fe200078e0008 */
[----:B------:R-:W4:Y:S04]  /*a99a0*/  LDL.LU R6, [R1+0x2ad8] ;  /* 0x002ad80001067983 */ /* 0x000f280000300800 */
[----:B------:R-:W4:Y:S01]  /*a99b0*/  LDL.LU R8, [R1+0x2ae0] ;  /* 0x002ae00001087983 */ /* 0x000f220000300800 */
[----:B------:R-:W-:-:S03]  /*a99c0*/  IADD3 R14, P5, R14, UR16, RZ ;  /* 0x000000100e0e7c10 */ /* 0x000fc6000ffbe0ff */
[----:B------:R1:W-:Y:S04]  /*a99d0*/  STL [R1+0x29c8], R7 ;  /* 0x0029c80701007387 */ /* 0x0003e80000100800 */
[----:B------:R1:W-:Y:S01]  /*a99e0*/  LDGSTS.E [R3+0xc380], desc[UR14][R4.64], P1 ;  /* 0x0c38000004037fae */ /* 0x0003e2000892184e */
[----:B------:R-:W-:-:S05]  /*a99f0*/  IADD3.X R9, R9, UR9, RZ, P4, !PT ;  /* 0x0000000909097c10 */ /* 0x000fca000a7fe4ff */
[----:B------:R1:W-:Y:S01]  /*a9a00*/  STL [R1+0x29c4], R9 ;  /* 0x0029c40901007387 */ /* 0x0003e20000100800 */
[----:B------:R-:W-:Y:S02]  /*a9a10*/  IADD3.X R16, R16, UR9, RZ, P5, !PT ;  /* 0x0000000910107c10 */ /* 0x000fe4000affe4ff */
[----:B-1----:R-:W-:Y:S01]  /*a9a20*/  MOV R4, R7 ;  /* 0x0000000700047202 */ /* 0x002fe20000000f00 */
[----:B------:R1:W-:Y:S04]  /*a9a30*/  STL [R1+0x29d0], R14 ;  /* 0x0029d00e01007387 */ /* 0x0003e80000100800 */
        /* <DEDUP_REMOVED lines=12> */
[----:B------:R-:W-:Y:S02]  /*a9b00*/  IADD3 R18, P5, R18, UR16, RZ ;  /* 0x0000001012127c10 */ /* 0x000fe4000ffbe0ff */
[----:B------:R-:W-:Y:S02]  /*a9b10*/  IADD3.X R17, R17, UR9, RZ, P4, !PT ;  /* 0x0000000911117c10 */ /* 0x000fe4000a7fe4ff */
[----:B-1----:R-:W-:-:S03]  /*a9b20*/  MOV R4, R15 ;  /* 0x0000000f00047202 */ /* 0x002fc60000000f00 */
[----:B------:R1:W-:Y:S01]  /*a9b30*/  STL [R1+0x29d4], R17 ;  /* 0x0029d41101007387 */ /* 0x0003e20000100800 */
[----:B------:R-:W-:-:S03]  /*a9b40*/  IADD3.X R19, R19, UR9, RZ, P5, !PT ;  /* 0x0000000913137c10 */ /* 0x000fc6000affe4ff */
[----:B------:R-:W-:Y:S04]  /*a9b50*/  STL [R1+0x29e0], R18 ;  /* 0x0029e01201007387 */ /* 0x000fe80000100800 */
[----:B---3--:R-:W3:Y:S01]  /*a9b60*/  LDL.LU R15, [R1+0x2b54] ;  /* 0x002b5400010f7983 */ /* 0x008ee20000300800 */
[----:B------:R-:W-:-:S03]  /*a9b70*/  IMAD.MOV.U32 R5, RZ, RZ, R17 ;  /* 0x000000ffff057224 */ /* 0x000fc600078e0011 */
[----:B------:R-:W-:Y:S04]  /*a9b80*/  STL [R1+0x29dc], R19 ;  /* 0x0029dc1301007387 */ /* 0x000fe80000100800 */
[----:B-1----:R-:W3:Y:S04]  /*a9b90*/  LDL.LU R17, [R1+0x2b5c] ;  /* 0x002b5c0001117983 */ /* 0x002ee80000300800 */
        /* <DEDUP_REMOVED lines=8> */
[----:B----4-:R-:W-:-:S03]  /*a9c20*/  IADD3.X R11, R11, UR9, RZ, P5, !PT ;  /* 0x000000090b0b7c10 */ /* 0x010fc6000affe4ff */
[----:B------:R-:W-:Y:S04]  /*a9c30*/  STL [R1+0x2ad0], R10 ;  /* 0x002ad00a01007387 */ /* 0x000fe80000100800 */
[----:B------:R-:W2:Y:S04]  /*a9c40*/  LDL.LU R23, [R1+0x2b64] ;  /* 0x002b640001177983 */ /* 0x000ea80000300800 */
[----:B------:R-:W-:Y:S04]  /*a9c50*/  STL [R1+0x2acc], R11 ;  /* 0x002acc0b01007387 */ /* 0x000fe80000100800 */
[----:B------:R-:W4:Y:S01]  /*a9c60*/  LDL.LU R25, [R1+0x2b6c] ;  /* 0x002b6c0001197983 */ /* 0x000f220000300800 */
[----:B-1----:R-:W-:Y:S01]  /*a9c70*/  MOV R4, R18 ;  /* 0x0000001200047202 */ /* 0x002fe20000000f00 */
[----:B------:R-:W-:-:S05]  /*a9c80*/  IMAD.MOV.U32 R5, RZ, RZ, R19 ;  /* 0x000000ffff057224 */ /* 0x000fca00078e0013 */
[----:B------:R1:W-:Y:S01]  /*a9c90*/  LDGSTS.E [R3+0xd380], desc[UR14][R4.64], P1 ;  /* 0x0d38000004037fae */ /* 0x0003e2000892184e */
[----:B------:R-:W-:Y:S02]  /*a9ca0*/  IADD3 R6, P4, R6, UR16, RZ ;  /* 0x0000001006067c10 */ /* 0x000fe4000ff9e0ff */
[----:B------:R-:W-:Y:S02]  /*a9cb0*/  IADD3 R8, P5, R8, UR16, RZ ;  /* 0x0000001008087c10 */ /* 0x000fe4000ffbe0ff */
[----:B-1----:R-:W-:Y:S01]  /*a9cc0*/  MOV R4, R12 ;  /* 0x0000000c00047202 */ /* 0x002fe20000000f00 */
[----:B------:R-:W-:-:S05]  /*a9cd0*/  IMAD.MOV.U32 R5, RZ, RZ, R13 ;  /* 0x000000ffff057224 */ /* 0x000fca00078e000d */
[----:B------:R1:W-:Y:S04]  /*a9ce0*/  LDGSTS.E [R3+0xe200], desc[UR14][R4.64], P0 ;  /* 0x0e20000004037fae */ /* 0x0003e8000812184e */
[----:B------:R-:W-:Y:S01]  /*a9cf0*/  STL [R1+0x2ad8], R6 ;  /* 0x002ad80601007387 */ /* 0x000fe20000100800 */
[----:B-1----:R-:W-:Y:S01]  /*a9d00*/  MOV R4, R10 ;  /* 0x0000000a00047202 */ /* 0x002fe20000000f00 */
[----:B------:R-:W-:Y:S01]  /*a9d10*/  IMAD.MOV.U32 R5, RZ, RZ, R11 ;  /* 0x000000ffff057224 */ /* 0x000fe200078e000b */
[----:B------:R-:W-:-:S04]  /*a9d20*/  IADD3.X R7, R7, UR9, RZ, P4, !PT ;  /* 0x0000000907077c10 */ /* 0x000fc8000a7fe4ff */
[----:B------:R1:W-:Y:S01]  /*a9d30*/  LDGSTS.E [R3+0xe280], desc[UR14][R4.64], P2 ;  /* 0x0e28000004037fae */ /* 0x0003e2000912184e */
[----:B------:R-:W-:-:S03]  /*a9d40*/  IADD3.X R9, R9, UR9, RZ, P5, !PT ;  /* 0x0000000909097c10 */ /* 0x000fc6000affe4ff */
[----:B------:R1:W-:Y:S04]  /*a9d50*/  STL [R1+0x2ad4], R7 ;  /* 0x002ad40701007387 */ /* 0x0003e80000100800 */
[----:B------:R-:W-:Y:S01]  /*a9d60*/  STL [R1+0x2ae0], R8 ;  /* 0x002ae00801007387 */ /* 0x000fe20000100800 */
[----:B-1----:R-:W-:Y:S01]  /*a9d70*/  MOV R4, R6 ;  /* 0x0000000600047202 */ /* 0x002fe20000000f00 */
[----:B------:R-:W-:Y:S02]  /*a9d80*/  IMAD.MOV.U32 R5, RZ, RZ, R7 ;  /* 0x000000ffff057224 */ /* 0x000fe400078e0007 */
[----:B------:R-:W4:Y:S04]  /*a9d90*/  LDL.LU.64 R6, [R1+0x1aa0] ;  /* 0x001aa00001067983 */ /* 0x000f280000300a00 */
[----:B------:R1:W-:Y:S04]  /*a9da0*/  LDGSTS.E [R3+0xe300], desc[UR14][R4.64], P3 ;  /* 0x0e30000004037fae */ /* 0x0003e8000992184e */
[----:B------:R1:W-:Y:S01]  /*a9db0*/  STL [R1+0x2adc], R9 ;  /* 0x002adc0901007387 */ /* 0x0003e20000100800 */
[----:B------:R-:W-:-:S02]  /*a9dc0*/  IADD3 R14, P4, R14, UR16, RZ ;  /* 0x000000100e0e7c10 */ /* 0x000fc4000ff9e0ff */
[----:B-1----:R-:W-:Y:S01]  /*a9dd0*/  MOV R4, R8 ;  /* 0x0000000800047202 */ /* 0x002fe20000000f00 */
[----:B------:R-:W-:Y:S02]  /*a9de0*/  IMAD.MOV.U32 R5, RZ, RZ, R9 ;  /* 0x000000ffff057224 */ /* 0x000fe400078e0009 */
[----:B------:R-:W4:Y:S04]  /*a9df0*/  LDL.LU.64 R8, [R1+0x1a98] ;  /* 0x001a980001087983 */ /* 0x000f280000300a00 */
[----:B------:R-:W4:Y:S01]  /*a9e00*/  LDL.LU.64 R10, [R1+0x1a90] ;  /* 0x001a9000010a7983 */ /* 0x000f220000300a00 */
[----:B------:R-:W-:-:S03]  /*a9e10*/  IADD3 R16, P5, R16, UR16, RZ ;  /* 0x0000001010107c10 */ /* 0x000fc6000ffbe0ff */
[----:B------:R-:W4:Y:S04]  /*a9e20*/  LDL.LU.64 R12, [R1+0x1a88] ;  /* 0x001a8800010c7983 */ /* 0x000f280000300a00 */
[----:B------:R1:W-:Y:S04]  /*a9e30*/  LDGSTS.E [R3+0xe380], desc[UR14][R4.64], P1 ;  /* 0x0e38000004037fae */ /* 0x0003e8000892184e */
[----:B------:R-:W-:Y:S01]  /*a9e40*/  STL [R1+0x2b58], R14 ;  /* 0x002b580e01007387 */ /* 0x000fe20000100800 */
[----:B-1----:R-:W-:Y:S02]  /*a9e50*/  MOV R4, R14 ;  /* 0x0000000e00047202 */ /* 0x002fe40000000f00 */
[----:B---3--:R-:W-:-:S05]  /*a9e60*/  IADD3.X R15, R15, UR9, RZ, P4, !PT ;  /* 0x000000090f0f7c10 */ /* 0x008fca000a7fe4ff */
[----:B------:R1:W-:Y:S01]  /*a9e70*/  STL [R1+0x2b54], R15 ;  /* 0x002b540f01007387 */ /* 0x0003e20000100800 */
[----:B------:R-:W-:Y:S01]  /*a9e80*/  IMAD.MOV.U32 R5, RZ, RZ, R15 ;  /* 0x000000ffff057224 */ /* 0x000fe200078e000f */
[----:B------:R-:W-:Y:S02]  /*a9e90*/  IADD3.X R17, R17, UR9, RZ, P5, !PT ;  /* 0x0000000911117c10 */ /* 0x000fe4000affe4ff */
[----:B------:R-:W-:Y:S04]  /*a9ea0*/  STL [R1+0x2b60], R16 ;  /* 0x002b601001007387 */ /* 0x000fe80000100800 */
[----:B------:R3:W-:Y:S04]  /*a9eb0*/  LDGSTS.E [R3+0xf200], desc[UR14][R4.64], P0 ;  /* 0x0f20000004037fae */ /* 0x0007e8000812184e */
[----:B-1----:R-:W4:Y:S04]  /*a9ec0*/  LDL.LU.64 R14, [R1+0x1a80] ;  /* 0x001a8000010e7983 */ /* 0x002f280000300a00 */
[----:B------:R1:W-:Y:S01]  /*a9ed0*/  STL [R1+0x2b5c], R17 ;  /* 0x002b5c1101007387 */ /* 0x0003e20000100800 */
[----:B---3--:R-:W-:Y:S01]  /*a9ee0*/  MOV R4, R16 ;  /* 0x0000001000047202 */ /* 0x008fe20000000f00 */
[----:B------:R-:W-:Y:S01]  /*a9ef0*/  IMAD.MOV.U32 R5, RZ, RZ, R17 ;  /* 0x000000ffff057224 */ /* 0x000fe200078e0011 */
[----:B------:R-:W-:Y:S01]  /*a9f00*/  IADD3 R22, P4, R22, UR16, RZ ;  /* 0x0000001016167c10 */ /* 0x000fe2000ff9e0ff */
[----:B-1----:R-:W3:Y:S04]  /*a9f10*/  LDL.LU.64 R16, [R1+0x1a78] ;  /* 0x001a780001107983 */ /* 0x002ee80000300a00 */
[----:B------:R-:W3:Y:S01]  /*a9f20*/  LDL.LU.64 R18, [R1+0x1a70] ;  /* 0x001a700001127983 */ /* 0x000ee20000300a00 */
[----:B------:R-:W-:-:S03]  /*a9f30*/  IADD3 R24, P5, R24, UR16, RZ ;  /* 0x0000001018187c10 */ /* 0x000fc6000ffbe0ff */
[----:B------:R-:W3:Y:S04]  /*a9f40*/  LDL.LU.64 R20, [R1+0x1a68] ;  /* 0x001a680001147983 */ /* 0x000ee80000300a00 */
[----:B------:R1:W-:Y:S04]  /*a9f50*/  LDGSTS.E [R3+0xf280], desc[UR14][R4.64], P2 ;  /* 0x0f28000004037fae */ /* 0x0003e8000912184e */
[----:B------:R-:W-:Y:S01]  /*a9f60*/  STL [R1+0x2b68], R22 ;  /* 0x002b681601007387 */ /* 0x000fe20000100800 */
[----:B--2---:R-:W-:Y:S02]  /*a9f70*/  IADD3.X R23, R23, UR9, RZ, P4, !PT ;  /* 0x0000000917177c10 */ /* 0x004fe4000a7fe4ff */
[----:B-1----:R-:W-:-:S03]  /*a9f80*/  MOV R4, R22 ;  /* 0x0000001600047202 */ /* 0x002fc60000000f00 */
[----:B------:R1:W-:Y:S01]  /*a9f90*/  STL [R1+0x2b64], R23 ;  /* 0x002b641701007387 */ /* 0x0003e20000100800 */
[----:B------:R-:W-:Y:S01]  /*a9fa0*/  IMAD.MOV.U32 R5, RZ, RZ, R23 ;  /* 0x000000ffff057224 */ /* 0x000fe200078e0017 */
[----:B----4-:R-:W-:Y:S02]  /*a9fb0*/  IADD3.X R25, R25, UR9, RZ, P5, !PT ;  /* 0x0000000919197c10 */ /* 0x010fe4000affe4ff */
[----:B------:R-:W-:Y:S04]  /*a9fc0*/  STL [R1+0x2b70], R24 ;  /* 0x002b701801007387 */ /* 0x000fe80000100800 */
[----:B------:R2:W-:Y:S04]  /*a9fd0*/  LDGSTS.E [R3+0xf300], desc[UR14][R4.64], P3 ;  /* 0x0f30000004037fae */ /* 0x0005e8000992184e */
[----:B-1----:R-:W4:Y:S04]  /*a9fe0*/  LDL.LU.64 R22, [R1+0x1a60] ;  /* 0x001a600001167983 */ /* 0x002f280000300a00 */
[----:B------:R1:W-:Y:S01]  /*a9ff0*/  STL [R1+0x2b6c], R25 ;  /* 0x002b6c1901007387 */ /* 0x0003e20000100800 */
[----:B--2---:R-:W-:Y:S01]  /*aa000*/  MOV R4, R24 ;  /* 0x0000001800047202 */ /* 0x004fe20000000f00 */
[----:B------:R-:W-:-:S02]  /*aa010*/  IMAD.MOV.U32 R5, RZ, RZ, R25 ;  /* 0x000000ffff057224 */ /* 0x000fc400078e0019 */
        /* <DEDUP_REMOVED lines=52> */
[----:B------:R-:W2:Y:S04]  /*aa360*/  LDL.LU.64 R150, [R1+0x18c8] ;  /* 0x0018c80001967983 */ /* 0x000ea80000300a00 */
[----:B------:R-:W2:Y:S01]  /*aa370*/  LDL.LU.64 R152, [R1+0x18c0] ;  /* 0x0018c00001987983 */ /* 0x000ea20000300a00 */
[----:B-1----:R-:W-:-:S03]  /*aa380*/  IADD3 R4, P4, R6, UR16, RZ ;  /* 0x0000001006047c10 */ /* 0x002fc6000ff9e0ff */
[----:B------:R-:W2:Y:S01]  /*aa390*/  LDL.LU.64 R154, [R1+0x18b8] ;  /* 0x0018b800019a7983 */ /* 0x000ea20000300a00 */
[----:B------:R-:W-:-:S03]  /*aa3a0*/  IADD3.X R5, R7, UR9, RZ, P4, !PT ;  /* 0x0000000907057c10 */ /* 0x000fc6000a7fe4ff */
[----:B------:R-:W2:Y:S01]  /*aa3b0*/  LDL.LU.64 R158, [R1+0x18b0] ;  /* 0x0018b000019e7983 */ /* 0x000ea20000300a00 */
[----:B------:R-:W-:-:S03]  /*aa3c0*/  IADD3 R6, P4, R8, UR16, RZ ;  /* 0x0000001008067c10 */ /* 0x000fc6000ff9e0ff */
[----:B------:R-:W-:Y:S01]  /*aa3d0*/  LDGSTS.E [R3+0x10200], desc[UR14][R4.64], P0 ;  /* 0x1020000004037fae */ /* 0x000fe2000812184e */
[----:B------:R-:W-:Y:S02]  /*aa3e0*/  IADD3.X R7, R9, UR9, RZ, P4, !PT ;  /* 0x0000000909077c10 */ /* 0x000fe4000a7fe4ff */
[----:B------:R-:W-:Y:S01]  /*aa3f0*/  IADD3 R8, P4, R10, UR16, RZ ;  /* 0x000000100a087c10 */ /* 0x000fe2000ff9e0ff */
        /* <DEDUP_REMOVED lines=10> */
[----:B---3--:R-:W-:-:S03]  /*aa4a0*/  IADD3 R14, P4, R16, UR16, RZ ;  /* 0x00000010100e7c10 */ /* 0x008fc6000ff9e0ff */
[----:B------:R-:W-:Y:S01]  /*aa4b0*/  LDGSTS.E [R3+0x10380], desc[UR14][R10.64], P1 ;  /* 0x103800000a037fae */ /* 0x000fe2000892184e */
[----:B------:R-:W-:Y:S02]  /*aa4c0*/  IADD3.X R15, R17, UR9, RZ, P4, !PT ;  /* 0x00000009110f7c10 */ /* 0x000fe4000a7fe4ff */
[----:B------:R-:W-:Y:S01]  /*aa4d0*/  IADD3 R16, P4, R18, UR16, RZ ;  /* 0x0000001012107c10 */ /* 0x000fe2000ff9e0ff */
[----:B------:R-:W-:Y:S03]  /*aa4e0*/  STL.64 [R1+0x1a88], R10 ;  /* 0x001a880a01007387 */ /* 0x000fe60000100a00 */
[----:B------:R-:W-:Y:S01]  /*aa4f0*/  IADD3.X R17, R19, UR9, RZ, P4, !PT ;  /* 0x0000000913117c10 */ /* 0x000fe2000a7fe4ff */
[----:B------:R-:W-:Y:S01]  /*aa500*/  LDGSTS.E [R3+0x11200], desc[UR14][R12.64], P0 ;  /* 0x112000000c037fae */ /* 0x000fe2000812184e */
[----:B------:R-:W-:-:S03]  /*aa510*/  IADD3 R18, P4, R20, UR16, RZ ;  /* 0x0000001014127c10 */ /* 0x000fc6000ff9e0ff */
[----:B------:R3:W-:Y:S01]  /*aa520*/  STL.64 [R1+0x1a80], R12 ;  /* 0x001a800c01007387 */ /* 0x0007e20000100a00 */
[----:B------:R-:W-:-:S03]  /*aa530*/  IADD3.X R19, R21, UR9, RZ, P4, !PT ;  /* 0x0000000915137c10 */ /* 0x000fc6000a7fe4ff */
[----:B------:R-:W-:Y:S04]  /*aa540*/  LDGSTS.E [R3+0x11280], desc[UR14][R14.64], P2 ;  /* 0x112800000e037fae */ /* 0x000fe8000912184e */
[----:B------:R-:W-:Y:S01]  /*aa550*/  STL.64 [R1+0x1a78], R14 ;  /* 0x001a780e01007387 */ /* 0x000fe20000100a00 */
[----:B----4-:R-:W-:-:S03]  /*aa560*/  IADD3 R20, P4, R22, UR16, RZ ;  /* 0x0000001016147c10 */ /* 0x010fc6000ff9e0ff */
[----:B------:R-:W-:Y:S01]  /*aa570*/  LDGSTS.E [R3+0x11300], desc[UR14][R16.64], P3 ;  /* 0x1130000010037fae */ /* 0x000fe2000992184e */
[----:B------:R-:W-:-:S03]  /*aa580*/  IADD3.X R21, R23, UR9, RZ, P4, !PT ;  /* 0x0000000917157c10 */ /* 0x000fc6000a7fe4ff */
[----:B------:R4:W-:Y:S04]  /*aa590*/  STL.64 [R1+0x1a70], R16 ;  /* 0x001a701001007387 */ /* 0x0009e80000100a00 */
[----:B------:R-:W-:Y:S01]  /*aa5a0*/  LDGSTS.E [R3+0x11380], desc[UR14][R18.64], P1 ;  /* 0x1138000012037fae */ /* 0x000fe2000892184e */
[----:B--2---:R-:W-:-:S03]  /*aa5b0*/  IADD3 R22, P4, R24, UR16, RZ ;  /* 0x0000001018167c10 */ /* 0x004fc6000ff9e0ff */
        /* <DEDUP_REMOVED lines=23> */
[----:B------:R-:W-:Y:S01]  /*aa730*/  LDGSTS.E [R3+0x13280], desc[UR14][R32.64], P2 ;  /* 0x1328000020037fae */ /* 0x000fe2000912184e */
[----:B------:R-:W-:-:S03]  /*aa740*/  IADD3 R36, P4, R38, UR16, RZ ;  /* 0x0000001026247c10 */ /* 0x000fc6000ff9e0ff */
[----:B------:R-:W-:Y:S01]  /*aa750*/  LDGSTS.E [R3+0x13300], desc[UR14][R34.64], P3 ;  /* 0x1330000022037fae */ /* 0x000fe2000992184e */
[----:B------:R-:W-:Y:S02]  /*aa760*/  IADD3.X R37, R39, UR9, RZ, P4, !PT ;  /* 0x0000000927257c10 */ /* 0x000fe4000a7fe4ff */
        /* <DEDUP_REMOVED lines=138> */
[----:B------:R-:W-:Y:S02]  /*ab010*/  IADD3 R154, P4, R158, UR16, RZ ;  /* 0x000000109e9a7c10 */ /* 0x000fe4000ff9e0ff */
[----:B------:R-:W-:Y:S01]  /*ab020*/  MOV R158, R28 ;  /* 0x0000001c009e7202 */ /* 0x000fe20000000f00 */
[----:B------:R-:W-:Y:S01]  /*ab030*/  LDGSTS.E [R3+0x1f280], desc[UR14][R152.64], P2 ;  /* 0x1f28000098037fae */ /* 0x000fe2000912184e */
[----:B------:R-:W-:Y:S01]  /*ab040*/  IADD3.X R155, R159, UR9, RZ, P4, !PT ;  /* 0x000000099f9b7c10 */ /* 0x000fe2000a7fe4ff */
[----:B------:R-:W-:-:S05]  /*ab050*/  IMAD.MOV.U32 R159, RZ, RZ, R29 ;  /* 0x000000ffff9f7224 */ /* 0x000fca00078e001d */
        /* <DEDUP_REMOVED lines=54> */
[----:B-1----:R-:W2:Y:S04]  /*ab3c0*/  LDL.LU R4, [R1+0x1ce8] ;  /* 0x001ce80001047983 */ /* 0x002ea80000300800 */
[----:B---3--:R-:W3:Y:S04]  /*ab3d0*/  LDL.LU R12, [R1+0x1cf0] ;  /* 0x001cf000010c7983 */ /* 0x008ee80000300800 */
        /* <DEDUP_REMOVED lines=10> */
[----:B------:R-:W-:Y:S04]  /*ab480*/  LDGSTS.E [R3+0x1f300], desc[UR14][R160.64], P3 ;  /* 0x1f300000a0037fae */ /* 0x000fe8000992184e */
[----:B------:R1:W-:Y:S02]  /*ab490*/  LDGSTS.E [R3+0x1f380], desc[UR14][R158.64], P1 ;  /* 0x1f3800009e037fae */ /* 0x0003e4000892184e */
[----:B-1----:R-:W-:-:S02]  /*ab4a0*/  IADD3 R3, R156, UR12, RZ ;  /* 0x0000000c9c037c10 */ /* 0x002fc4000fffe0ff */
[----:B--2---:R-:W-:Y:S02]  /*ab4b0*/  IADD3 R4, P4, R4, UR16, RZ ;  /* 0x0000001004047c10 */ /* 0x004fe4000ff9e0ff */
[----:B---3--:R-:W-:Y:S02]  /*ab4c0*/  IADD3 R12, P5, R12, UR16, RZ ;  /* 0x000000100c0c7c10 */ /* 0x008fe4000ffbe0ff */
[----:B------:R-:W-:Y:S01]  /*ab4d0*/  IADD3.X R5, R5, UR9, RZ, P4, !PT ;  /* 0x0000000905057c10 */ /* 0x000fe2000a7fe4ff */
[----:B------:R-:W-:Y:S01]  /*ab4e0*/  STL [R1+0x1ce8], R4 ;  /* 0x001ce80401007387 */ /* 0x000fe20000100800 */
[----:B----4-:R-:W-:-:S03]  /*ab4f0*/  IADD3.X R17, R17, UR9, RZ, P5, !PT ;  /* 0x0000000911117c10 */ /* 0x010fc6000affe4ff */
[----:B------:R1:W-:Y:S04]  /*ab500*/  STL [R1+0x1ce4], R5 ;  /* 0x001ce40501007387 */ /* 0x0003e80000100800 */
[----:B------:R-:W-:Y:S04]  /*ab510*/  STL [R1+0x1cf0], R12 ;  /* 0x001cf00c01007387 */ /* 0x000fe80000100800 */
[----:B------:R-:W2:Y:S04]  /*ab520*/  LDL.LU R13, [R1+0x1df8] ;  /* 0x001df800010d7983 */ /* 0x000ea80000300800 */
[----:B------:R3:W-:Y:S04]  /*ab530*/  STL [R1+0x1cec], R17 ;  /* 0x001cec1101007387 */ /* 0x0007e80000100800 */
[----:B------:R1:W-:Y:S04]  /*ab540*/  LDGSTS.E [R3+0x400], desc[UR14][R4.64], P0 ;  /* 0x0040000004037fae */ /* 0x0003e8000812184e */
[----:B------:R-:W4:Y:S01]  /*ab550*/  LDL.LU R6, [R1+0x1e00] ;  /* 0x001e000001067983 */ /* 0x000f220000300800 */
[----:B------:R-:W-:-:S02]  /*ab560*/  IADD3 R10, P4, R10, UR16, RZ ;  /* 0x000000100a0a7c10 */ /* 0x000fc4000ff9e0ff */
[----:B-1----:R-:W-:Y:S02]  /*ab570*/  MOV R5, R17 ;  /* 0x0000001100057202 */ /* 0x002fe40000000f00 */
[----:B---3--:R-:W3:Y:S01]  /*ab580*/  LDL.LU R17, [R1+0x1df4] ;  /* 0x001df40001117983 */ /* 0x008ee20000300800 */
[----:B------:R-:W-:-:S03]  /*ab590*/  IMAD.MOV.U32 R4, RZ, RZ, R12 ;  /* 0x000000ffff047224 */ /* 0x000fc600078e000c */
[----:B------:R-:W3:Y:S01]  /*ab5a0*/  LDL.LU R12, [R1+0x1dfc] ;  /* 0x001dfc00010c7983 */ /* 0x000ee20000300800 */
        /* <DEDUP_REMOVED lines=8> */
[----:B------:R-:W3:Y:S01]  /*ab630*/  LDL.LU R10, [R1+0x1ee8] ;  /* 0x001ee800010a7983 */ /* 0x000ee20000300800 */
[----:B------:R-:W-:-:S03]  /*ab640*/  MOV R5, R15 ;  /* 0x0000000f00057202 */ /* 0x000fc60000000f00 */
[----:B------:R1:W-:Y:S04]  /*ab650*/  STL [R1+0x1cfc], R8 ;  /* 0x001cfc0801007387 */ /* 0x0003e80000100800 */
[----:B------:R-:W3:Y:S04]  /*ab660*/  LDL.LU R18, [R1+0x1ef0] ;  /* 0x001ef00001127983 */ /* 0x000ee80000300800 */
[----:B------:R-:W3:Y:S04]  /*ab670*/  LDL.LU R15, [R1+0x1ee4] ;  /* 0x001ee400010f7983 */ /* 0x000ee80000300800 */
[----:B------:R-:W3:Y:S01]  /*ab680*/  LDL.LU R19, [R1+0x1eec] ;  /* 0x001eec0001137983 */ /* 0x000ee20000300800 */
[----:B------:R-:W-:-:S03]  /*ab690*/  IADD3 R14, P4, R14, UR16, RZ ;  /* 0x000000100e0e7c10 */ /* 0x000fc6000ff9e0ff */
[----:B------:R1:W-:Y:S01]  /*ab6a0*/  LDGSTS.E [R3+0x500], desc[UR14][R4.64], P3 ;  /* 0x0050000004037fae */ /* 0x0003e2000992184e */
[----:B------:R-:W-:Y:S02]  /*ab6b0*/  IADD3.X R16, R16, UR9, RZ, P4, !PT ;  /* 0x0000000910107c10 */ /* 0x000fe4000a7fe4ff */
[----:B------:R-:W-:-:S04]  /*ab6c0*/  IADD3 R9, P5, R9, UR16, RZ ;  /* 0x0000001009097c10 */ /* 0x000fc8000ffbe0ff */
[----:B------:R-:W-:Y:S01]  /*ab6d0*/  IADD3.X R11, R11, UR9, RZ, P5, !PT ;  /* 0x000000090b0b7c10 */ /* 0x000fe2000affe4ff */
[----:B-1----:R-:W-:Y:S01]  /*ab6e0*/  IMAD.MOV.U32 R4, RZ, RZ, R7 ;  /* 0x000000ffff047224 */ /* 0x002fe200078e0007 */
[----:B------:R-:W-:Y:S01]  /*ab6f0*/  MOV R5, R8 ;  /* 0x0000000800057202 */ /* 0x000fe20000000f00 */
[----:B------:R-:W3:Y:S04]  /*ab700*/  LDL.LU R7, [R1+0x1ef8] ;  /* 0x001ef80001077983 */ /* 0x000ee80000300800 */
[----:B------:R-:W3:Y:S04]  /*ab710*/  LDL.LU R8, [R1+0x1f00] ;  /* 0x001f000001087983 */ /* 0x000ee80000300800 */
[----:B------:R1:W-:Y:S04]  /*ab720*/  STL [R1+0x1de8], R14 ;  /* 0x001de80e01007387 */ /* 0x0003e80000100800 */
        /* <DEDUP_REMOVED lines=8> */
[----:B------:R1:W-:Y:S02]  /*ab7b0*/  LDGSTS.E [R3+0x1400], desc[UR14][R4.64], P0 ;  /* 0x0140000004037fae */ /* 0x0003e4000812184e */
[----:B-1----:R-:W-:Y:S01]  /*ab7c0*/  IMAD.MOV.U32 R4, RZ, RZ, R9 ;  /* 0x000000ffff047224 */ /* 0x002fe200078e0009 */
[----:B------:R-:W-:Y:S01]  /*ab7d0*/  MOV R5, R11 ;  /* 0x0000000b00057202 */ /* 0x000fe20000000f00 */
[----:B------:R-:W3:Y:S04]  /*ab7e0*/  LDL.LU R9, [R1+0x1fe8] ;  /* 0x001fe80001097983 */ /* 0x000ee80000300800 */
[----:B------:R-:W3:Y:S04]  /*ab7f0*/  LDL.LU R11, [R1+0x1ff0] ;  /* 0x001ff000010b7983 */ /* 0x000ee80000300800 */
[----:B------:R1:W-:Y:S01]  /*ab800*/  LDGSTS.E [R3+0x1480], desc[UR14][R4.64], P2 ;  /* 0x0148000004037fae */ /* 0x0003e2000912184e */
[----:B--2---:R-:W-:-:S05]  /*ab810*/  IADD3 R13, P4, R13, UR16, RZ ;  /* 0x000000100d0d7c10 */ /* 0x004fca000ff9e0ff */
[----:B------:R2:W-:Y:S01]  /*ab820*/  STL [R1+0x1df8], R13 ;  /* 0x001df80d01007387 */ /* 0x0005e20000100800 */
[----:B-1----:R-:W-:Y:S01]  /*ab830*/  IMAD.MOV.U32 R4, RZ, RZ, R13 ;  /* 0x000000ffff047224 */ /* 0x002fe200078e000d */
[----:B----4-:R-:W-:Y:S02]  /*ab840*/  IADD3 R6, P5, R6, UR16, RZ ;  /* 0x0000001006067c10 */ /* 0x010fe4000ffbe0ff */
[----:B---3--:R-:W-:Y:S02]  /*ab850*/  IADD3.X R17, R17, UR9, RZ, P4, !PT ;  /* 0x0000000911117c10 */ /* 0x008fe4000a7fe4ff */
[----:B------:R-:W-:-:S03]  /*ab860*/  IADD3.X R12, R12, UR9, RZ, P5, !PT ;  /* 0x000000090c0c7c10 */ /* 0x000fc6000affe4ff */
[----:B------:R1:W-:Y:S04]  /*ab870*/  STL [R1+0x1df4], R17 ;  /* 0x001df41101007387 */ /* 0x0003e80000100800 */
[----:B------:R-:W-:Y:S01]  /*ab880*/  STL [R1+0x1e00], R6 ;  /* 0x001e000601007387 */ /* 0x000fe20000100800 */
[----:B------:R-:W-:-:S03]  /*ab890*/  MOV R5, R17 ;  /* 0x0000001100057202 */ /* 0x000fc60000000f00 */
[----:B--2---:R-:W2:Y:S04]  /*ab8a0*/  LDL.LU R13, [R1+0x1fe4] ;  /* 0x001fe400010d7983 */ /* 0x004ea80000300800 */
[----:B------:R3:W-:Y:S04]  /*ab8b0*/  STL [R1+0x1dfc], R12 ;  /* 0x001dfc0c01007387 */ /* 0x0007e80000100800 */
[----:B-1----:R-:W4:Y:S04]  /*ab8c0*/  LDL.LU R17, [R1+0x1fec] ;  /* 0x001fec0001117983 */ /* 0x002f280000300800 */
[----:B------:R1:W-:Y:S01]  /*ab8d0*/  LDGSTS.E [R3+0x1500], desc[UR14][R4.64], P3 ;  /* 0x0150000004037fae */ /* 0x0003e2000992184e */
[----:B------:R-:W-:-:S02]  /*ab8e0*/  IADD3 R10, P4, R10, UR16, RZ ;  /* 0x000000100a0a7c10 */ /* 0x000fc4000ff9e0ff */
[----:B------:R-:W-:Y:S01]  /*ab8f0*/  IADD3 R18, P5, R18, UR16, RZ ;  /* 0x0000001012127c10 */ /* 0x000fe2000ffbe0ff */
[----:B-1----:R-:W-:Y:S01]  /*ab900*/  IMAD.MOV.U32 R4, RZ, RZ, R6 ;  /* 0x000000ffff047224 */ /* 0x002fe200078e0006 */
[----:B------:R-:W-:Y:S02]  /*ab910*/  MOV R5, R12 ;  /* 0x0000000c00057202 */ /* 0x000fe40000000f00 */
        /* <DEDUP_REMOVED lines=8> */
[----:B-1----:R-:W-:-:S03]  /*ab9a0*/  MOV R5, R15 ;  /* 0x0000000f00057202 */ /* 0x002fc60000000f00 */
[----:B------:R-:W3:Y:S01]  /*ab9b0*/  LDL.LU R15, [R1+0x1ff4] ;  /* 0x001ff400010f7983 */ /* 0x000ee20000300800 */
[----:B------:R-:W-:-:S03]  /*ab9c0*/  IMAD.MOV.U32 R4, RZ, RZ, R10 ;  /* 0x000000ffff047224 */ /* 0x000fc600078e000a */
[----:B------:R-:W-:Y:S04]  /*ab9d0*/  STL [R1+0x1eec], R19 ;  /* 0x001eec1301007387 */ /* 0x000fe80000100800 */
[----:B------:R-:W3:Y:S01]  /*ab9e0*/  LDL.LU R10, [R1+0x1ffc] ;  /* 0x001ffc00010a7983 */ /* 0x000ee20000300800 */
[----:B------:R-:W-:-:S03]  /*ab9f0*/  IADD3 R7, P4, R7, UR16, RZ ;  /* 0x0000001007077c10 */ /* 0x000fc6000ff9e0ff */
[----:B------:R1:W-:Y:S01]  /*aba00*/  LDGSTS.E [R3+0x2400], desc[UR14][R4.64], P0 ;  /* 0x0240000004037fae */ /* 0x0003e2000812184e */
[----:B------:R-:W-:Y:S02]  /*aba10*/  IADD3 R8, P5, R8, UR16, RZ ;  /* 0x0000001008087c10 */ /* 0x000fe4000ffbe0ff */
[----:B------:R-:W-:Y:S01]  /*aba20*/  IADD3.X R14, R14, UR9, RZ, P4, !PT ;  /* 0x000000090e0e7c10 */ /* 0x000fe2000a7fe4ff */
[----:B-1----:R-:W-:Y:S01]  /*aba30*/  IMAD.MOV.U32 R4, RZ, RZ, R18 ;  /* 0x000000ffff047224 */ /* 0x002fe200078e0012 */
[----:B------:R-:W-:Y:S01]  /*aba40*/  MOV R5, R19 ;  /* 0x0000001300057202 */ /* 0x000fe20000000f00 */
[----:B------:R-:W-:Y:S01]  /*aba50*/  STL [R1+0x1ef8], R7 ;  /* 0x001ef80701007387 */ /* 0x000fe20000100800 */
[----:B------:R-:W-:-:S03]  /*aba60*/  IADD3.X R16, R16, UR9, RZ, P5, !PT ;  /* 0x0000000910107c10 */ /* 0x000fc6000affe4ff */
[----:B------:R1:W-:Y:S04]  /*aba70*/  LDGSTS.E [R3+0x2480], desc[UR14][R4.64], P2 ;  /* 0x0248000004037fae */ /* 0x0003e8000912184e */
[----:B------:R1:W-:Y:S04]  /*aba80*/  STL [R1+0x1ef4], R14 ;  /* 0x001ef40e01007387 */ /* 0x0003e80000100800 */
[----:B------:R-:W-:Y:S01]  /*aba90*/  STL [R1+0x1f00], R8 ;  /* 0x001f000801007387 */ /* 0x000fe20000100800 */
[----:B-1----:R-:W-:Y:S01]  /*abaa0*/  IMAD.MOV.U32 R4, RZ, RZ, R7 ;  /* 0x000000ffff047224 */ /* 0x002fe200078e0007 */
[----:B------:R-:W-:-:S02]  /*abab0*/  MOV R5, R14 ;  /* 0x0000000e00057202 */ /* 0x000fc40000000f00 */
[----:B------:R-:W3:Y:S04]  /*abac0*/  LDL.LU R14, [R1+0x20e8] ;  /* 0x0020e800010e7983 */ /* 0x000ee80000300800 */
[----:B------:R1:W-:Y:S04]  /*abad0*/  STL [R1+0x1efc], R16 ;  /* 0x001efc1001007387 */ /* 0x0003e80000100800 */
[----:B------:R1:W-:Y:S04]  /*abae0*/  LDGSTS.E [R3+0x2500], desc[UR14][R4.64], P3 ;  /* 0x0250000004037fae */ /* 0x0003e8000992184e */
[----:B------:R-:W3:Y:S01]  /*abaf0*/  LDL.LU R7, [R1+0x20f0] ;  /* 0x0020f00001077983 */ /* 0x000ee20000300800 */
[----:B------:R-:W-:-:S02]  /*abb00*/  IADD3 R9, P4, R9, UR16, RZ ;  /* 0x0000001009097c10 */ /* 0x000fc4000ff9e0ff */
[----:B-1----:R-:W-:Y:S02]  /*abb10*/  MOV R5, R16 ;  /* 0x0000001000057202 */ /* 0x002fe40000000f00 */
[----:B------:R-:W3:Y:S01]  /*abb20*/  LDL.LU R16, [R1+0x20e4] ;  /* 0x0020e40001107983 */ /* 0x000ee20000300800 */
[----:B------:R-:W-:-:S03]  /*abb30*/  IMAD.MOV.U32 R4, RZ, RZ, R8 ;  /* 0x000000ffff047224 */ /* 0x000fc600078e0008 */
        /* <DEDUP_REMOVED lines=8> */
[----:B----4-:R-:W-:-:S03]  /*abbc0*/  IADD3.X R17, R17, UR9, RZ, P5, !PT ;  /* 0x0000000911117c10 */ /* 0x010fc6000affe4ff */
        /* <DEDUP_REMOVED lines=8> */
[----:B---3--:R-:W-:-:S03]  /*abc50*/  IADD3 R12, P4, R12, UR16, RZ ;  /* 0x000000100c0c7c10 */ /* 0x008fc6000ff9e0ff */
[----:B------:R-:W3:Y:S01]  /*abc60*/  LDL.LU R11, [R1+0x20fc] ;  /* 0x0020fc00010b7983 */ /* 0x000ee20000300800 */
        /* <DEDUP_REMOVED lines=17> */
[----:B------:R-:W-:Y:S01]  /*abd80*/  MOV R5, R10 ;  /* 0x0000000a00057202 */ /* 0x000fe20000000f00 */
        /* <DEDUP_REMOVED lines=8> */
[----:B-1----:R-:W-:Y:S02]  /*abe10*/  IMAD.MOV.U32 R4, RZ, RZ, R14 ;  /* 0x000000ffff047224 */ /* 0x002fe400078e000e */
[----:B------:R1:W-:Y:S01]  /*abe20*/  STL [R1+0x20f0], R7 ;  /* 0x0020f00701007387 */ /* 0x0003e20000100800 */
[----:B------:R-:W-:-:S03]  /*abe30*/  MOV R5, R16 ;  /* 0x0000001000057202 */ /* 0x000fc60000000f00 */
[----:B------:R-:W3:Y:S04]  /*abe40*/  LDL.LU R14, [R1+0x21f4] ;  /* 0x0021f400010e7983 */ /* 0x000ee80000300800 */
        /* <DEDUP_REMOVED lines=8> */
[----:B----4-:R-:W-:-:S05]  /*abed0*/  IADD3 R13, P4, R13, UR16, RZ ;  /* 0x000000100d0d7c10 */ /* 0x010fca000ff9e0ff */
[----:B------:R4:W-:Y:S01]  /*abee0*/  STL [R1+0x20f8], R13 ;  /* 0x0020f80d01007387 */ /* 0x0009e20000100800 */
[----:B------:R-:W-:Y:S02]  /*abef0*/  IADD3 R9, P5, R9, UR16, RZ ;  /* 0x0000001009097c10 */ /* 0x000fe4000ffbe0ff */
[----:B--2---:R-:W-:Y:S01]  /*abf00*/  IADD3.X R17, R17, UR9, RZ, P4, !PT ;  /* 0x0000000911117c10 */ /* 0x004fe2000a7fe4ff */
[----:B-1----:R-:W-:Y:S01]  /*abf10*/  IMAD.MOV.U32 R4, RZ, RZ, R13 ;  /* 0x000000ffff047224 */ /* 0x002fe200078e000d */
[----:B---3--:R-:W-:-:S03]  /*abf20*/  IADD3.X R11, R11, UR9, RZ, P5, !PT ;  /* 0x000000090b0b7c10 */ /* 0x008fc6000affe4ff */
[----:B------:R1:W-:Y:S04]  /*abf30*/  STL [R1+0x20f4], R17 ;  /* 0x0020f41101007387 */ /* 0x0003e80000100800 */
[----:B------:R2:W-:Y:S01]  /*abf40*/  STL [R1+0x2100], R9 ;  /* 0x0021000901007387 */ /* 0x0005e20000100800 */
[----:B------:R-:W-:-:S03]  /*abf50*/  MOV R5, R17 ;  /* 0x0000001100057202 */ /* 0x000fc60000000f00 */
[----:B----4-:R-:W3:Y:S04]  /*abf60*/  LDL.LU R13, [R1+0x22e4] ;  /* 0x0022e400010d7983 */ /* 0x010ee80000300800 */
[----:B------:R4:W-:Y:S04]  /*abf70*/  STL [R1+0x20fc], R11 ;  /* 0x0020fc0b01007387 */ /* 0x0009e80000100800 */
[----:B-1----:R-:W3:Y:S04]  /*abf80*/  LDL.LU R17, [R1+0x22ec] ;  /* 0x0022ec0001117983 */ /* 0x002ee80000300800 */
[----:B------:R1:W-:Y:S01]  /*abf90*/  LDGSTS.E [R3+0x4500], desc[UR14][R4.64], P3 ;  /* 0x0450000004037fae */ /* 0x0003e2000992184e */
[----:B------:R-:W-:Y:S01]  /*abfa0*/  IADD3 R12, P4, R12, UR16, RZ ;  /* 0x000000100c0c7c10 */ /* 0x000fe2000ff9e0ff */
[----:B-1----:R-:W-:Y:S01]  /*abfb0*/  IMAD.MOV.U32 R4, RZ, RZ, R9 ;  /* 0x000000ffff047224 */ /* 0x002fe200078e0009 */
[----:B------:R-:W-:Y:S01]  /*abfc0*/  MOV R5, R11 ;  /* 0x0000000b00057202 */ /* 0x000fe20000000f00 */
[----:B--2---:R-:W2:Y:S04]  /*abfd0*/  LDL.LU R9, [R1+0x22f8] ;  /* 0x0022f80001097983 */ /* 0x004ea80000300800 */
[----:B----4-:R-:W4:Y:S01]  /*abfe0*/  LDL.LU R11, [R1+0x2300] ;  /* 0x00230000010b7983 */ /* 0x010f220000300800 */
[----:B------:R-:W-:-:S02]  /*abff0*/  IADD3 R18, P5, R18, UR16, RZ ;  /* 0x0000001012127c10 */ /* 0x000fc4000ffbe0ff */
[----:B------:R-:W-:Y:S01]  /*ac000*/  IADD3.X R15, R15, UR9, RZ, P4, !PT ;  /* 0x000000090f0f7c10 */ /* 0x000fe2000a7fe4ff */
[----:B------:R-:W-:Y:S01]  /*ac010*/  STL [R1+0x21e8], R12 ;  /* 0x0021e80c01007387 */ /* 0x000fe20000100800 */
[----:B------:R-:W-:-:S03]  /*ac020*/  IADD3.X R19, R19, UR9, RZ, P5, !PT ;  /* 0x0000000913137c10 */ /* 0x000fc6000affe4ff */
[----:B------:R1:W-:Y:S04]  /*ac030*/  LDGSTS.E [R3+0x4580], desc[UR14][R4.64], P1 ;  /* 0x0458000004037fae */ /* 0x0003e8000892184e */
[----:B------:R1:W-:Y:S04]  /*ac040*/  STL [R1+0x21e4], R15 ;  /* 0x0021e40f01007387 */ /* 0x0003e80000100800 */
[----:B------:R-:W-:Y:S01]  /*ac050*/  STL [R1+0x21f0], R18 ;  /* 0x0021f01201007387 */ /* 0x000fe20000100800 */
[----:B-1----:R-:W-:-:S03]  /*ac060*/  MOV R5, R15 ;  /* 0x0000000f00057202 */ /* 0x002fc60000000f00 */
[----:B------:R-:W4:Y:S01]  /*ac070*/  LDL.LU R15, [R1+0x22f4] ;  /* 0x0022f400010f7983 */ /* 0x000f220000300800 */
[----:B------:R-:W-:-:S03]  /*ac080*/  IMAD.MOV.U32 R4, RZ, RZ, R12 ;  /* 0x000000ffff047224 */ /* 0x000fc600078e000c */
[----:B------:R-:W-:Y:S04]  /*ac090*/  STL [R1+0x21ec], R19 ;  /* 0x0021ec1301007387 */ /* 0x000fe80000100800 */
[----:B------:R-:W4:Y:S01]  /*ac0a0*/  LDL.LU R12, [R1+0x22fc] ;  /* 0x0022fc00010c7983 */ /* 0x000f220000300800 */
[----:B------:R-:W-:-:S03]  /*ac0b0*/  IADD3 R6, P4, R6, UR16, RZ ;  /* 0x0000001006067c10 */ /* 0x000fc6000ff9e0ff */
[----:B------:R1:W-:Y:S01]  /*ac0c0*/  LDGSTS.E [R3+0x5400], desc[UR14][R4.64], P0 ;  /* 0x0540000004037fae */ /* 0x0003e2000812184e */
[----:B------:R-:W-:-:S03]  /*ac0d0*/  IADD3 R10, P5, R10, UR16, RZ ;  /* 0x000000100a0a7c10 */ /* 0x000fc6000ffbe0ff */
[----:B------:R-:W-:Y:S01]  /*ac0e0*/  STL [R1+0x21f8], R6 ;  /* 0x0021f80601007387 */ /* 0x000fe20000100800 */
[----:B-1----:R-:W-:Y:S01]  /*ac0f0*/  IMAD.MOV.U32 R4, RZ, RZ, R18 ;  /* 0x000000ffff047224 */ /* 0x002fe200078e0012 */
[----:B------:R-:W-:-:S05]  /*ac100*/  MOV R5, R19 ;  /* 0x0000001300057202 */ /* 0x000fca0000000f00 */
[----:B------:R1:W-:Y:S01]  /*ac110*/  LDGSTS.E [R3+0x5480], desc[UR14][R4.64], P2 ;  /* 0x0548000004037fae */ /* 0x0003e2000912184e */
[----:B------:R-:W-:-:S05]  /*ac120*/  IADD3.X R14, R14, UR9, RZ, P4, !PT ;  /* 0x000000090e0e7c10 */ /* 0x000fca000a7fe4ff */
[----:B------:R1:W-:Y:S02]  /*ac130*/  STL [R1+0x21f4], R14 ;  /* 0x0021f40e01007387 */ /* 0x0003e40000100800 */
[----:B-1----:R-:W-:Y:S01]  /*ac140*/  IMAD.MOV.U32 R4, RZ, RZ, R6 ;  /* 0x000000ffff047224 */ /* 0x002fe200078e0006 */
[----:B------:R-:W-:Y:S02]  /*ac150*/  MOV R5, R14 ;  /* 0x0000000e00057202 */ /* 0x000fe40000000f00 */
[----:B------:R-:W-:Y:S01]  /*ac160*/  IADD3.X R16, R16, UR9, RZ, P5, !PT ;  /* 0x0000000910107c10 */ /* 0x000fe2000affe4ff */
[----:B------:R-:W-:Y:S04]  /*ac170*/  STL [R1+0x2200], R10 ;  /* 0x0022000a01007387 */ /* 0x000fe80000100800 */
[----:B------:R1:W-:Y:S04]  /*ac180*/  LDGSTS.E [R3+0x5500], desc[UR14][R4.64], P3 ;  /* 0x0550000004037fae */ /* 0x0003e8000992184e */
[----:B------:R-:W4:Y:S04]  /*ac190*/  LDL.LU R14, [R1+0x23e8] ;  /* 0x0023e800010e7983 */ /* 0x000f280000300800 */
[----:B------:R1:W-:Y:S04]  /*ac1a0*/  STL [R1+0x21fc], R16 ;  /* 0x0021fc1001007387 */ /* 0x0003e80000100800 */
[----:B------:R-:W4:Y:S01]  /*ac1b0*/  LDL.LU R6, [R1+0x23f0] ;  /* 0x0023f00001067983 */ /* 0x000f220000300800 */
[----:B-1----:R-:W-:Y:S01]  /*ac1c0*/  MOV R5, R16 ;  /* 0x0000001000057202 */ /* 0x002fe20000000f00 */
[----:B------:R-:W-:-:S02]  /*ac1d0*/  IMAD.MOV.U32 R4, RZ, RZ, R10 ;  /* 0x000000ffff047224 */ /* 0x000fc400078e000a */
[----:B------:R-:W4:Y:S01]  /*ac1e0*/  LDL.LU R16, [R1+0x23e4] ;  /* 0x0023e40001107983 */ /* 0x000f220000300800 */
[----:B------:R-:W-:-:S03]  /*ac1f0*/  IADD3 R7, P4, R7, UR16, RZ ;  /* 0x0000001007077c10 */ /* 0x000fc6000ff9e0ff */
[----:B------:R-:W4:Y:S01]  /*ac200*/  LDL.LU R10, [R1+0x23ec] ;  /* 0x0023ec00010a7983 */ /* 0x000f220000300800 */
[----:B------:R-:W-:-:S03]  /*ac210*/  IADD3 R8, P5, R8, UR16, RZ ;  /* 0x0000001008087c10 */ /* 0x000fc6000ffbe0ff */
[----:B------:R1:W-:Y:S04]  /*ac220*/  LDGSTS.E [R3+0x5580], desc[UR14][R4.64], P1 ;  /* 0x0558000004037fae */ /* 0x0003e8000892184e */
[----:B------:R-:W-:Y:S01]  /*ac230*/  STL [R1+0x22e8], R7 ;  /* 0x0022e80701007387 */ /* 0x000fe20000100800 */
[----:B-1----:R-:W-:Y:S01]  /*ac240*/  IMAD.MOV.U32 R4, RZ, RZ, R7 ;  /* 0x000000ffff047224 */ /* 0x002fe200078e0007 */
[----:B---3--:R-:W-:-:S04]  /*ac250*/  IADD3.X R13, R13, UR9, RZ, P4, !PT ;  /* 0x000000090d0d7c10 */ /* 0x008fc8000a7fe4ff */
        /* <DEDUP_REMOVED lines=8> */
[----:B---3--:R-:W-:Y:S01]  /*ac2e0*/  MOV R5, R17 ;  /* 0x0000001100057202 */ /* 0x008fe20000000f00 */
[----:B------:R-:W-:-:S02]  /*ac2f0*/  IMAD.MOV.U32 R4, RZ, RZ, R8 ;  /* 0x000000ffff047224 */ /* 0x000fc400078e0008 */
[----:B-1----:R-:W3:Y:S01]  /*ac300*/  LDL.LU R17, [R1+0x23f4] ;  /* 0x0023f40001117983 */ /* 0x002ee20000300800 */
[----:B--2---:R-:W-:-:S03]  /*ac310*/  IADD3 R9, P4, R9, UR16, RZ ;  /* 0x0000001009097c10 */ /* 0x004fc6000ff9e0ff */
[----:B------:R-:W2:Y:S01]  /*ac320*/  LDL.LU R8, [R1+0x23fc] ;  /* 0x0023fc0001087983 */ /* 0x000ea20000300800 */
[----:B----4-:R-:W-:-:S03]  /*ac330*/  IADD3 R11, P5, R11, UR16, RZ ;  /* 0x000000100b0b7c10 */ /* 0x010fc6000ffbe0ff */
        /* <DEDUP_REMOVED lines=8> */
[----:B----4-:R-:W4:Y:S04]  /*ac3c0*/  LDL.LU R9, [R1+0x24e8] ;  /* 0x0024e80001097983 */ /* 0x010f280000300800 */
[----:B------:R1:W-:Y:S04]  /*ac3d0*/  STL [R1+0x22fc], R12 ;  /* 0x0022fc0c01007387 */ /* 0x0003e80000100800 */
[----:B------:R1:W-:Y:S04]  /*ac3e0*/  LDGSTS.E [R3+0x6500], desc[UR14][R4.64], P3 ;  /* 0x0650000004037fae */ /* 0x0003e8000992184e */
[----:B------:R-:W4:Y:S01]  /*ac3f0*/  LDL.LU R18, [R1+0x24f0] ;  /* 0x0024f00001127983 */ /* 0x000f220000300800 */
[----:B-1----:R-:W-:-:S03]  /*ac400*/  IMAD.MOV.U32 R4, RZ, RZ, R11 ;  /* 0x000000ffff047224 */ /* 0x002fc600078e000b */
[----:B------:R-:W4:Y:S04]  /*ac410*/  LDL.LU R11, [R1+0x24e4] ;  /* 0x0024e400010b7983 */ /* 0x000f280000300800 */
[----:B------:R-:W4:Y:S01]  /*ac420*/  LDL.LU R19, [R1+0x24ec] ;  /* 0x0024ec0001137983 */ /* 0x000f220000300800 */
[----:B------:R-:W-:-:S03]  /*ac430*/  MOV R5, R12 ;  /* 0x0000000c00057202 */ /* 0x000fc60000000f00 */
[----:B------:R-:W4:Y:S04]  /*ac440*/  LDL.LU R12, [R1+0x24f8] ;  /* 0x0024f800010c7983 */ /* 0x000f280000300800 */
[----:B------:R-:W4:Y:S04]  /*ac450*/  LDL.LU R15, [R1+0x2500] ;  /* 0x00250000010f7983 */ /* 0x000f280000300800 */
[----:B------:R1:W-:Y:S01]  /*ac460*/  LDGSTS.E [R3+0x6580], desc[UR14][R4.64], P1 ;  /* 0x0658000004037fae */ /* 0x0003e2000892184e */
[----:B------:R-:W-:-:S05]  /*ac470*/  IADD3 R14, P4, R14, UR16, RZ ;  /* 0x000000100e0e7c10 */ /* 0x000fca000ff9e0ff */
[----:B------:R1:W-:Y:S01]  /*ac480*/  STL [R1+0x23e8], R14 ;  /* 0x0023e80e01007387 */ /* 0x0003e20000100800 */
[----:B------:R-:W-:Y:S02]  /*ac490*/  IADD3 R6, P5, R6, UR16, RZ ;  /* 0x0000001006067c10 */ /* 0x000fe4000ffbe0ff */
[----:B------:R-:W-:Y:S01]  /*ac4a0*/  IADD3.X R16, R16, UR9, RZ, P4, !PT ;  /* 0x0000000910107c10 */ /* 0x000fe2000a7fe4ff */
[----:B-1----:R-:W-:Y:S01]  /*ac4b0*/  IMAD.MOV.U32 R4, RZ, RZ, R14 ;  /* 0x000000ffff047224 */ /* 0x002fe200078e000e */
[----:B------:R-:W-:-:S03]  /*ac4c0*/  IADD3.X R10, R10, UR9, RZ, P5, !PT ;  /* 0x000000090a0a7c10 */ /* 0x000fc6000affe4ff */
        /* <DEDUP_REMOVED lines=9> */
[----:B------:R-:W4:Y:S04]  /*ac560*/  LDL.LU R6, [R1+0x25e8] ;  /* 0x0025e80001067983 */ /* 0x000f280000300800 */
[----:B------:R-:W4:Y:S04]  /*ac570*/  LDL.LU R10, [R1+0x25f0] ;  /* 0x0025f000010a7983 */ /* 0x000f280000300800 */
[----:B------:R1:W-:Y:S01]  /*ac580*/  LDGSTS.E [R3+0x7480], desc[UR14][R4.64], P2 ;  /* 0x0748000004037fae */ /* 0x0003e2000912184e */
[----:B------:R-:W-:-:S05]  /*ac590*/  IADD3 R13, P4, R13, UR16, RZ ;  /* 0x000000100d0d7c10 */ /* 0x000fca000ff9e0ff */
[----:B------:R2:W-:Y:S01]  /*ac5a0*/  STL [R1+0x23f8], R13 ;  /* 0x0023f80d01007387 */ /* 0x0005e20000100800 */
[----:B------:R-:W-:Y:S02]  /*ac5b0*/  IADD3 R7, P5, R7, UR16, RZ ;  /* 0x0000001007077c10 */ /* 0x000fe4000ffbe0ff */
[----:B---3--:R-:W-:Y:S01]  /*ac5c0*/  IADD3.X R17, R17, UR9, RZ, P4, !PT ;  /* 0x0000000911117c10 */ /* 0x008fe2000a7fe4ff */
[----:B-1----:R-:W-:Y:S01]  /*ac5d0*/  IMAD.MOV.U32 R4, RZ, RZ, R13 ;  /* 0x000000ffff047224 */ /* 0x002fe200078e000d */
[----:B--2---:R-:W-:-:S03]  /*ac5e0*/  IADD3.X R8, R8, UR9, RZ, P5, !PT ;  /* 0x0000000908087c10 */ /* 0x004fc6000affe4ff */
[----:B------:R1:W-:Y:S04]  /*ac5f0*/  STL [R1+0x23f4], R17 ;  /* 0x0023f41101007387 */ /* 0x0003e80000100800 */
[----:B------:R-:W-:Y:S01]  /*ac600*/  STL [R1+0x2400], R7 ;  /* 0x0024000701007387 */ /* 0x000fe20000100800 */
[----:B------:R-:W-:-:S03]  /*ac610*/  MOV R5, R17 ;  /* 0x0000001100057202 */ /* 0x000fc60000000f00 */
[----:B------:R-:W2:Y:S04]  /*ac620*/  LDL.LU R13, [R1+0x25e4] ;  /* 0x0025e400010d7983 */ /* 0x000ea80000300800 */
[----:B------:R3:W-:Y:S04]  /*ac630*/  STL [R1+0x23fc], R8 ;  /* 0x0023fc0801007387 */ /* 0x0007e80000100800 */
[----:B-1----:R-:W2:Y:S04]  /*ac640*/  LDL.LU R17, [R1+0x25ec] ;  /* 0x0025ec0001117983 */ /* 0x002ea80000300800 */
[----:B------:R1:W-:Y:S01]  /*ac650*/  LDGSTS.E [R3+0x7500], desc[UR14][R4.64], P3 ;  /* 0x0750000004037fae */ /* 0x0003e2000992184e */
[----:B----4-:R-:W-:Y:S01]  /*ac660*/  IADD3 R9, P4, R9, UR16, RZ ;  /* 0x0000001009097c10 */ /* 0x010fe2000ff9e0ff */
[----:B-1----:R-:W-:Y:S01]  /*ac670*/  IMAD.MOV.U32 R4, RZ, RZ, R7 ;  /* 0x000000ffff047224 */ /* 0x002fe200078e0007 */
[----:B------:R-:W-:-:S02]  /*ac680*/  MOV R5, R8 ;  /* 0x0000000800057202 */ /* 0x000fc40000000f00 */
        /* <DEDUP_REMOVED lines=11> */
[----:B------:R-:W4:Y:S04]  /*ac740*/  LDL.LU R11, [R1+0x25f4] ;  /* 0x0025f400010b7983 */ /* 0x000f280000300800 */
        /* <DEDUP_REMOVED lines=10> */
[----:B------:R1:W-:Y:S01]  /*ac7f0*/  STL [R1+0x24f4], R14 ;  /* 0x0024f40e01007387 */ /* 0x0003e20000100800 */
[----:B------:R-:W-:-:S03]  /*ac800*/  IADD3.X R16, R16, UR9, RZ, P5, !PT ;  /* 0x0000000910107c10 */ /* 0x000fc6000affe4ff */
[----:B------:R-:W-:Y:S01]  /*ac810*/  STL [R1+0x2500], R15 ;  /* 0x0025000f01007387 */ /* 0x000fe20000100800 */
[----:B-1----:R-:W-:Y:S01]  /*ac820*/  IMAD.MOV.U32 R4, RZ, RZ, R12 ;  /* 0x000000ffff047224 */ /* 0x002fe200078e000c */
[----:B------:R-:W-:Y:S02]  /*ac830*/  MOV R5, R14 ;  /* 0x0000000e00057202 */ /* 0x000fe40000000f00 */
[----:B------:R-:W4:Y:S04]  /*ac840*/  LDL.LU R14, [R1+0x26e8] ;  /* 0x0026e800010e7983 */ /* 0x000f280000300800 */
[----:B------:R1:W-:Y:S04]  /*ac850*/  STL [R1+0x24fc], R16 ;  /* 0x0024fc1001007387 */ /* 0x0003e80000100800 */
[----:B------:R1:W-:Y:S04]  /*ac860*/  LDGSTS.E [R3+0x8500], desc[UR14][R4.64], P3 ;  /* 0x0850000004037fae */ /* 0x0003e8000992184e */
[----:B------:R-:W4:Y:S01]  /*ac870*/  LDL.LU R12, [R1+0x26f0] ;  /* 0x0026f000010c7983 */ /* 0x000f220000300800 */
[----:B------:R-:W-:-:S02]  /*ac880*/  IADD3 R6, P4, R6, UR16, RZ ;  /* 0x0000001006067c10 */ /* 0x000fc4000ff9e0ff */
[----:B-1----:R-:W-:Y:S02]  /*ac890*/  MOV R5, R16 ;  /* 0x0000001000057202 */ /* 0x002fe40000000f00 */
[----:B------:R-:W4:Y:S01]  /*ac8a0*/  LDL.LU R16, [R1+0x26e4] ;  /* 0x0026e40001107983 */ /* 0x000f220000300800 */
[----:B------:R-:W-:-:S03]  /*ac8b0*/  IMAD.MOV.U32 R4, RZ, RZ, R15 ;  /* 0x000000ffff047224 */ /* 0x000fc600078e000f */
[----:B------:R-:W4:Y:S01]  /*ac8c0*/  LDL.LU R15, [R1+0x26ec] ;  /* 0x0026ec00010f7983 */ /* 0x000f220000300800 */
        /* <DEDUP_REMOVED lines=18> */
[----:B----4-:R-:W-:-:S03]  /*ac9f0*/  IADD3 R7, P5, R7, UR16, RZ ;  /* 0x0000001007077c10 */ /* 0x010fc6000ffbe0ff */
[----:B------:R1:W-:Y:S04]  /*aca00*/  STL [R1+0x25f8], R8 ;  /* 0x0025f80801007387 */ /* 0x0003e80000100800 */
[----:B------:R4:W-:Y:S01]  /*aca10*/  LDGSTS.E [R3+0x9480], desc[UR14][R4.64], P2 ;  /* 0x0948000004037fae */ /* 0x0009e2000912184e */
[----:B------:R-:W-:Y:S01]  /*aca20*/  IADD3.X R11, R11, UR9, RZ, P4, !PT ;  /* 0x000000090b0b7c10 */ /* 0x000fe2000a7fe4ff */
[----:B----4-:R-:W-:-:S04]  /*aca30*/  IMAD.MOV.U32 R4, RZ, RZ, R8 ;  /* 0x000000ffff047224 */ /* 0x010fc800078e0008 */
[----:B------:R4:W-:Y:S01]  /*aca40*/  STL [R1+0x25f4], R11 ;  /* 0x0025f40b01007387 */ /* 0x0009e20000100800 */
[----:B------:R-:W-:-:S03]  /*aca50*/  IADD3.X R9, R9, UR9, RZ, P5, !PT ;  /* 0x0000000909097c10 */ /* 0x000fc6000affe4ff */
[----:B------:R4:W-:Y:S01]  /*aca60*/  STL [R1+0x2600], R7 ;  /* 0x0026000701007387 */ /* 0x0009e20000100800 */
[----:B------:R-:W-:-:S03]  /*aca70*/  MOV R5, R11 ;  /* 0x0000000b00057202 */ /* 0x000fc60000000f00 */
        /* <DEDUP_REMOVED lines=8> */
[----:B------:R-:W-:Y:S01]  /*acb00*/  MOV R5, R9 ;  /* 0x0000000900057202 */ /* 0x000fe20000000f00 */
        /* <DEDUP_REMOVED lines=12> */
[----:B------:R1:W-:Y:S04]  /*acbd0*/  STL [R1+0x26ec], R15 ;  /* 0x0026ec0f01007387 */ /* 0x0003e80000100800 */
[----:B------:R-:W4:Y:S04]  /*acbe0*/  LDL.LU R16, [R1+0x27fc] ;  /* 0x0027fc0001107983 */ /* 0x000f280000300800 */
[----:B------:R1:W-:Y:S02]  /*acbf0*/  LDGSTS.E [R3+0xa400], desc[UR14][R4.64], P0 ;  /* 0x0a40000004037fae */ /* 0x0003e4000812184e */
[----:B-1----:R-:W-:Y:S01]  /*acc00*/  IMAD.MOV.U32 R4, RZ, RZ, R12 ;  /* 0x000000ffff047224 */ /* 0x002fe200078e000c */
[----:B------:R-:W-:-:S02]  /*acc10*/  MOV R5, R15 ;  /* 0x0000000f00057202 */ /* 0x000fc40000000f00 */
        /* <DEDUP_REMOVED lines=9> */
[----:B-1----:R-:W-:-:S03]  /*accb0*/  MOV R5, R17 ;  /* 0x0000001100057202 */ /* 0x002fc60000000f00 */
[----:B------:R-:W-:Y:S01]  /*accc0*/  STL [R1+0x2700], R6 ;  /* 0x0027000601007387 */ /* 0x000fe20000100800 */
[----:B------:R-:W-:-:S03]  /*accd0*/  IMAD.MOV.U32 R4, RZ, RZ, R13 ;  /* 0x000000ffff047224 */ /* 0x000fc600078e000d */
[----:B--2---:R-:W2:Y:S04]  /*acce0*/  LDL.LU R17, [R1+0x28e4] ;  /* 0x0028e40001117983 */ /* 0x004ea80000300800 */
[----:B------:R1:W-:Y:S04]  /*accf0*/  STL [R1+0x26fc], R10 ;  /* 0x0026fc0a01007387 */ /* 0x0003e80000100800 */
[----:B------:R-:W3:Y:S04]  /*acd00*/  LDL.LU R13, [R1+0x28ec] ;  /* 0x0028ec00010d7983 */ /* 0x000ee80000300800 */
[----:B------:R1:W-:Y:S01]  /*acd10*/  LDGSTS.E [R3+0xa500], desc[UR14][R4.64], P3 ;  /* 0x0a50000004037fae */ /* 0x0003e2000992184e */
[----:B------:R-:W-:Y:S01]  /*acd20*/  IADD3 R8, P4, R8, UR16, RZ ;  /* 0x0000001008087c10 */ /* 0x000fe2000ff9e0ff */
[----:B-1----:R-:W-:Y:S01]  /*acd30*/  IMAD.MOV.U32 R4, RZ, RZ, R6 ;  /* 0x000000ffff047224 */ /* 0x002fe200078e0006 */
[----:B------:R-:W-:-:S02]  /*acd40*/  MOV R5, R10 ;  /* 0x0000000a00057202 */ /* 0x000fc40000000f00 */
[----:B------:R-:W3:Y:S01]  /*acd50*/  LDL.LU R10, [R1+0x28f8] ;  /* 0x0028f800010a7983 */ /* 0x000ee20000300800 */
[----:B------:R-:W-:-:S03]  /*acd60*/  IADD3 R18, P5, R18, UR16, RZ ;  /* 0x0000001012127c10 */ /* 0x000fc6000ffbe0ff */
[----:B------:R-:W3:Y:S01]  /*acd70*/  LDL.LU R6, [R1+0x2900] ;  /* 0x0029000001067983 */ /* 0x000ee20000300800 */
[----:B----4-:R-:W-:-:S03]  /*acd80*/  IADD3.X R11, R11, UR9, RZ, P4, !PT ;  /* 0x000000090b0b7c10 */ /* 0x010fc6000a7fe4ff */
[----:B------:R-:W-:Y:S01]  /*acd90*/  STL [R1+0x27e8], R8 ;  /* 0x0027e80801007387 */ /* 0x000fe20000100800 */
[----:B------:R-:W-:-:S03]  /*acda0*/  IADD3.X R19, R19, UR9, RZ, P5, !PT ;  /* 0x0000000913137c10 */ /* 0x000fc6000affe4ff */
[----:B------:R1:W-:Y:S04]  /*acdb0*/  LDGSTS.E [R3+0xa580], desc[UR14][R4.64], P1 ;  /* 0x0a58000004037fae */ /* 0x0003e8000892184e */
[----:B------:R4:W-:Y:S04]  /*acdc0*/  STL [R1+0x27e4], R11 ;  /* 0x0027e40b01007387 */ /* 0x0009e80000100800 */
[----:B------:R-:W-:Y:S01]  /*acdd0*/  STL [R1+0x27f0], R18 ;  /* 0x0027f01201007387 */ /* 0x000fe20000100800 */
[----:B-1----:R-:W-:-:S03]  /*acde0*/  MOV R5, R11 ;  /* 0x0000000b00057202 */ /* 0x002fc60000000f00 */
[----:B----4-:R-:W4:Y:S01]  /*acdf0*/  LDL.LU R11, [R1+0x28f4] ;  /* 0x0028f400010b7983 */ /* 0x010f220000300800 */
[----:B------:R-:W-:-:S03]  /*ace00*/  IMAD.MOV.U32 R4, RZ, RZ, R8 ;  /* 0x000000ffff047224 */ /* 0x000fc600078e0008 */
[----:B------:R-:W-:Y:S04]  /*ace10*/  STL [R1+0x27ec], R19 ;  /* 0x0027ec1301007387 */ /* 0x000fe80000100800 */
[----:B------:R-:W4:Y:S01]  /*ace20*/  LDL.LU R8, [R1+0x28fc] ;  /* 0x0028fc0001087983 */ /* 0x000f220000300800 */
[----:B------:R-:W-:-:S03]  /*ace30*/  IADD3 R7, P4, R7, UR16, RZ ;  /* 0x0000001007077c10 */ /* 0x000fc6000ff9e0ff */
[----:B------:R1:W-:Y:S01]  /*ace40*/  LDGSTS.E [R3+0xb400], desc[UR14][R4.64], P0 ;  /* 0x0b40000004037fae */ /* 0x0003e2000812184e */
[----:B------:R-:W-:-:S03]  /*ace50*/  IADD3 R9, P5, R9, UR16, RZ ;  /* 0x0000001009097c10 */ /* 0x000fc6000ffbe0ff */
[----:B------:R1:W-:Y:S02]  /*ace60*/  STL [R1+0x27f8], R7 ;  /* 0x0027f80701007387 */ /* 0x0003e40000100800 */
[----:B-1----:R-:W-:Y:S01]  /*ace70*/  IMAD.MOV.U32 R4, RZ, RZ, R18 ;  /* 0x000000ffff047224 */ /* 0x002fe200078e0012 */
[----:B------:R-:W-:-:S05]  /*ace80*/  MOV R5, R19 ;  /* 0x0000001300057202 */ /* 0x000fca0000000f00 */
[----:B------:R1:W-:Y:S01]  /*ace90*/  LDGSTS.E [R3+0xb480], desc[UR14][R4.64], P2 ;  /* 0x0b48000004037fae */ /* 0x0003e2000912184e */
[----:B------:R-:W-:Y:S01]  /*acea0*/  IADD3.X R14, R14, UR9, RZ, P4, !PT ;  /* 0x000000090e0e7c10 */ /* 0x000fe2000a7fe4ff */
[----:B-1----:R-:W-:-:S03]  /*aceb0*/  IMAD.MOV.U32 R4, RZ, RZ, R7 ;  /* 0x000000ffff047224 */ /* 0x002fc600078e0007 */
[----:B------:R-:W-:Y:S01]  /*acec0*/  MOV R5, R14 ;  /* 0x0000000e00057202 */ /* 0x000fe20000000f00 */
[----:B------:R1:W-:Y:S01]  /*aced0*/  STL [R1+0x27f4], R14 ;  /* 0x0027f40e01007387 */ /* 0x0003e20000100800 */
[----:B------:R-:W-:-:S03]  /*acee0*/  IADD3.X R16, R16, UR9, RZ, P5, !PT ;  /* 0x0000000910107c10 */ /* 0x000fc6000affe4ff */
[----:B------:R1:W-:Y:S04]  /*acef0*/  STL [R1+0x2800], R9 ;  /* 0x0028000901007387 */ /* 0x0003e80000100800 */
[----:B------:R-:W4:Y:S04]  /*acf00*/  LDL.LU R7, [R1+0x29e8] ;  /* 0x0029e80001077983 */ /* 0x000f280000300800 */
[----:B------:R1:W-:Y:S04]  /*acf10*/  STL [R1+0x27fc], R16 ;  /* 0x0027fc1001007387 */ /* 0x0003e80000100800 */
[----:B------:R1:W-:Y:S04]  /*acf20*/  LDGSTS.E [R3+0xb500], desc[UR14][R4.64], P3 ;  /* 0x0b50000004037fae */ /* 0x0003e8000992184e */
[----:B-1----:R-:W4:Y:S01]  /*acf30*/  LDL.LU R14, [R1+0x29f0] ;  /* 0x0029f000010e7983 */ /* 0x002f220000300800 */
[----:B------:R-:W-:Y:S01]  /*acf40*/  IADD3 R15, P4, R15, UR16, RZ ;  /* 0x000000100f0f7c10 */ /* 0x000fe2000ff9e0ff */
[----:B------:R-:W-:-:S02]  /*acf50*/  IMAD.MOV.U32 R4, RZ, RZ, R9 ;  /* 0x000000ffff047224 */ /* 0x000fc400078e0009 */
[----:B------:R-:W4:Y:S01]  /*acf60*/  LDL.LU R9, [R1+0x29e4] ;  /* 0x0029e40001097983 */ /* 0x000f220000300800 */
[----:B------:R-:W-:-:S03]  /*acf70*/  MOV R5, R16 ;  /* 0x0000001000057202 */ /* 0x000fc60000000f00 */
[----:B------:R-:W4:Y:S01]  /*acf80*/  LDL.LU R16, [R1+0x29ec] ;  /* 0x0029ec0001107983 */ /* 0x000f220000300800 */
[----:B------:R-:W-:-:S03]  /*acf90*/  IADD3 R12, P5, R12, UR16, RZ ;  /* 0x000000100c0c7c10 */ /* 0x000fc6000ffbe0ff */
[----:B------:R1:W-:Y:S04]  /*acfa0*/  STL [R1+0x28e8], R15 ;  /* 0x0028e80f01007387 */ /* 0x0003e80000100800 */
[----:B------:R1:W-:Y:S02]  /*acfb0*/  LDGSTS.E [R3+0xb580], desc[UR14][R4.64], P1 ;  /* 0x0b58000004037fae */ /* 0x0003e4000892184e */
[----:B-1----:R-:W-:Y:S01]  /*acfc0*/  IMAD.MOV.U32 R4, RZ, RZ, R15 ;  /* 0x000000ffff047224 */ /* 0x002fe200078e000f */
[----:B--2---:R-:W-:-:S05]  /*acfd0*/  IADD3.X R17, R17, UR9, RZ, P4, !PT ;  /* 0x0000000911117c10 */ /* 0x004fca000a7fe4ff */
[----:B------:R1:W-:Y:S01]  /*acfe0*/  STL [R1+0x28e4], R17 ;  /* 0x0028e41101007387 */ /* 0x0003e20000100800 */
[----:B---3--:R-:W-:-:S03]  /*acff0*/  IADD3.X R13, R13, UR9, RZ, P5, !PT ;  /* 0x000000090d0d7c10 */ /* 0x008fc6000affe4ff */
[----:B------:R2:W-:Y:S01]  /*ad000*/  STL [R1+0x28f0], R12 ;  /* 0x0028f00c01007387 */ /* 0x0005e20000100800 */
[----:B------:R-:W-:-:S03]  /*ad010*/  MOV R5, R17 ;  /* 0x0000001100057202 */ /* 0x000fc60000000f00 */
[----:B------:R-:W3:Y:S04]  /*ad020*/  LDL.LU R15, [R1+0x29f8] ;  /* 0x0029f800010f7983 */ /* 0x000ee80000300800 */
[----:B------:R-:W-:Y:S04]  /*ad030*/  STL [R1+0x28ec], R13 ;  /* 0x0028ec0d01007387 */ /* 0x000fe80000100800 */
[----:B------:R-:W3:Y:S04]  /*ad040*/  LDL.LU R18, [R1+0x2a00] ;  /* 0x002a000001127983 */ /* 0x000ee80000300800 */
[----:B-1----:R-:W3:Y:S04]  /*ad050*/  LDL.LU R17, [R1+0x29f4] ;  /* 0x0029f40001117983 */ /* 0x002ee80000300800 */
[----:B------:R-:W3:Y:S01]  /*ad060*/  LDL.LU R19, [R1+0x29fc] ;  /* 0x0029fc0001137983 */ /* 0x000ee20000300800 */
[----:B------:R-:W-:-:S03]  /*ad070*/  IADD3 R10, P4, R10, UR16, RZ ;  /* 0x000000100a0a7c10 */ /* 0x000fc6000ff9e0ff */
[----:B------:R1:W-:Y:S01]  /*ad080*/  LDGSTS.E [R3+0xc400], desc[UR14][R4.64], P0 ;  /* 0x0c40000004037fae */ /* 0x0003e2000812184e */
[----:B------:R-:W-:-:S03]  /*ad090*/  IADD3 R6, P5, R6, UR16, RZ ;  /* 0x0000001006067c10 */ /* 0x000fc6000ffbe0ff */
[----:B------:R2:W-:Y:S01]  /*ad0a0*/  STL [R1+0x28f8], R10 ;  /* 0x0028f80a01007387 */ /* 0x0005e20000100800 */
[----:B-1----:R-:W-:Y:S01]  /*ad0b0*/  IMAD.MOV.U32 R4, RZ, RZ, R12 ;  /* 0x000000ffff047224 */ /* 0x002fe200078e000c */
[----:B------:R-:W-:-:S05]  /*ad0c0*/  MOV R5, R13 ;  /* 0x0000000d00057202 */ /* 0x000fca0000000f00 */
[----:B------:R1:W-:Y:S01]  /*ad0d0*/  LDGSTS.E [R3+0xc480], desc[UR14][R4.64], P2 ;  /* 0x0c48000004037fae */ /* 0x0003e2000912184e */
[----:B----4-:R-:W-:-:S05]  /*ad0e0*/  IADD3.X R11, R11, UR9, RZ, P4, !PT ;  /* 0x000000090b0b7c10 */ /* 0x010fca000a7fe4ff */
        /* <DEDUP_REMOVED lines=9> */
[----:B----4-:R-:W4:Y:S04]  /*ad180*/  LDL.LU R11, [R1+0x2aec] ;  /* 0x002aec00010b7983 */ /* 0x010f280000300800 */
[----:B------:R1:W-:Y:S02]  /*ad190*/  LDGSTS.E [R3+0xc500], desc[UR14][R4.64], P3 ;  /* 0x0c50000004037fae */ /* 0x0003e4000992184e */
[----:B-1----:R-:W-:Y:S01]  /*ad1a0*/  IMAD.MOV.U32 R4, RZ, RZ, R6 ;  /* 0x000000ffff047224 */ /* 0x002fe200078e0006 */
[----:B------:R-:W-:Y:S01]  /*ad1b0*/  MOV R5, R8 ;  /* 0x0000000800057202 */ /* 0x000fe20000000f00 */
[----:B------:R-:W4:Y:S04]  /*ad1c0*/  LDL.LU R6, [R1+0x2af8] ;  /* 0x002af80001067983 */ /* 0x000f280000300800 */
[----:B------:R-:W4:Y:S01]  /*ad1d0*/  LDL.LU R8, [R1+0x2b00] ;  /* 0x002b000001087983 */ /* 0x000f220000300800 */
[----:B------:R-:W-:-:S03]  /*ad1e0*/  IADD3 R7, P4, R7, UR16, RZ ;  /* 0x0000001007077c10 */ /* 0x000fc6000ff9e0ff */
[----:B------:R1:W-:Y:S04]  /*ad1f0*/  LDGSTS.E [R3+0xc580], desc[UR14][R4.64], P1 ;  /* 0x0c58000004037fae */ /* 0x0003e8000892184e */
[----:B------:R1:W-:Y:S01]  /*ad200*/  STL [R1+0x29e8], R7 ;  /* 0x0029e80701007387 */ /* 0x0003e20000100800 */
[----:B------:R-:W-:Y:S01]  /*ad210*/  IADD3 R14, P5, R14, UR16, RZ ;  /* 0x000000100e0e7c10 */ /* 0x000fe2000ffbe0ff */
[----:B-1----:R-:W-:Y:S01]  /*ad220*/  IMAD.MOV.U32 R4, RZ, RZ, R7 ;  /* 0x000000ffff047224 */ /* 0x002fe200078e0007 */
[----:B------:R-:W-:-:S05]  /*ad230*/  IADD3.X R9, R9, UR9, RZ, P4, !PT ;  /* 0x0000000909097c10 */ /* 0x000fca000a7fe4ff */
[----:B------:R1:W-:Y:S01]  /*ad240*/  STL [R1+0x29e4], R9 ;  /* 0x0029e40901007387 */ /* 0x0003e20000100800 */
[----:B------:R-:W-:-:S03]  /*ad250*/  IADD3.X R16, R16, UR9, RZ, P5, !PT ;  /* 0x0000000910107c10 */ /* 0x000fc6000affe4ff */
[----:B------:R1:W-:Y:S04]  /*ad260*/  STL [R1+0x29f0], R14 ;  /* 0x0029f00e01007387 */ /* 0x0003e80000100800 */
[----:B------:R-:W4:Y:S01]  /*ad270*/  LDL.LU R7, [R1+0x2af4] ;  /* 0x002af40001077983 */ /* 0x000f220000300800 */
[----:B------:R-:W-:-:S03]  /*ad280*/  MOV R5, R9 ;  /* 0x0000000900057202 */ /* 0x000fc60000000f00 */
        /* <DEDUP_REMOVED lines=8> */
[----:B---3--:R-:W-:-:S05]  /*ad310*/  IADD3 R15, P4, R15, UR16, RZ ;  /* 0x000000100f0f7c10 */ /* 0x008fca000ff9e0ff */
[----:B------:R3:W-:Y:S01]  /*ad320*/  STL [R1+0x29f8], R15 ;  /* 0x0029f80f01007387 */ /* 0x0007e20000100800 */
[----:B------:R-:W-:Y:S02]  /*ad330*/  IADD3 R18, P5, R18, UR16, RZ ;  /* 0x0000001012127c10 */ /* 0x000fe4000ffbe0ff */
[----:B------:R-:W-:Y:S01]  /*ad340*/  IADD3.X R17, R17, UR9, RZ, P4, !PT ;  /* 0x0000000911117c10 */ /* 0x000fe2000a7fe4ff */
[----:B-1----:R-:W-:-:S04]  /*ad350*/  IMAD.MOV.U32 R4, RZ, RZ, R15 ;  /* 0x000000ffff047224 */ /* 0x002fc800078e000f */
[----:B------:R1:W-:Y:S01]  /*ad360*/  STL [R1+0x29f4], R17 ;  /* 0x0029f41101007387 */ /* 0x0003e20000100800 */
[----:B------:R-:W-:-:S03]  /*ad370*/  IADD3.X R19, R19, UR9, RZ, P5, !PT ;  /* 0x0000000913137c10 */ /* 0x000fc6000affe4ff */
[----:B------:R-:W-:Y:S04]  /*ad380*/  STL [R1+0x2a00], R18 ;  /* 0x002a001201007387 */ /* 0x000fe80000100800 */
[----:B---3--:R-:W3:Y:S01]  /*ad390*/  LDL.LU R15, [R1+0x2bf4] ;  /* 0x002bf400010f7983 */ /* 0x008ee20000300800 */
[----:B------:R-:W-:-:S03]  /*ad3a0*/  MOV R5, R17 ;  /* 0x0000001100057202 */ /* 0x000fc60000000f00 */
        /* <DEDUP_REMOVED lines=25> */
[----:B------:R-:W-:Y:S02]  /*ad540*/  MOV R5, R11 ;  /* 0x0000000b00057202 */ /* 0x000fe40000000f00 */
[----:B------:R-:W-:-:S03]  /*ad550*/  IADD3.X R7, R7, UR9, RZ, P4, !PT ;  /* 0x0000000907077c10 */ /* 0x000fc6000a7fe4ff */
[----:B------:R1:W-:Y:S04]  /*ad560*/  LDGSTS.E [R3+0xe480], desc[UR14][R4.64], P2 ;  /* 0x0e48000004037fae */ /* 0x0003e8000912184e */
[----:B------:R1:W-:Y:S01]  /*ad570*/  STL [R1+0x2af4], R7 ;  /* 0x002af40701007387 */ /* 0x0003e20000100800 */
[----:B------:R-:W-:-:S03]  /*ad580*/  IADD3.X R9, R9, UR9, RZ, P5, !PT ;  /* 0x0000000909097c10 */ /* 0x000fc6000affe4ff */
[----:B------:R-:W-:Y:S01]  /*ad590*/  STL [R1+0x2b00], R8 ;  /* 0x002b000801007387 */ /* 0x000fe20000100800 */
[----:B-1----:R-:W-:Y:S01]  /*ad5a0*/  IMAD.MOV.U32 R4, RZ, RZ, R6 ;  /* 0x000000ffff047224 */ /* 0x002fe200078e0006 */
[----:B------:R-:W-:Y:S02]  /*ad5b0*/  MOV R5, R7 ;  /* 0x0000000700057202 */ /* 0x000fe40000000f00 */
[----:B------:R-:W4:Y:S04]  /*ad5c0*/  LDL.LU.64 R6, [R1+0x18a0] ;  /* 0x0018a00001067983 */ /* 0x000f280000300a00 */
[----:B------:R1:W-:Y:S04]  /*ad5d0*/  LDGSTS.E [R3+0xe500], desc[UR14][R4.64], P3 ;  /* 0x0e50000004037fae */ /* 0x0003e8000992184e */
[----:B------:R1:W-:Y:S01]  /*ad5e0*/  STL [R1+0x2afc], R9 ;  /* 0x002afc0901007387 */ /* 0x0003e20000100800 */
[----:B------:R-:W-:Y:S01]  /*ad5f0*/  IADD3 R14, P4, R14, UR16, RZ ;  /* 0x000000100e0e7c10 */ /* 0x000fe2000ff9e0ff */
[----:B-1----:R-:W-:Y:S01]  /*ad600*/  IMAD.MOV.U32 R4, RZ, RZ, R8 ;  /* 0x000000ffff047224 */ /* 0x002fe200078e0008 */
[----:B------:R-:W-:-:S02]  /*ad610*/  MOV R5, R9 ;  /* 0x0000000900057202 */ /* 0x000fc40000000f00 */
[----:B------:R-:W4:Y:S04]  /*ad620*/  LDL.LU.64 R8, [R1+0x1898] ;  /* 0x0018980001087983 */ /* 0x000f280000300a00 */
[----:B------:R-:W4:Y:S01]  /*ad630*/  LDL.LU.64 R10, [R1+0x1890] ;  /* 0x00189000010a7983 */ /* 0x000f220000300a00 */
[----:B------:R-:W-:-:S03]  /*ad640*/  IADD3 R16, P5, R16, UR16, RZ ;  /* 0x0000001010107c10 */ /* 0x000fc6000ffbe0ff */
[----:B------:R-:W4:Y:S04]  /*ad650*/  LDL.LU.64 R12, [R1+0x1888] ;  /* 0x00188800010c7983 */ /* 0x000f280000300a00 */
        /* <DEDUP_REMOVED lines=9> */
[----:B-1----:R-:W4:Y:S04]  /*ad6f0*/  LDL.LU.64 R14, [R1+0x1858] ;  /* 0x00185800010e7983 */ /* 0x002f280000300a00 */
[----:B------:R1:W-:Y:S01]  /*ad700*/  STL [R1+0x2bfc], R17 ;  /* 0x002bfc1101007387 */ /* 0x0003e20000100800 */
[----:B---3--:R-:W-:Y:S01]  /*ad710*/  IMAD.MOV.U32 R4, RZ, RZ, R16 ;  /* 0x000000ffff047224 */ /* 0x008fe200078e0010 */
[----:B------:R-:W-:-:S02]  /*ad720*/  MOV R5, R17 ;  /* 0x0000001100057202 */ /* 0x000fc40000000f00 */
[----:B-1----:R-:W3:Y:S01]  /*ad730*/  LDL.LU.64 R16, [R1+0x1850] ;  /* 0x0018500001107983 */ /* 0x002ee20000300a00 */
[----:B------:R-:W-:-:S03]  /*ad740*/  IADD3 R22, P4, R22, UR16, RZ ;  /* 0x0000001016167c10 */ /* 0x000fc6000ff9e0ff */
[----:B------:R-:W3:Y:S01]  /*ad750*/  LDL.LU.64 R18, [R1+0x1848] ;  /* 0x0018480001127983 */ /* 0x000ee20000300a00 */
[----:B------:R-:W-:-:S03]  /*ad760*/  IADD3 R24, P5, R24, UR16, RZ ;  /* 0x0000001018187c10 */ /* 0x000fc6000ffbe0ff */
[----:B------:R-:W3:Y:S04]  /*ad770*/  LDL.LU.64 R20, [R1+0x1840] ;  /* 0x0018400001147983 */ /* 0x000ee80000300a00 */
[----:B------:R1:W-:Y:S04]  /*ad780*/  LDGSTS.E [R3+0xf480], desc[UR14][R4.64], P2 ;  /* 0x0f48000004037fae */ /* 0x0003e8000912184e */
[----:B------:R-:W-:Y:S01]  /*ad790*/  STL [R1+0x2c08], R22 ;  /* 0x002c081601007387 */ /* 0x000fe20000100800 */
[----:B--2---:R-:W-:Y:S01]  /*ad7a0*/  IADD3.X R23, R23, UR9, RZ, P4, !PT ;  /* 0x0000000917177c10 */ /* 0x004fe2000a7fe4ff */
[----:B-1----:R-:W-:-:S03]  /*ad7b0*/  IMAD.MOV.U32 R4, RZ, RZ, R22 ;  /* 0x000000ffff047224 */ /* 0x002fc600078e0016 */
[----:B------:R-:W-:Y:S01]  /*ad7c0*/  MOV R5, R23 ;  /* 0x0000001700057202 */ /* 0x000fe20000000f00 */
[----:B------:R1:W-:Y:S01]  /*ad7d0*/  STL [R1+0x2c04], R23 ;  /* 0x002c041701007387 */ /* 0x0003e20000100800 */
[----:B----4-:R-:W-:-:S03]  /*ad7e0*/  IADD3.X R25, R25, UR9, RZ, P5, !PT ;  /* 0x0000000919197c10 */ /* 0x010fc6000affe4ff */
[----:B------:R-:W-:Y:S04]  /*ad7f0*/  STL [R1+0x2c10], R24 ;  /* 0x002c101801007387 */ /* 0x000fe80000100800 */
[----:B------:R2:W-:Y:S04]  /*ad800*/  LDGSTS.E [R3+0xf500], desc[UR14][R4.64], P3 ;  /* 0x0f50000004037fae */ /* 0x0005e8000992184e */
[----:B-1----:R-:W4:Y:S04]  /*ad810*/  LDL.LU.64 R22, [R1+0x1838] ;  /* 0x0018380001167983 */ /* 0x002f280000300a00 */
[----:B------:R1:W-:Y:S01]  /*ad820*/  STL [R1+0x2c0c], R25 ;  /* 0x002c0c1901007387 */ /* 0x0003e20000100800 */
[----:B--2---:R-:W-:Y:S01]  /*ad830*/  IMAD.MOV.U32 R4, RZ, RZ, R24 ;  /* 0x000000ffff047224 */ /* 0x004fe200078e0018 */
[----:B------:R-:W-:-:S02]  /*ad840*/  MOV R5, R25 ;  /* 0x0000001900057202 */ /* 0x000fc40000000f00 */
        /* <DEDUP_REMOVED lines=277> */
[----:B------:R-:W-:-:S03]  /*ae9a0*/  IADD3.X R153, R155, UR9, RZ, P4, !PT ;  /* 0x000000099b997c10 */ /* 0x000fc6000a7fe4ff */
[----:B------:R-:W-:Y:S01]  /*ae9b0*/  STL.64 [R1+0x16f8], R100 ;  /* 0x0016f86401007387 */ /* 0x000fe20000100a00 */
[----:B------:R-:W-:-:S03]  /*ae9c0*/  IADD3 R154, P4, R158, UR16, RZ ;  /* 0x000000109e9a7c10 */ /* 0x000fc6000ff9e0ff */
[----:B------:R-:W-:Y:S04]  /*ae9d0*/  STL.64 [R1+0x16f0], R102 ;  /* 0x0016f06601007387 */ /* 0x000fe80000100a00 */
        /* <DEDUP_REMOVED lines=25> */
[----:B------:R-:W-:Y:S04]  /*aeb70*/  LDGSTS.E [R3+0x1c400], desc[UR14][R100.64], P0 ;  /* 0x1c40000064037fae */ /* 0x000fe8000812184e */
[----:B------:R-:W-:Y:S04]  /*aeb80*/  LDGSTS.E [R3+0x1c480], desc[UR14][R102.64], P2 ;  /* 0x1c48000066037fae */ /* 0x000fe8000912184e */
[----:B------:R-:W-:Y:S04]  /*aeb90*/  LDGSTS.E [R3+0x1c500], desc[UR14][R104.64], P3 ;  /* 0x1c50000068037fae */ /* 0x000fe8000992184e */
[----:B------:R-:W4:Y:S04]  /*aeba0*/  LDL.LU R16, [R1+0x1e04] ;  /* 0x001e040001107983 */ /* 0x000f280000300800 */
[----:B------:R-:W-:Y:S04]  /*aebb0*/  LDGSTS.E [R3+0x1c580], desc[UR14][R106.64], P1 ;  /* 0x1c5800006a037fae */ /* 0x000fe8000892184e */
[----:B------:R-:W4:Y:S04]  /*aebc0*/  LDL.LU R14, [R1+0x1e08] ;  /* 0x001e0800010e7983 */ /* 0x000f280000300800 */
[----:B------:R-:W-:Y:S04]  /*aebd0*/  LDGSTS.E [R3+0x1d400], desc[UR14][R108.64], P0 ;  /* 0x1d4000006c037fae */ /* 0x000fe8000812184e */
[----:B------:R-:W-:Y:S04]  /*aebe0*/  LDGSTS.E [R3+0x1d480], desc[UR14][R110.64], P2 ;  /* 0x1d4800006e037fae */ /* 0x000fe8000912184e */
[----:B------:R-:W-:Y:S04]  /*aebf0*/  LDGSTS.E [R3+0x1d500], desc[UR14][R136.64], P3 ;  /* 0x1d50000088037fae */ /* 0x000fe8000992184e */
[----:B------:R-:W-:Y:S04]  /*aec00*/  LDGSTS.E [R3+0x1d580], desc[UR14][R138.64], P1 ;  /* 0x1d5800008a037fae */ /* 0x000fe8000892184e */
[----:B------:R-:W4:Y:S01]  /*aec10*/  LDL.LU R11, [R1+0x1e0c] ;  /* 0x001e0c00010b7983 */ /* 0x000f220000300800 */
[----:B------:R-:W-:-:S03]  /*aec20*/  IMAD.SHL.U32 R156, R157, 0x4, RZ ;  /* 0x000000049d9c7824 */ /* 0x000fc600078e00ff */
[----:B------:R-:W-:Y:S04]  /*aec30*/  LDGSTS.E [R3+0x1e400], desc[UR14][R140.64], P0 ;  /* 0x1e4000008c037fae */ /* 0x000fe8000812184e */
[----:B------:R-:W4:Y:S04]  /*aec40*/  LDL.LU R9, [R1+0x1e10] ;  /* 0x001e100001097983 */ /* 0x000f280000300800 */
[----:B------:R-:W-:Y:S04]  /*aec50*/  LDGSTS.E [R3+0x1e480], desc[UR14][R142.64], P2 ;  /* 0x1e4800008e037fae */ /* 0x000fe8000912184e */
[----:B------:R-:W-:Y:S04]  /*aec60*/  LDGSTS.E [R3+0x1e500], desc[UR14][R144.64], P3 ;  /* 0x1e50000090037fae */ /* 0x000fe8000992184e */
[----:B------:R-:W-:Y:S04]  /*aec70*/  LDGSTS.E [R3+0x1e580], desc[UR14][R146.64], P1 ;  /* 0x1e58000092037fae */ /* 0x000fe8000892184e */
[----:B------:R-:W-:Y:S04]  /*aec80*/  LDGSTS.E [R3+0x1f400], desc[UR14][R148.64], P0 ;  /* 0x1f40000094037fae */ /* 0x000fe8000812184e */
[----:B------:R-:W-:Y:S04]  /*aec90*/  LDGSTS.E [R3+0x1f480], desc[UR14][R150.64], P2 ;  /* 0x1f48000096037fae */ /* 0x000fe8000912184e */
[----:B------:R-:W-:Y:S04]  /*aeca0*/  LDGSTS.E [R3+0x1f500], desc[UR14][R152.64], P3 ;  /* 0x1f50000098037fae */ /* 0x000fe8000992184e */
[----:B------:R1:W-:Y:S02]  /*aecb0*/  LDGSTS.E [R3+0x1f580], desc[UR14][R158.64], P1 ;  /* 0x1f5800009e037fae */ /* 0x0003e4000892184e */
[----:B-1----:R-:W-:-:S04]  /*aecc0*/  LOP3.LUT R3, R156, 0x30, RZ, 0x3c, !PT ;  /* 0x000000309c037812 */ /* 0x002fc800078e3cff */
[----:B------:R-:W-:Y:S02]  /*aecd0*/  IADD3 R3, R3, UR12, RZ ;  /* 0x0000000c03037c10 */ /* 0x000fe4000fffe0ff */
[----:B--2---:R-:W-:Y:S02]  /*aece0*/  IADD3 R4, P4, R4, UR16, RZ ;  /* 0x0000001004047c10 */ /* 0x004fe4000ff9e0ff */
[----:B---3--:R-:W-:-:S03]  /*aecf0*/  IADD3 R12, P5, R12, UR16, RZ ;  /* 0x000000100c0c7c10 */ /* 0x008fc6000ffbe0ff */
[----:B------:R-:W-:Y:S01]  /*aed00*/  STL [R1+0x1d08], R4 ;  /* 0x001d080401007387 */ /* 0x000fe20000100800 */
[----:B------:R-:W-:-:S03]  /*aed10*/  IADD3.X R5, R5, UR9, RZ, P4, !PT ;  /* 0x0000000905057c10 */ /* 0x000fc6000a7fe4ff */
[----:B------:R-:W-:Y:S01]  /*aed20*/  STL [R1+0x1d10], R12 ;  /* 0x001d100c01007387 */ /* 0x000fe20000100800 */
[----:B----4-:R-:W-:-:S03]  /*aed30*/  IADD3.X R17, R17, UR9, RZ, P5, !PT ;  /* 0x0000000911117c10 */ /* 0x010fc6000affe4ff */
[----:B------:R1:W-:Y:S04]  /*aed40*/  STL [R1+0x1d04], R5 ;  /* 0x001d040501007387 */ /* 0x0003e80000100800 */
[----:B------:R-:W2:Y:S04]  /*aed50*/  LDL.LU R13, [R1+0x1e18] ;  /* 0x001e1800010d7983 */ /* 0x000ea80000300800 */
[----:B------:R-:W3:Y:S04]  /*aed60*/  LDL.LU R6, [R1+0x1e20] ;  /* 0x001e200001067983 */ /* 0x000ee80000300800 */
[----:B------:R1:W-:Y:S04]  /*aed70*/  LDGSTS.E [R3+0x600], desc[UR14][R4.64], P0 ;  /* 0x0060000004037fae */ /* 0x0003e8000812184e */
[----:B------:R4:W-:Y:S01]  /*aed80*/  STL [R1+0x1d0c], R17 ;  /* 0x001d0c1101007387 */ /* 0x0009e20000100800 */
[----:B------:R-:W-:-:S02]  /*aed90*/  IADD3 R10, P4, R10, UR16, RZ ;  /* 0x000000100a0a7c10 */ /* 0x000fc4000ff9e0ff */
[----:B-1----:R-:W-:Y:S02]  /*aeda0*/  MOV R5, R17 ;  /* 0x0000001100057202 */ /* 0x002fe40000000f00 */
[----:B----4-:R-:W4:Y:S01]  /*aedb0*/  LDL.LU R17, [R1+0x1e14] ;  /* 0x001e140001117983 */ /* 0x010f220000300800 */
[----:B------:R-:W-:-:S03]  /*aedc0*/  IMAD.MOV.U32 R4, RZ, RZ, R12 ;  /* 0x000000ffff047224 */ /* 0x000fc600078e000c */
        /* <DEDUP_REMOVED lines=9> */
[----:B------:R-:W4:Y:S01]  /*aee60*/  LDL.LU R10, [R1+0x1f08] ;  /* 0x001f0800010a7983 */ /* 0x000f220000300800 */
[----:B------:R-:W-:-:S03]  /*aee70*/  MOV R5, R15 ;  /* 0x0000000f00057202 */ /* 0x000fc60000000f00 */
[----:B------:R1:W-:Y:S04]  /*aee80*/  STL [R1+0x1d1c], R8 ;  /* 0x001d1c0801007387 */ /* 0x0003e80000100800 */
[----:B------:R-:W4:Y:S04]  /*aee90*/  LDL.LU R18, [R1+0x1f10] ;  /* 0x001f100001127983 */ /* 0x000f280000300800 */
[----:B------:R-:W4:Y:S04]  /*aeea0*/  LDL.LU R15, [R1+0x1f04] ;  /* 0x001f0400010f7983 */ /* 0x000f280000300800 */
[----:B------:R-:W4:Y:S01]  /*aeeb0*/  LDL.LU R19, [R1+0x1f0c] ;  /* 0x001f0c0001137983 */ /* 0x000f220000300800 */
[----:B------:R-:W-:-:S03]  /*aeec0*/  IADD3 R14, P4, R14, UR16, RZ ;  /* 0x000000100e0e7c10 */ /* 0x000fc6000ff9e0ff */
[----:B------:R1:W-:Y:S01]  /*aeed0*/  LDGSTS.E [R3+0x700], desc[UR14][R4.64], P3 ;  /* 0x0070000004037fae */ /* 0x0003e2000992184e */
[----:B------:R-:W-:Y:S02]  /*aeee0*/  IADD3.X R16, R16, UR9, RZ, P4, !PT ;  /* 0x0000000910107c10 */ /* 0x000fe4000a7fe4ff */
[----:B------:R-:W-:-:S04]  /*aeef0*/  IADD3 R9, P5, R9, UR16, RZ ;  /* 0x0000001009097c10 */ /* 0x000fc8000ffbe0ff */
[----:B------:R-:W-:Y:S01]  /*aef00*/  IADD3.X R11, R11, UR9, RZ, P5, !PT ;  /* 0x000000090b0b7c10 */ /* 0x000fe2000affe4ff */
[----:B-1----:R-:W-:Y:S01]  /*aef10*/  IMAD.MOV.U32 R4, RZ, RZ, R7 ;  /* 0x000000ffff047224 */ /* 0x002fe200078e0007 */
[----:B------:R-:W-:Y:S01]  /*aef20*/  MOV R5, R8 ;  /* 0x0000000800057202 */ /* 0x000fe20000000f00 */
[----:B------:R-:W4:Y:S04]  /*aef30*/  LDL.LU R7, [R1+0x1f18] ;  /* 0x001f180001077983 */ /* 0x000f280000300800 */
[----:B------:R-:W4:Y:S04]  /*aef40*/  LDL.LU R8, [R1+0x1f20] ;  /* 0x001f200001087983 */ /* 0x000f280000300800 */
[----:B------:R1:W-:Y:S04]  /*aef50*/  STL [R1+0x1e08], R14 ;  /* 0x001e080e01007387 */ /* 0x0003e80000100800 */
        /* <DEDUP_REMOVED lines=8> */
[----:B------:R1:W-:Y:S02]  /*aefe0*/  LDGSTS.E [R3+0x1600], desc[UR14][R4.64], P0 ;  /* 0x0160000004037fae */ /* 0x0003e4000812184e */
[----:B-1----:R-:W-:Y:S01]  /*aeff0*/  IMAD.MOV.U32 R4, RZ, RZ, R9 ;  /* 0x000000ffff047224 */ /* 0x002fe200078e0009 */
[----:B------:R-:W-:Y:S01]  /*af000*/  MOV R5, R11 ;  /* 0x0000000b00057202 */ /* 0x000fe20000000f00 */
[----:B------:R-:W4:Y:S04]  /*af010*/  LDL.LU R9, [R1+0x2008] ;  /* 0x0020080001097983 */ /* 0x000f280000300800 */
[----:B------:R-:W4:Y:S04]  /*af020*/  LDL.LU R11, [R1+0x2010] ;  /* 0x00201000010b7983 */ /* 0x000f280000300800 */
[----:B------:R1:W-:Y:S01]  /*af030*/  LDGSTS.E [R3+0x1680], desc[UR14][R4.64], P2 ;  /* 0x0168000004037fae */ /* 0x0003e2000912184e */
[----:B--2---:R-:W-:-:S02]  /*af040*/  IADD3 R13, P4, R13, UR16, RZ ;  /* 0x000000100d0d7c10 */ /* 0x004fc4000ff9e0ff */
[----:B---3--:R-:W-:-:S03]  /*af050*/  IADD3 R6, P5, R6, UR16, RZ ;  /* 0x0000001006067c10 */ /* 0x008fc6000ffbe0ff */
[----:B------:R2:W-:Y:S01]  /*af060*/  STL [R1+0x1e18], R13 ;  /* 0x001e180d01007387 */ /* 0x0005e20000100800 */
[----:B-1----:R-:W-:Y:S01]  /*af070*/  IMAD.MOV.U32 R4, RZ, RZ, R13 ;  /* 0x000000ffff047224 */ /* 0x002fe200078e000d */
[----:B----4-:R-:W-:Y:S02]  /*af080*/  IADD3.X R17, R17, UR9, RZ, P4, !PT ;  /* 0x0000000911117c10 */ /* 0x010fe4000a7fe4ff */
        /* <DEDUP_REMOVED lines=778> */
[----:B------:R-:W-:Y:S01]  /*b2130*/  IADD3 R154, P4, R158, UR16, RZ ;  /* 0x000000109e9a7c10 */ /* 0x000fe2000ff9e0ff */
[----:B------:R-:W-:Y:S02]  /*b2140*/  IMAD.MOV.U32 R158, RZ, RZ, R52 ;  /* 0x000000ffff9e7224 */ /* 0x000fe400078e0034 */
[----:B------:R-:W-:Y:S01]  /*b2150*/  LDGSTS.E [R3+0x1f680], desc[UR14][R152.64], P2 ;  /* 0x1f68000098037fae */ /* 0x000fe2000912184e */
[----:B------:R-:W-:Y:S02]  /*b2160*/  IADD3.X R155, R159, UR9, RZ, P4, !PT ;  /* 0x000000099f9b7c10 */ /* 0x000fe4000a7fe4ff */
[----:B------:R-:W-:-:S05]  /*b2170*/  MOV R159, R53 ;  /* 0x00000035009f7202 */ /* 0x000fca0000000f00 */
        /* <DEDUP_REMOVED lines=56> */
[----:B-1----:R-:W-:-:S05]  /*b2500*/  LOP3.LUT R3, R156, 0x40, RZ, 0x3c, !PT ;  /* 0x000000409c037812 */ /* 0x002fca00078e3cff */
[----:B------:R-:W-:Y:S01]  /*b2510*/  VIADD R3, R3, UR12 ;  /* 0x0000000c03037c36 */ /* 0x000fe20008000000 */
        /* <DEDUP_REMOVED lines=11> */
[----:B-1----:R-:W-:-:S03]  /*b25d0*/  IMAD.MOV.U32 R5, RZ, RZ, R17 ;  /* 0x000000ffff057224 */ /* 0x002fc600078e0011 */
[----:B----4-:R-:W4:Y:S01]  /*b25e0*/  LDL.LU R17, [R1+0x1e34] ;  /* 0x001e340001117983 */ /* 0x010f220000300800 */
        /* <DEDUP_REMOVED lines=41> */
[----:B--2---:R-:W-:-:S02]  /*b2880*/  IADD3 R13, P4, R13, UR16, RZ ;  /* 0x000000100d0d7c10 */ /* 0x004fc4000ff9e0ff */
[----:B---3--:R-:W-:-:S03]  /*b2890*/  IADD3 R6, P5, R6, UR16, RZ ;  /* 0x0000001006067c10 */ /* 0x008fc6000ffbe0ff */
[----:B------:R2:W-:Y:S01]  /*b28a0*/  STL [R1+0x1e38], R13 ;  /* 0x001e380d01007387 */ /* 0x0005e20000100800 */
[----:B-1----:R-:W-:Y:S02]  /*b28b0*/  MOV R4, R13 ;  /* 0x0000000d00047202 */ /* 0x002fe40000000f00 */
[----:B----4-:R-:W-:Y:S02]  /*b28c0*/  IADD3.X R17, R17, UR9, RZ, P4, !PT ;  /* 0x0000000911117c10 */ /* 0x010fe4000a7fe4ff */
[----:B------:R-:W-:-:S03]  /*b28d0*/  IADD3.X R12, R12, UR9, RZ, P5, !PT ;  /* 0x000000090c0c7c10 */ /* 0x000fc6000affe4ff */
[----:B------:R1:W-:Y:S04]  /*b28e0*/  STL [R1+0x1e34], R17 ;  /* 0x001e341101007387 */ /* 0x0003e80000100800 */
[----:B------:R-:W-:Y:S04]  /*b28f0*/  STL [R1+0x1e40], R6 ;  /* 0x001e400601007387 */ /* 0x000fe80000100800 */
[----:B--2---:R-:W2:Y:S01]  /*b2900*/  LDL.LU R13, [R1+0x2024] ;  /* 0x00202400010d7983 */ /* 0x004ea20000300800 */
        /* <DEDUP_REMOVED lines=786> */
[----:B------:R-:W-:Y:S04]  /*b5a30*/  STL.64 [R1+0x1140], R100 ;  /* 0x0011406401007387 */ /* 0x000fe80000100a00 */
[----:B------:R-:W-:Y:S01]  /*b5a40*/  STL.64 [R1+0x1138], R102 ;  /* 0x0011386601007387 */ /* 0x000fe20000100a00 */
[----:B------:R-:W-:-:S03]  /*b5a50*/  IADD3.X R155, R159, UR9, RZ, P4, !PT ;  /* 0x000000099f9b7c10 */ /* 0x000fc6000a7fe4ff */
        /* <DEDUP_REMOVED lines=895> */
[----:B------:R-:W-:Y:S01]  /*b9250*/  IMAD.MOV.U32 R158, RZ, RZ, R84 ;  /* 0x000000ffff9e7224 */ /* 0x000fe200078e0054 */
[----:B------:R-:W-:Y:S02]  /*b9260*/  LDGSTS.E [R3+0x1ea00], desc[UR14][R142.64], P0 ;  /* 0x1ea000008e037fae */ /* 0x000fe4000812184e */
[----:B------:R-:W-:Y:S02]  /*b9270*/  IADD3.X R155, R159, UR9, RZ, P4, !PT ;  /* 0x000000099f9b7c10 */ /* 0x000fe4000a7fe4ff */
[----:B------:R-:W-:Y:S01]  /*b9280*/  MOV R159, R85 ;  /* 0x00000055009f7202 */ /* 0x000fe20000000f00 */
[----:B------:R-:W-:Y:S01]  /*b9290*/  IMAD.MOV.U32 R160, RZ, RZ, R154 ;  /* 0x000000ffffa07224 */ /* 0x000fe200078e009a */
[----:B------:R-:W-:Y:S04]  /*b92a0*/  LDGSTS.E [R3+0x1ea80], desc[UR14][R144.64], P2 ;  /* 0x1ea8000090037fae */ /* 0x000fe8000912184e */
        /* <DEDUP_REMOVED lines=38> */
[----:B------:R-:W-:Y:S04]  /*b9510*/  LDGSTS.E [R3+0x1eb80], desc[UR14][R148.64], P1 ;  /* 0x1eb8000094037fae */ /* 0x000fe8000892184e */
[----:B------:R-:W-:Y:S04]  /*b9520*/  LDGSTS.E [R3+0x1fa00], desc[UR14][R150.64], P0 ;  /* 0x1fa0000096037fae */ /* 0x000fe8000812184e */
[----:B------:R-:W-:Y:S04]  /*b9530*/  LDGSTS.E [R3+0x1fa80], desc[UR14][R152.64], P2 ;  /* 0x1fa8000098037fae */ /* 0x000fe8000912184e */
        /* <DEDUP_REMOVED lines=633> */
[----:B------:R1:W-:Y:S01]  /*bbcd0*/  LDGSTS.E [R3+0x10c00], desc[UR14][R4.64], P0 ;  /* 0x10c0000004037fae */ /* 0x0003e2000812184e */
[----:B------:R-:W-:Y:S02]  /*bbce0*/  IADD3.X R7, R9, UR9, RZ, P4, !PT ;  /* 0x0000000909077c10 */ /* 0x000fe4000a7fe4ff */
[----:B------:R-:W-:Y:S01]  /*bbcf0*/  IADD3 R8, P4, R10, UR16, RZ ;  /* 0x000000100a087c10 */ /* 0x000fe2000ff9e0ff */
[----:B------:R1:W-:Y:S03]  /*bbd00*/  STL.64 [R1+0x1640], R4 ;  /* 0x0016400401007387 */ /* 0x0003e60000100a00 */
[----:B------:R-:W-:Y:S01]  /*bbd10*/  IADD3.X R9, R11, UR9, RZ, P4, !PT ;  /* 0x000000090b097c10 */ /* 0x000fe2000a7fe4ff */
[----:B------:R-:W-:Y:S01]  /*bbd20*/  LDGSTS.E [R3+0x10c80], desc[UR14][R6.64], P2 ;  /* 0x10c8000006037fae */ /* 0x000fe2000912184e */
[----:B------:R-:W-:-:S03]  /*bbd30*/  IADD3 R10, P4, R12, UR16, RZ ;  /* 0x000000100c0a7c10 */ /* 0x000fc6000ff9e0ff */
[----:B------:R1:W-:Y:S01]  /*bbd40*/  STL.64 [R1+0x1638], R6 ;  /* 0x0016380601007387 */ /* 0x0003e20000100a00 */
        /* <DEDUP_REMOVED lines=9> */
[----:B------:R3:W-:Y:S03]  /*bbde0*/  STL.64 [R1+0x1628], R10 ;  /* 0x0016280a01007387 */ /* 0x0007e60000100a00 */
        /* <DEDUP_REMOVED lines=222> */
[----:B------:R-:W2:Y:S04]  /*bcbd0*/  LDL.LU R6, [R1+0x1d90] ;  /* 0x001d900001067983 */ /* 0x000ea80000300800 */
        /* <DEDUP_REMOVED lines=18> */
[----:B------:R-:W-:Y:S01]  /*bcd00*/  LDGSTS.E [R3+0x1ec00], desc[UR14][R140.64], P0 ;  /* 0x1ec000008c037fae */ /* 0x000fe2000812184e */
[----:B------:R-:W-:-:S03]  /*bcd10*/  LOP3.LUT R4, R156, 0x70, RZ, 0x3c, !PT ;  /* 0x000000709c047812 */ /* 0x000fc600078e3cff */
[----:B------:R-:W-:Y:S04]  /*bcd20*/  LDGSTS.E [R3+0x1ec80], desc[UR14][R142.64], P2 ;  /* 0x1ec800008e037fae */ /* 0x000fe8000912184e */
[----:B------:R-:W-:Y:S04]  /*bcd30*/  LDGSTS.E [R3+0x1ed00], desc[UR14][R144.64], P3 ;  /* 0x1ed0000090037fae */ /* 0x000fe8000992184e */
[----:B------:R-:W-:Y:S04]  /*bcd40*/  LDGSTS.E [R3+0x1ed80], desc[UR14][R146.64], P1 ;  /* 0x1ed8000092037fae */ /* 0x000fe8000892184e */
[----:B------:R-:W-:Y:S04]  /*bcd50*/  LDGSTS.E [R3+0x1fc00], desc[UR14][R148.64], P0 ;  /* 0x1fc0000094037fae */ /* 0x000fe8000812184e */
[----:B------:R-:W-:Y:S04]  /*bcd60*/  LDGSTS.E [R3+0x1fc80], desc[UR14][R150.64], P2 ;  /* 0x1fc8000096037fae */ /* 0x000fe8000912184e */
[----:B------:R-:W-:Y:S04]  /*bcd70*/  LDGSTS.E [R3+0x1fd00], desc[UR14][R152.64], P3 ;  /* 0x1fd0000098037fae */ /* 0x000fe8000992184e */
[----:B------:R1:W-:Y:S02]  /*bcd80*/  LDGSTS.E [R3+0x1fd80], desc[UR14][R158.64], P1 ;  /* 0x1fd800009e037fae */ /* 0x0003e4000892184e */
[----:B-1----:R-:W-:-:S02]  /*bcd90*/  IADD3 R3, R4, UR12, RZ ;  /* 0x0000000c04037c10 */ /* 0x002fc4000fffe0ff */
[----:B--2---:R-:W-:Y:S02]  /*bcda0*/  IADD3 R5, P4, R5, UR16, RZ ;  /* 0x0000001005057c10 */ /* 0x004fe4000ff9e0ff */
[----:B------:R-:W-:Y:S02]  /*bcdb0*/  IADD3 R6, P5, R6, UR16, RZ ;  /* 0x0000001006067c10 */ /* 0x000fe4000ffbe0ff */
[----:B---3--:R-:W-:Y:S01]  /*bcdc0*/  IADD3.X R11, R11, UR9, RZ, P4, !PT ;  /* 0x000000090b0b7c10 */ /* 0x008fe2000a7fe4ff */
[----:B------:R1:W-:Y:S01]  /*bcdd0*/  STL [R1+0x1d88], R5 ;  /* 0x001d880501007387 */ /* 0x0003e20000100800 */
[----:B------:R-:W-:Y:S01]  /*bcde0*/  IMAD.MOV.U32 R4, RZ, RZ, R5 ;  /* 0x000000ffff047224 */ /* 0x000fe200078e0005 */
[----:B------:R-:W-:Y:S02]  /*bcdf0*/  IADD3.X R13, R13, UR9, RZ, P5, !PT ;  /* 0x000000090d0d7c10 */ /* 0x000fe4000affe4ff */
[----:B------:R2:W-:Y:S04]  /*bce00*/  STL [R1+0x1d84], R11 ;  /* 0x001d840b01007387 */ /* 0x0005e80000100800 */
[----:B------:R3:W-:Y:S01]  /*bce10*/  STL [R1+0x1d90], R6 ;  /* 0x001d900601007387 */ /* 0x0007e20000100800 */
[----:B-1----:R-:W-:-:S03]  /*bce20*/  MOV R5, R11 ;  /* 0x0000000b00057202 */ /* 0x002fc60000000f00 */
[----:B--2---:R-:W2:Y:S04]  /*bce30*/  LDL.LU R11, [R1+0x1e98] ;  /* 0x001e9800010b7983 */ /* 0x004ea80000300800 */
[----:B------:R1:W-:Y:S04]  /*bce40*/  STL [R1+0x1d8c], R13 ;  /* 0x001d8c0d01007387 */ /* 0x0003e80000100800 */
[----:B------:R-:W2:Y:S04]  /*bce50*/  LDL.LU R18, [R1+0x1ea0] ;  /* 0x001ea00001127983 */ /* 0x000ea80000300800 */
[----:B------:R-:W2:Y:S04]  /*bce60*/  LDL.LU R15, [R1+0x1e94] ;  /* 0x001e9400010f7983 */ /* 0x000ea80000300800 */
[----:B------:R-:W2:Y:S01]  /*bce70*/  LDL.LU R19, [R1+0x1e9c] ;  /* 0x001e9c0001137983 */ /* 0x000ea20000300800 */
[----:B----4-:R-:W-:-:S03]  /*bce80*/  IADD3 R16, P4, R16, UR16, RZ ;  /* 0x0000001010107c10 */ /* 0x010fc6000ff9e0ff */
[----:B------:R4:W-:Y:S01]  /*bce90*/  LDGSTS.E [R3+0xe00], desc[UR14][R4.64], P0 ;  /* 0x00e0000004037fae */ /* 0x0009e2000812184e */
[----:B------:R-:W-:Y:S02]  /*bcea0*/  IADD3.X R17, R17, UR9, RZ, P4, !PT ;  /* 0x0000000911117c10 */ /* 0x000fe4000a7fe4ff */
[----:B------:R-:W-:-:S04]  /*bceb0*/  IADD3 R7, P5, R7, UR16, RZ ;  /* 0x0000001007077c10 */ /* 0x000fc8000ffbe0ff */
[----:B------:R-:W-:Y:S01]  /*bcec0*/  IADD3.X R12, R12, UR9, RZ, P5, !PT ;  /* 0x000000090c0c7c10 */ /* 0x000fe2000affe4ff */
[----:B----4-:R-:W-:Y:S01]  /*bced0*/  IMAD.MOV.U32 R4, RZ, RZ, R6 ;  /* 0x000000ffff047224 */ /* 0x010fe200078e0006 */
[----:B------:R-:W-:Y:S01]  /*bcee0*/  MOV R5, R13 ;  /* 0x0000000d00057202 */ /* 0x000fe20000000f00 */
[----:B---3--:R-:W3:Y:S04]  /*bcef0*/  LDL.LU R6, [R1+0x1f88] ;  /* 0x001f880001067983 */ /* 0x008ee80000300800 */
[----:B-1----:R-:W4:Y:S04]  /*bcf00*/  LDL.LU R13, [R1+0x1f90] ;  /* 0x001f9000010d7983 */ /* 0x002f280000300800 */
        /* <DEDUP_REMOVED lines=21> */
[----:B------:R-:W-:Y:S01]  /*bd060*/  STL [R1+0x1e90], R8 ;  /* 0x001e900801007387 */ /* 0x000fe20000100800 */
[----:B-1----:R-:W-:-:S03]  /*bd070*/  IMAD.MOV.U32 R4, RZ, RZ, R9 ;  /* 0x000000ffff047224 */ /* 0x002fc600078e0009 */
[----:B------:R-:W4:Y:S01]  /*bd080*/  LDL.LU R9, [R1+0x1f94] ;  /* 0x001f940001097983 */ /* 0x000f220000300800 */
[----:B------:R-:W-:-:S03]  /*bd090*/  MOV R5, R14 ;  /* 0x0000000e00057202 */ /* 0x000fc60000000f00 */
        /* <DEDUP_REMOVED lines=8> */
[----:B--2---:R-:W-:-:S05]  /*bd120*/  IADD3 R11, P4, R11, UR16, RZ ;  /* 0x000000100b0b7c10 */ /* 0x004fca000ff9e0ff */
[----:B------:R-:W-:Y:S01]  /*bd130*/  STL [R1+0x1e98], R11 ;  /* 0x001e980b01007387 */ /* 0x000fe20000100800 */
[----:B------:R-:W-:Y:S02]  /*bd140*/  IADD3 R18, P5, R18, UR16, RZ ;  /* 0x0000001012127c10 */ /* 0x000fe4000ffbe0ff */
[----:B------:R-:W-:Y:S02]  /*bd150*/  IADD3.X R15, R15, UR9, RZ, P4, !PT ;  /* 0x000000090f0f7c10 */ /* 0x000fe4000a7fe4ff */
[----:B------:R-:W-:-:S03]  /*bd160*/  IADD3.X R19, R19, UR9, RZ, P5, !PT ;  /* 0x0000000913137c10 */ /* 0x000fc6000affe4ff */
[----:B------:R2:W-:Y:S01]  /*bd170*/  STL [R1+0x1e94], R15 ;  /* 0x001e940f01007387 */ /* 0x0005e20000100800 */
[----:B-1----:R-:W-:-:S03]  /*bd180*/  MOV R5, R15 ;  /* 0x0000000f00057202 */ /* 0x002fc60000000f00 */
[----:B------:R-:W-:Y:S01]  /*bd190*/  STL [R1+0x1ea0], R18 ;  /* 0x001ea01201007387 */ /* 0x000fe20000100800 */
[----:B------:R-:W-:-:S03]  /*bd1a0*/  IMAD.MOV.U32 R4, RZ, RZ, R11 ;  /* 0x000000ffff047224 */ /* 0x000fc600078e000b */
[----:B--2---:R-:W2:Y:S04]  /*bd1b0*/  LDL.LU R15, [R1+0x2084] ;  /* 0x00208400010f7983 */ /* 0x004ea80000300800 */
[----:B------:R-:W-:Y:S04]  /*bd1c0*/  STL [R1+0x1e9c], R19 ;  /* 0x001e9c1301007387 */ /* 0x000fe80000100800 */
[----:B------:R-:W2:Y:S01]  /*bd1d0*/  LDL.LU R11, [R1+0x208c] ;  /* 0x00208c00010b7983 */ /* 0x000ea20000300800 */
[----:B---3--:R-:W-:-:S03]  /*bd1e0*/  IADD3 R6, P4, R6, UR16, RZ ;  /* 0x0000001006067c10 */ /* 0x008fc6000ff9e0ff */
[----:B------:R1:W-:Y:S01]  /*bd1f0*/  LDGSTS.E [R3+0x1f00], desc[UR14][R4.64], P3 ;  /* 0x01f0000004037fae */ /* 0x0003e2000992184e */
[----:B----4-:R-:W-:-:S03]  /*bd200*/  IADD3 R13, P5, R13, UR16, RZ ;  /* 0x000000100d0d7c10 */ /* 0x010fc6000ffbe0ff */
[----:B------:R-:W-:Y:S01]  /*bd210*/  STL [R1+0x1f88], R6 ;  /* 0x001f880601007387 */ /* 0x000fe20000100800 */
[----:B-1----:R-:W-:Y:S01]  /*bd220*/  IMAD.MOV.U32 R4, RZ, RZ, R18 ;  /* 0x000000ffff047224 */ /* 0x002fe200078e0012 */
[----:B------:R-:W-:-:S05]  /*bd230*/  MOV R5, R19 ;  /* 0x0000001300057202 */ /* 0x000fca0000000f00 */
[----:B------:R1:W-:Y:S01]  /*bd240*/  LDGSTS.E [R3+0x1f80], desc[UR14][R4.64], P1 ;  /* 0x01f8000004037fae */ /* 0x0003e2000892184e */
[----:B------:R-:W-:-:S05]  /*bd250*/  IADD3.X R16, R16, UR9, RZ, P4, !PT ;  /* 0x0000000910107c10 */ /* 0x000fca000a7fe4ff */
[----:B------:R3:W-:Y:S01]  /*bd260*/  STL [R1+0x1f84], R16 ;  /* 0x001f841001007387 */ /* 0x0007e20000100800 */
[----:B------:R-:W-:Y:S01]  /*bd270*/  IADD3.X R17, R17, UR9, RZ, P5, !PT ;  /* 0x0000000911117c10 */ /* 0x000fe2000affe4ff */
[----:B-1----:R-:W-:Y:S01]  /*bd280*/  IMAD.MOV.U32 R4, RZ, RZ, R6 ;  /* 0x000000ffff047224 */ /* 0x002fe200078e0006 */
[----:B------:R-:W-:Y:S01]  /*bd290*/  MOV R5, R16 ;  /* 0x0000001000057202 */ /* 0x000fe20000000f00 */
[----:B------:R-:W-:Y:S04]  /*bd2a0*/  STL [R1+0x1f90], R13 ;  /* 0x001f900d01007387 */ /* 0x000fe80000100800 */
[----:B---3--:R-:W3:Y:S04]  /*bd2b0*/  LDL.LU R16, [R1+0x2098] ;  /* 0x0020980001107983 */ /* 0x008ee80000300800 */
[----:B------:R1:W-:Y:S04]  /*bd2c0*/  STL [R1+0x1f8c], R17 ;  /* 0x001f8c1101007387 */ /* 0x0003e80000100800 */
[----:B------:R4:W-:Y:S04]  /*bd2d0*/  LDGSTS.E [R3+0x2e00], desc[UR14][R4.64], P0 ;  /* 0x02e0000004037fae */ /* 0x0009e8000812184e */
[----:B------:R-:W3:Y:S01]  /*bd2e0*/  LDL.LU R6, [R1+0x20a0] ;  /* 0x0020a00001067983 */ /* 0x000ee20000300800 */
[----:B----4-:R-:W-:-:S03]  /*bd2f0*/  MOV R5, R17 ;  /* 0x0000001100057202 */ /* 0x010fc60000000f00 */
[----:B-1----:R-:W4:Y:S01]  /*bd300*/  LDL.LU R17, [R1+0x2094] ;  /* 0x0020940001117983 */ /* 0x002f220000300800 */
[----:B------:R-:W-:-:S03]  /*bd310*/  IMAD.MOV.U32 R4, RZ, RZ, R13 ;  /* 0x000000ffff047224 */ /* 0x000fc600078e000d */
[----:B------:R-:W4:Y:S01]  /*bd320*/  LDL.LU R13, [R1+0x209c] ;  /* 0x00209c00010d7983 */ /* 0x000f220000300800 */
[----:B------:R-:W-:Y:S02]  /*bd330*/  IADD3 R7, P4, R7, UR16, RZ ;  /* 0x0000001007077c10 */ /* 0x000fe4000ff9e0ff */
[----:B------:R-:W-:Y:S01]  /*bd340*/  IADD3 R12, P5, R12, UR16, RZ ;  /* 0x000000100c0c7c10 */ /* 0x000fe2000ffbe0ff */
[----:B------:R1:W-:Y:S01]  /*bd350*/  LDGSTS.E [R3+0x2e80], desc[UR14][R4.64], P2 ;  /* 0x02e8000004037fae */ /* 0x0003e2000912184e */
[----:B------:R-:W-:-:S03]  /*bd360*/  IADD3.X R9, R9, UR9, RZ, P4, !PT ;  /* 0x0000000909097c10 */ /* 0x000fc6000a7fe4ff */
[----:B------:R-:W-:Y:S01]  /*bd370*/  STL [R1+0x1f98], R7 ;  /* 0x001f980701007387 */ /* 0x000fe20000100800 */
[----:B-1----:R-:W-:Y:S01]  /*bd380*/  IMAD.MOV.U32 R4, RZ, RZ, R7 ;  /* 0x000000ffff047224 */ /* 0x002fe200078e0007 */
[----:B------:R-:W-:Y:S02]  /*bd390*/  MOV R5, R9 ;  /* 0x0000000900057202 */ /* 0x000fe40000000f00 */
[----:B------:R1:W-:Y:S01]  /*bd3a0*/  STL [R1+0x1f94], R9 ;  /* 0x001f940901007387 */ /* 0x0003e20000100800 */
[----:B------:R-:W-:-:S03]  /*bd3b0*/  IADD3.X R14, R14, UR9, RZ, P5, !PT ;  /* 0x000000090e0e7c10 */ /* 0x000fc6000affe4ff */
[----:B------:R-:W-:Y:S04]  /*bd3c0*/  STL [R1+0x1fa0], R12 ;  /* 0x001fa00c01007387 */ /* 0x000fe80000100800 */
[----:B------:R1:W-:Y:S04]  /*bd3d0*/  LDGSTS.E [R3+0x2f00], desc[UR14][R4.64], P3 ;  /* 0x02f0000004037fae */ /* 0x0003e8000992184e */
[----:B-1----:R-:W4:Y:S04]  /*bd3e0*/  LDL.LU R9, [R1+0x2188] ;  /* 0x0021880001097983 */ /* 0x002f280000300800 */
[----:B------:R1:W-:Y:S04]  /*bd3f0*/  STL [R1+0x1f9c], R14 ;  /* 0x001f9c0e01007387 */ /* 0x0003e80000100800 */
[----:B------:R-:W4:Y:S01]  /*bd400*/  LDL.LU R7, [R1+0x2190] ;  /* 0x0021900001077983 */ /* 0x000f220000300800 */
[----:B------:R-:W-:Y:S01]  /*bd410*/  MOV R5, R14 ;  /* 0x0000000e00057202 */ /* 0x000fe20000000f00 */
[----:B------:R-:W-:-:S02]  /*bd420*/  IMAD.MOV.U32 R4, RZ, RZ, R12 ;  /* 0x000000ffff047224 */ /* 0x000fc400078e000c */
[----:B-1----:R-:W4:Y:S04]  /*bd430*/  LDL.LU R14, [R1+0x2184] ;  /* 0x00218400010e7983 */ /* 0x002f280000300800 */
[----:B------:R-:W4:Y:S01]  /*bd440*/  LDL.LU R12, [R1+0x218c] ;  /* 0x00218c00010c7983 */ /* 0x000f220000300800 */
[----:B------:R-:W-:Y:S02]  /*bd450*/  IADD3 R10, P4, R10, UR16, RZ ;  /* 0x000000100a0a7c10 */ /* 0x000fe4000ff9e0ff */
[----:B------:R-:W-:Y:S01]  /*bd460*/  IADD3 R8, P5, R8, UR16, RZ ;  /* 0x0000001008087c10 */ /* 0x000fe2000ffbe0ff */
[----:B------:R1:W-:Y:S04]  /*bd470*/  LDGSTS.E [R3+0x2f80], desc[UR14][R4.64], P1 ;  /* 0x02f8000004037fae */ /* 0x0003e8000892184e */
[----:B------:R2:W-:Y:S01]  /*bd480*/  STL [R1+0x2088], R10 ;  /* 0x0020880a01007387 */ /* 0x0005e20000100800 */
[----:B-1----:R-:W-:Y:S01]  /*bd490*/  IMAD.MOV.U32 R4, RZ, RZ, R10 ;  /* 0x000000ffff047224 */ /* 0x002fe200078e000a */
[----:B--2---:R-:W-:-:S05]  /*bd4a0*/  IADD3.X R15, R15, UR9, RZ, P4, !PT ;  /* 0x000000090f0f7c10 */ /* 0x004fca000a7fe4ff */
[----:B------:R1:W-:Y:S01]  /*bd4b0*/  STL [R1+0x2084], R15 ;  /* 0x0020840f01007387 */ /* 0x0003e20000100800 */
[----:B------:R-:W-:-:S03]  /*bd4c0*/  IADD3.X R11, R11, UR9, RZ, P5, !PT ;  /* 0x000000090b0b7c10 */ /* 0x000fc6000affe4ff */
[----:B------:R2:W-:Y:S01]  /*bd4d0*/  STL [R1+0x2090], R8 ;  /* 0x0020900801007387 */ /* 0x0005e20000100800 */
[----:B------:R-:W-:-:S03]  /*bd4e0*/  MOV R5, R15 ;  /* 0x0000000f00057202 */ /* 0x000fc60000000f00 */
[----:B------:R-:W4:Y:S04]  /*bd4f0*/  LDL.LU R10, [R1+0x2198] ;  /* 0x00219800010a7983 */ /* 0x000f280000300800 */
[----:B------:R2:W-:Y:S04]  /*bd500*/  STL [R1+0x208c], R11 ;  /* 0x00208c0b01007387 */ /* 0x0005e80000100800 */
[----:B------:R-:W4:Y:S04]  /*bd510*/  LDL.LU R18, [R1+0x21a0] ;  /* 0x0021a00001127983 */ /* 0x000f280000300800 */
[----:B-1----:R-:W4:Y:S04]  /*bd520*/  LDL.LU R15, [R1+0x2194] ;  /* 0x00219400010f7983 */ /* 0x002f280000300800 */
[----:B------:R-:W4:Y:S04]  /*bd530*/  LDL.LU R19, [R1+0x219c] ;  /* 0x00219c0001137983 */ /* 0x000f280000300800 */
[----:B------:R1:W-:Y:S01]  /*bd540*/  LDGSTS.E [R3+0x3e00], desc[UR14][R4.64], P0 ;  /* 0x03e0000004037fae */ /* 0x0003e2000812184e */
[----:B---3--:R-:W-:Y:S01]  /*bd550*/  IADD3 R16, P4, R16, UR16, RZ ;  /* 0x0000001010107c10 */ /* 0x008fe2000ff9e0ff */
[----:B-1----:R-:W-:Y:S01]  /*bd560*/  IMAD.MOV.U32 R4, RZ, RZ, R8 ;  /* 0x000000ffff047224 */ /* 0x002fe200078e0008 */
[----:B------:R-:W-:Y:S01]  /*bd570*/  MOV R5, R11 ;  /* 0x0000000b00057202 */ /* 0x000fe20000000f00 */
[----:B--2---:R-:W2:Y:S04]  /*bd580*/  LDL.LU R8, [R1+0x2288] ;  /* 0x0022880001087983 */ /* 0x004ea80000300800 */
[----:B------:R-:W3:Y:S01]  /*bd590*/  LDL.LU R11, [R1+0x2290] ;  /* 0x00229000010b7983 */ /* 0x000ee20000300800 */
[----:B------:R-:W-:-:S03]  /*bd5a0*/  IADD3 R6, P5, R6, UR16, RZ ;  /* 0x0000001006067c10 */ /* 0x000fc6000ffbe0ff */
[----:B------:R1:W-:Y:S04]  /*bd5b0*/  STL [R1+0x2098], R16 ;  /* 0x0020981001007387 */ /* 0x0003e80000100800 */
[----:B------:R1:W-:Y:S01]  /*bd5c0*/  LDGSTS.E [R3+0x3e80], desc[UR14][R4.64], P2 ;  /* 0x03e8000004037fae */ /* 0x0003e2000912184e */
[----:B----4-:R-:W-:Y:S02]  /*bd5d0*/  IADD3.X R17, R17, UR9, RZ, P4, !PT ;  /* 0x0000000911117c10 */ /* 0x010fe4000a7fe4ff */
[----:B------:R-:W-:-:S03]  /*bd5e0*/  IADD3.X R13, R13, UR9, RZ, P5, !PT ;  /* 0x000000090d0d7c10 */ /* 0x000fc6000affe4ff */
[----:B------:R4:W-:Y:S01]  /*bd5f0*/  STL [R1+0x2094], R17 ;  /* 0x0020941101007387 */ /* 0x0009e20000100800 */
[----:B-1----:R-:W-:-:S03]  /*bd600*/  IMAD.MOV.U32 R4, RZ, RZ, R16 ;  /* 0x000000ffff047224 */ /* 0x002fc600078e0010 */
[----:B------:R1:W-:Y:S01]  /*bd610*/  STL [R1+0x20a0], R6 ;  /* 0x0020a00601007387 */ /* 0x0003e20000100800 */
[----:B------:R-:W-:-:S03]  /*bd620*/  MOV R5, R17 ;  /* 0x0000001100057202 */ /* 0x000fc60000000f00 */
[----:B------:R-:W3:Y:S04]  /*bd630*/  LDL.LU R16, [R1+0x2284] ;  /* 0x0022840001107983 */ /* 0x000ee80000300800 */
[----:B------:R1:W-:Y:S04]  /*bd640*/  STL [R1+0x209c], R13 ;  /* 0x00209c0d01007387 */ /* 0x0003e80000100800 */
[----:B----4-:R-:W4:Y:S04]  /*bd650*/  LDL.LU R17, [R1+0x228c] ;  /* 0x00228c0001117983 */ /* 0x010f280000300800 */
[----:B------:R1:W-:Y:S01]  /*bd660*/  LDGSTS.E [R3+0x3f00], desc[UR14][R4.64], P3 ;  /* 0x03f0000004037fae */ /* 0x0003e2000992184e */
[----:B------:R-:W-:Y:S01]  /*bd670*/  IADD3 R9, P4, R9, UR16, RZ ;  /* 0x0000001009097c10 */ /* 0x000fe2000ff9e0ff */
[----:B-1----:R-:W-:Y:S01]  /*bd680*/  IMAD.MOV.U32 R4, RZ, RZ, R6 ;  /* 0x000000ffff047224 */ /* 0x002fe200078e0006 */
[----:B------:R-:W-:Y:S01]  /*bd690*/  MOV R5, R13 ;  /* 0x0000000d00057202 */ /* 0x000fe20000000f00 */
[----:B------:R-:W4:Y:S01]  /*bd6a0*/  LDL.LU R6, [R1+0x2298] ;  /* 0x0022980001067983 */ /* 0x000f220000300800 */
[----:B------:R-:W-:-:S03]  /*bd6b0*/  IADD3 R7, P5, R7, UR16, RZ ;  /* 0x0000001007077c10 */ /* 0x000fc6000ffbe0ff */
[----:B------:R-:W4:Y:S01]  /*bd6c0*/  LDL.LU R13, [R1+0x22a0] ;  /* 0x0022a000010d7983 */ /* 0x000f220000300800 */
[----:B------:R-:W-:-:S03]  /*bd6d0*/  IADD3.X R14, R14, UR9, RZ, P4, !PT ;  /* 0x000000090e0e7c10 */ /* 0x000fc6000a7fe4ff */
[----:B------:R1:W-:Y:S01]  /*bd6e0*/  STL [R1+0x2188], R9 ;  /* 0x0021880901007387 */ /* 0x0003e20000100800 */
[----:B------:R-:W-:-:S03]  /*bd6f0*/  IADD3.X R12, R12, UR9, RZ, P5, !PT ;  /* 0x000000090c0c7c10 */ /* 0x000fc6000affe4ff */
        /* <DEDUP_REMOVED lines=26> */
[----:B--2---:R-:W-:-:S03]  /*bd8a0*/  IADD3 R8, P4, R8, UR16, RZ ;  /* 0x0000001008087c10 */ /* 0x004fc6000ff9e0ff */
[----:B------:R1:W-:Y:S01]  /*bd8b0*/  LDGSTS.E [R3+0x4f00], desc[UR14][R4.64], P3 ;  /* 0x04f0000004037fae */ /* 0x0003e2000992184e */
[----:B---3--:R-:W-:-:S03]  /*bd8c0*/  IADD3 R11, P5, R11, UR16, RZ ;  /* 0x000000100b0b7c10 */ /* 0x008fc6000ffbe0ff */
[----:B------:R-:W-:Y:S01]  /*bd8d0*/  STL [R1+0x2288], R8 ;  /* 0x0022880801007387 */ /* 0x000fe20000100800 */
[----:B-1----:R-:W-:Y:S01]  /*bd8e0*/  IMAD.MOV.U32 R4, RZ, RZ, R18 ;  /* 0x000000ffff047224 */ /* 0x002fe200078e0012 */
[----:B------:R-:W-:-:S05]  /*bd8f0*/  MOV R5, R19 ;  /* 0x0000001300057202 */ /* 0x000fca0000000f00 */
[----:B------:R1:W-:Y:S01]  /*bd900*/  LDGSTS.E [R3+0x4f80], desc[UR14][R4.64], P1 ;  /* 0x04f8000004037fae */ /* 0x0003e2000892184e */
[----:B------:R-:W-:Y:S01]  /*bd910*/  IADD3.X R16, R16, UR9, RZ, P4, !PT ;  /* 0x0000000910107c10 */ /* 0x000fe2000a7fe4ff */
[----:B-1----:R-:W-:-:S03]  /*bd920*/  IMAD.MOV.U32 R4, RZ, RZ, R8 ;  /* 0x000000ffff047224 */ /* 0x002fc600078e0008 */
[----:B------:R-:W-:Y:S01]  /*bd930*/  MOV R5, R16 ;  /* 0x0000001000057202 */ /* 0x000fe20000000f00 */
[----:B------:R1:W-:Y:S01]  /*bd940*/  STL [R1+0x2284], R16 ;  /* 0x0022841001007387 */ /* 0x0003e20000100800 */
[----:B----4-:R-:W-:-:S03]  /*bd950*/  IADD3.X R17, R17, UR9, RZ, P5, !PT ;  /* 0x0000000911117c10 */ /* 0x010fc6000affe4ff */
[----:B------:R-:W-:Y:S04]  /*bd960*/  STL [R1+0x2290], R11 ;  /* 0x0022900b01007387 */ /* 0x000fe80000100800 */
[----:B------:R2:W-:Y:S04]  /*bd970*/  LDGSTS.E [R3+0x5e00], desc[UR14][R4.64], P0 ;  /* 0x05e0000004037fae */ /* 0x0005e8000812184e */
[----:B-1----:R-:W3:Y:S04]  /*bd980*/  LDL.LU R16, [R1+0x2398] ;  /* 0x0023980001107983 */ /* 0x002ee80000300800 */
[----:B------:R1:W-:Y:S04]  /*bd990*/  STL [R1+0x228c], R17 ;  /* 0x00228c1101007387 */ /* 0x0003e80000100800 */
[----:B------:R-:W4:Y:S01]  /*bd9a0*/  LDL.LU R8, [R1+0x23a0] ;  /* 0x0023a00001087983 */ /* 0x000f220000300800 */
[----:B--2---:R-:W-:Y:S01]  /*bd9b0*/  MOV R5, R17 ;  /* 0x0000001100057202 */ /* 0x004fe20000000f00 */
[----:B------:R-:W-:-:S02]  /*bd9c0*/  IMAD.MOV.U32 R4, RZ, RZ, R11 ;  /* 0x000000ffff047224 */ /* 0x000fc400078e000b */
[----:B-1----:R-:W2:Y:S04]  /*bd9d0*/  LDL.LU R17, [R1+0x2394] ;  /* 0x0023940001117983 */ /* 0x002ea80000300800 */
[----:B------:R-:W2:Y:S01]  /*bd9e0*/  LDL.LU R11, [R1+0x239c] ;  /* 0x00239c00010b7983 */ /* 0x000ea20000300800 */
[----:B------:R-:W-:Y:S02]  /*bd9f0*/  IADD3 R6, P4, R6, UR16, RZ ;  /* 0x0000001006067c10 */ /* 0x000fe4000ff9e0ff */
[----:B------:R-:W-:Y:S01]  /*bda00*/  IADD3 R13, P5, R13, UR16, RZ ;  /* 0x000000100d0d7c10 */ /* 0x000fe2000ffbe0ff */
[----:B------:R1:W-:Y:S04]  /*bda10*/  LDGSTS.E [R3+0x5e80], desc[UR14][R4.64], P2 ;  /* 0x05e8000004037fae */ /* 0x0003e8000912184e */
[----:B------:R-:W-:Y:S01]  /*bda20*/  STL [R1+0x2298], R6 ;  /* 0x0022980601007387 */ /* 0x000fe20000100800 */
[----:B------:R-:W-:Y:S01]  /*bda30*/  IADD3.X R9, R9, UR9, RZ, P4, !PT ;  /* 0x0000000909097c10 */ /* 0x000fe2000a7fe4ff */
[----:B-1----:R-:W-:-:S03]  /*bda40*/  IMAD.MOV.U32 R4, RZ, RZ, R6 ;  /* 0x000000ffff047224 */ /* 0x002fc600078e0006 */
[----:B------:R-:W-:Y:S01]  /*bda50*/  MOV R5, R9 ;  /* 0x0000000900057202 */ /* 0x000fe20000000f00 */
[----:B------:R1:W-:Y:S01]  /*bda60*/  STL [R1+0x2294], R9 ;  /* 0x0022940901007387 */ /* 0x0003e20000100800 */
[----:B------:R-:W-:-:S03]  /*bda70*/  IADD3.X R14, R14, UR9, RZ, P5, !PT ;  /* 0x000000090e0e7c10 */ /* 0x000fc6000affe4ff */
[----:B------:R1:W-:Y:S04]  /*bda80*/  STL [R1+0x22a0], R13 ;  /* 0x0022a00d01007387 */ /* 0x0003e80000100800 */
[----:B------:R1:W-:Y:S04]  /*bda90*/  LDGSTS.E [R3+0x5f00], desc[UR14][R4.64], P3 ;  /* 0x05f0000004037fae */ /* 0x0003e8000992184e */
[----:B-1----:R-:W2:Y:S04]  /*bdaa0*/  LDL.LU R9, [R1+0x2488] ;  /* 0x0024880001097983 */ /* 0x002ea80000300800 */
[----:B------:R1:W-:Y:S04]  /*bdab0*/  STL [R1+0x229c], R14 ;  /* 0x00229c0e01007387 */ /* 0x0003e80000100800 */
[----:B------:R-:W2:Y:S01]  /*bdac0*/  LDL.LU R6, [R1+0x2490] ;  /* 0x0024900001067983 */ /* 0x000ea20000300800 */
[----:B------:R-:W-:-:S03]  /*bdad0*/  IMAD.MOV.U32 R4, RZ, RZ, R13 ;  /* 0x000000ffff047224 */ /* 0x000fc600078e000d */
[----:B------:R-:W2:Y:S01]  /*bdae0*/  LDL.LU R13, [R1+0x2484] ;  /* 0x00248400010d7983 */ /* 0x000ea20000300800 */
[----:B------:R-:W-:-:S03]  /*bdaf0*/  MOV R5, R14 ;  /* 0x0000000e00057202 */ /* 0x000fc60000000f00 */
[----:B-1----:R-:W2:Y:S01]  /*bdb00*/  LDL.LU R14, [R1+0x248c] ;  /* 0x00248c00010e7983 */ /* 0x002ea20000300800 */
[----:B------:R-:W-:Y:S02]  /*bdb10*/  IADD3 R12, P4, R12, UR16, RZ ;  /* 0x000000100c0c7c10 */ /* 0x000fe4000ff9e0ff */
[----:B------:R-:W-:Y:S01]  /*bdb20*/  IADD3 R7, P5, R7, UR16, RZ ;  /* 0x0000001007077c10 */ /* 0x000fe2000ffbe0ff */
[----:B------:R1:W-:Y:S04]  /*bdb30*/  LDGSTS.E [R3+0x5f80], desc[UR14][R4.64], P1 ;  /* 0x05f8000004037fae */ /* 0x0003e8000892184e */
[----:B------:R1:W-:Y:S02]  /*bdb40*/  STL [R1+0x2388], R12 ;  /* 0x0023880c01007387 */ /* 0x0003e40000100800 */
[----:B-1----:R-:W-:Y:S01]  /*bdb50*/  IMAD.MOV.U32 R4, RZ, RZ, R12 ;  /* 0x000000ffff047224 */ /* 0x002fe200078e000c */
[----:B------:R-:W-:-:S05]  /*bdb60*/  IADD3.X R15, R15, UR9, RZ, P4, !PT ;  /* 0x000000090f0f7c10 */ /* 0x000fca000a7fe4ff */
        /* <DEDUP_REMOVED lines=15> */
[----:B---3--:R-:W-:-:S05]  /*bdc60*/  IADD3 R16, P4, R16, UR16, RZ ;  /* 0x0000001010107c10 */ /* 0x008fca000ff9e0ff */
[----:B------:R3:W-:Y:S01]  /*bdc70*/  STL [R1+0x2398], R16 ;  /* 0x0023981001007387 */ /* 0x0007e20000100800 */
[----:B----4-:R-:W-:Y:S02]  /*bdc80*/  IADD3 R8, P5, R8, UR16, RZ ;  /* 0x0000001008087c10 */ /* 0x010fe4000ffbe0ff */
[----:B--2---:R-:W-:Y:S01]  /*bdc90*/  IADD3.X R17, R17, UR9, RZ, P4, !PT ;  /* 0x0000000911117c10 */ /* 0x004fe2000a7fe4ff */
[----:B-1----:R-:W-:Y:S01]  /*bdca0*/  IMAD.MOV.U32 R4, RZ, RZ, R16 ;  /* 0x000000ffff047224 */ /* 0x002fe200078e0010 */
[----:B------:R-:W-:-:S03]  /*bdcb0*/  IADD3.X R11, R11, UR9, RZ, P5, !PT ;  /* 0x000000090b0b7c10 */ /* 0x000fc6000affe4ff */
[----:B------:R1:W-:Y:S04]  /*bdcc0*/  STL [R1+0x2394], R17 ;  /* 0x0023941101007387 */ /* 0x0003e80000100800 */
[----:B------:R2:W-:Y:S01]  /*bdcd0*/  STL [R1+0x23a0], R8 ;  /* 0x0023a00801007387 */ /* 0x0005e20000100800 */
[----:B------:R-:W-:-:S03]  /*bdce0*/  MOV R5, R17 ;  /* 0x0000001100057202 */ /* 0x000fc60000000f00 */
[----:B---3--:R-:W3:Y:S04]  /*bdcf0*/  LDL.LU R16, [R1+0x2584] ;  /* 0x0025840001107983 */ /* 0x008ee80000300800 */
        /* <DEDUP_REMOVED lines=57> */
[----:B-1----:R-:W3:Y:S04]  /*be090*/  LDL.LU R17, [R1+0x2694] ;  /* 0x0026940001117983 */ /* 0x002ee80000300800 */
[----:B------:R-:W3:Y:S01]  /*be0a0*/  LDL.LU R10, [R1+0x269c] ;  /* 0x00269c00010a7983 */ /* 0x000ee20000300800 */
[----:B--2---:R-:W-:Y:S02]  /*be0b0*/  IADD3 R8, P4, R8, UR16, RZ ;  /* 0x0000001008087c10 */ /* 0x004fe4000ff9e0ff */
[----:B----4-:R-:W-:Y:S01]  /*be0c0*/  IADD3 R11, P5, R11, UR16, RZ ;  /* 0x000000100b0b7c10 */ /* 0x010fe2000ffbe0ff */
[----:B------:R1:W-:Y:S04]  /*be0d0*/  LDGSTS.E [R3+0x8e80], desc[UR14][R4.64], P2 ;  /* 0x08e8000004037fae */ /* 0x0003e8000912184e */
[----:B------:R2:W-:Y:S01]  /*be0e0*/  STL [R1+0x2598], R8 ;  /* 0x0025980801007387 */ /* 0x0005e20000100800 */
[----:B-1----:R-:W-:Y:S01]  /*be0f0*/  IMAD.MOV.U32 R4, RZ, RZ, R8 ;  /* 0x000000ffff047224 */ /* 0x002fe200078e0008 */
[----:B------:R-:W-:-:S04]  /*be100*/  IADD3.X R9, R9, UR9, RZ, P4, !PT ;  /* 0x0000000909097c10 */ /* 0x000fc8000a7fe4ff */
[----:B------:R-:W-:Y:S01]  /*be110*/  MOV R5, R9 ;  /* 0x0000000900057202 */ /* 0x000fe20000000f00 */
[----:B------:R1:W-:Y:S01]  /*be120*/  STL [R1+0x2594], R9 ;  /* 0x0025940901007387 */ /* 0x0003e20000100800 */
[----:B------:R-:W-:-:S03]  /*be130*/  IADD3.X R13, R13, UR9, RZ, P5, !PT ;  /* 0x000000090d0d7c10 */ /* 0x000fc6000affe4ff */
[----:B------:R-:W-:Y:S04]  /*be140*/  STL [R1+0x25a0], R11 ;  /* 0x0025a00b01007387 */ /* 0x000fe80000100800 */
[----:B--2---:R-:W2:Y:S04]  /*be150*/  LDL.LU R8, [R1+0x2788] ;  /* 0x0027880001087983 */ /* 0x004ea80000300800 */
[----:B------:R4:W-:Y:S04]  /*be160*/  STL [R1+0x259c], R13 ;  /* 0x00259c0d01007387 */ /* 0x0009e80000100800 */
[----:B------:R4:W-:Y:S04]  /*be170*/  LDGSTS.E [R3+0x8f00], desc[UR14][R4.64], P3 ;  /* 0x08f0000004037fae */ /* 0x0009e8000992184e */
[----:B-1----:R-:W2:Y:S01]  /*be180*/  LDL.LU R9, [R1+0x2790] ;  /* 0x0027900001097983 */ /* 0x002ea20000300800 */
[----:B----4-:R-:W-:-:S03]  /*be190*/  MOV R5, R13 ;  /* 0x0000000d00057202 */ /* 0x010fc60000000f00 */
[----:B------:R-:W4:Y:S01]  /*be1a0*/  LDL.LU R13, [R1+0x2784] ;  /* 0x00278400010d7983 */ /* 0x000f220000300800 */
[----:B------:R-:W-:-:S03]  /*be1b0*/  IMAD.MOV.U32 R4, RZ, RZ, R11 ;  /* 0x000000ffff047224 */ /* 0x000fc600078e000b */
[----:B------:R-:W4:Y:S01]  /*be1c0*/  LDL.LU R11, [R1+0x278c] ;  /* 0x00278c00010b7983 */ /* 0x000f220000300800 */
        /* <DEDUP_REMOVED lines=33> */
[----:B------:R1:W-:Y:S01]  /*be3e0*/  LDGSTS.E [R3+0x9f00], desc[UR14][R4.64], P3 ;  /* 0x09f0000004037fae */ /* 0x0003e2000992184e */
[----:B--2---:R-:W-:Y:S01]  /*be3f0*/  IADD3 R8, P4, R8, UR16, RZ ;  /* 0x0000001008087c10 */ /* 0x004fe2000ff9e0ff */
[----:B-1----:R-:W-:Y:S01]  /*be400*/  IMAD.MOV.U32 R4, RZ, RZ, R7 ;  /* 0x000000ffff047224 */ /* 0x002fe200078e0007 */
[----:B------:R-:W-:Y:S01]  /*be410*/  MOV R5, R10 ;  /* 0x0000000a00057202 */ /* 0x000fe20000000f00 */
[----:B---3--:R-:W2:Y:S04]  /*be420*/  LDL.LU R7, [R1+0x2898] ;  /* 0x0028980001077983 */ /* 0x008ea80000300800 */
        /* <DEDUP_REMOVED lines=13> */
[----:B------:R1:W-:Y:S02]  /*be500*/  LDGSTS.E [R3+0xae00], desc[UR14][R4.64], P0 ;  /* 0x0ae0000004037fae */ /* 0x0003e4000812184e */
[----:B-1----:R-:W-:Y:S01]  /*be510*/  IMAD.MOV.U32 R4, RZ, RZ, R9 ;  /* 0x000000ffff047224 */ /* 0x002fe200078e0009 */
[----:B------:R-:W-:Y:S01]  /*be520*/  MOV R5, R11 ;  /* 0x0000000b00057202 */ /* 0x000fe20000000f00 */
        /* <DEDUP_REMOVED lines=23> */
[----:B------:R-:W-:-:S04]  /*be6a0*/  IADD3.X R16, R16, UR9, RZ, P4, !PT ;  /* 0x0000000910107c10 */ /* 0x000fc8000a7fe4ff */
        /* <DEDUP_REMOVED lines=12> */
[----:B--2---:R-:W-:Y:S02]  /*be770*/  IADD3 R7, P4, R7, UR16, RZ ;  /* 0x0000001007077c10 */ /* 0x004fe4000ff9e0ff */
[----:B---3--:R-:W-:Y:S01]  /*be780*/  IADD3 R10, P5, R10, UR16, RZ ;  /* 0x000000100a0a7c10 */ /* 0x008fe2000ffbe0ff */
[----:B------:R1:W-:Y:S04]  /*be790*/  LDGSTS.E [R3+0xbe80], desc[UR14][R4.64], P2 ;  /* 0x0be8000004037fae */ /* 0x0003e8000912184e */
[----:B------:R2:W-:Y:S01]  /*be7a0*/  STL [R1+0x2898], R7 ;  /* 0x0028980701007387 */ /* 0x0005e20000100800 */
[----:B-1----:R-:W-:Y:S01]  /*be7b0*/  IMAD.MOV.U32 R4, RZ, RZ, R7 ;  /* 0x000000ffff047224 */ /* 0x002fe200078e0007 */
[----:B------:R-:W-:-:S04]  /*be7c0*/  IADD3.X R8, R8, UR9, RZ, P4, !PT ;  /* 0x0000000908087c10 */ /* 0x000fc8000a7fe4ff */
[----:B------:R-:W-:Y:S01]  /*be7d0*/  MOV R5, R8 ;  /* 0x0000000800057202 */ /* 0x000fe20000000f00 */
[----:B------:R1:W-:Y:S01]  /*be7e0*/  STL [R1+0x2894], R8 ;  /* 0x0028940801007387 */ /* 0x0003e20000100800 */
[----:B----4-:R-:W-:-:S03]  /*be7f0*/  IADD3.X R13, R13, UR9, RZ, P5, !PT ;  /* 0x000000090d0d7c10 */ /* 0x010fc6000affe4ff */
[----:B------:R-:W-:Y:S04]  /*be800*/  STL [R1+0x28a0], R10 ;  /* 0x0028a00a01007387 */ /* 0x000fe80000100800 */
[----:B--2---:R-:W2:Y:S04]  /*be810*/  LDL.LU R7, [R1+0x2a88] ;  /* 0x002a880001077983 */ /* 0x004ea80000300800 */
[----:B------:R3:W-:Y:S04]  /*be820*/  STL [R1+0x289c], R13 ;  /* 0x00289c0d01007387 */ /* 0x0007e80000100800 */
[----:B------:R4:W-:Y:S04]  /*be830*/  LDGSTS.E [R3+0xbf00], desc[UR14][R4.64], P3 ;  /* 0x0bf0000004037fae */ /* 0x0009e8000992184e */
[----:B-1----:R-:W2:Y:S01]  /*be840*/  LDL.LU R8, [R1+0x2a90] ;  /* 0x002a900001087983 */ /* 0x002ea20000300800 */
[----:B----4-:R-:W-:-:S03]  /*be850*/  MOV R5, R13 ;  /* 0x0000000d00057202 */ /* 0x010fc60000000f00 */
[----:B---3--:R-:W3:Y:S01]  /*be860*/  LDL.LU R13, [R1+0x2a84] ;  /* 0x002a8400010d7983 */ /* 0x008ee20000300800 */
[----:B------:R-:W-:Y:S01]  /*be870*/  IADD3 R9, P4, R9, UR16, RZ ;  /* 0x0000001009097c10 */ /* 0x000fe2000ff9e0ff */
[----:B------:R-:W-:Y:S02]  /*be880*/  IMAD.MOV.U32 R4, RZ, RZ, R10 ;  /* 0x000000ffff047224 */ /* 0x000fe400078e000a */
[----:B------:R-:W4:Y:S01]  /*be890*/  LDL.LU R10, [R1+0x2a8c] ;  /* 0x002a8c00010a7983 */ /* 0x000f220000300800 */
[----:B------:R-:W-:-:S03]  /*be8a0*/  IADD3 R11, P5, R11, UR16, RZ ;  /* 0x000000100b0b7c10 */ /* 0x000fc6000ffbe0ff */
[----:B------:R1:W-:Y:S04]  /*be8b0*/  LDGSTS.E [R3+0xbf80], desc[UR14][R4.64], P1 ;  /* 0x0bf8000004037fae */ /* 0x0003e8000892184e */
[----:B------:R1:W-:Y:S02]  /*be8c0*/  STL [R1+0x2988], R9 ;  /* 0x0029880901007387 */ /* 0x0003e40000100800 */
[----:B-1----:R-:W-:Y:S01]  /*be8d0*/  IMAD.MOV.U32 R4, RZ, RZ, R9 ;  /* 0x000000ffff047224 */ /* 0x002fe200078e0009 */
[----:B------:R-:W-:-:S04]  /*be8e0*/  IADD3.X R15, R15, UR9, RZ, P4, !PT ;  /* 0x000000090f0f7c10 */ /* 0x000fc8000a7fe4ff */
[----:B------:R-:W-:Y:S01]  /*be8f0*/  MOV R5, R15 ;  /* 0x0000000f00057202 */ /* 0x000fe20000000f00 */
[----:B------:R-:W-:Y:S01]  /*be900*/  STL [R1+0x2984], R15 ;  /* 0x0029840f01007387 */ /* 0x000fe20000100800 */
[----:B------:R-:W-:-:S03]  /*be910*/  IADD3.X R14, R14, UR9, RZ, P5, !PT ;  /* 0x000000090e0e7c10 */ /* 0x000fc6000affe4ff */
[----:B------:R1:W-:Y:S04]  /*be920*/  STL [R1+0x2990], R11 ;  /* 0x0029900b01007387 */ /* 0x0003e80000100800 */
[----:B------:R-:W4:Y:S04]  /*be930*/  LDL.LU R9, [R1+0x2a98] ;  /* 0x002a980001097983 */ /* 0x000f280000300800 */
        /* <DEDUP_REMOVED lines=20> */
[----:B------:R1:W-:Y:S04]  /*bea80*/  STL [R1+0x299c], R12 ;  /* 0x00299c0c01007387 */ /* 0x0003e80000100800 */
[----:B------:R-:W4:Y:S04]  /*bea90*/  LDL.LU R16, [R1+0x2bdc] ;  /* 0x002bdc0001107983 */ /* 0x000f280000300800 */
[----:B------:R1:W-:Y:S02]  /*beaa0*/  LDGSTS.E [R3+0xcf00], desc[UR14][R4.64], P3 ;  /* 0x0cf0000004037fae */ /* 0x0003e4000992184e */
[----:B-1----:R-:W-:Y:S01]  /*beab0*/  IMAD.MOV.U32 R4, RZ, RZ, R6 ;  /* 0x000000ffff047224 */ /* 0x002fe200078e0006 */
[----:B------:R-:W-:-:S02]  /*beac0*/  MOV R5, R12 ;  /* 0x0000000c00057202 */ /* 0x000fc40000000f00 */
[----:B------:R-:W4:Y:S01]  /*bead0*/  LDL.LU R12, [R1+0x2be8] ;  /* 0x002be800010c7983 */ /* 0x000f220000300800 */
[----:B--2---:R-:W-:-:S03]  /*beae0*/  IADD3 R7, P4, R7, UR16, RZ ;  /* 0x0000001007077c10 */ /* 0x004fc6000ff9e0ff */
[----:B------:R-:W2:Y:S04]  /*beaf0*/  LDL.LU R6, [R1+0x2bf0] ;  /* 0x002bf00001067983 */ /* 0x000ea80000300800 */
[----:B------:R-:W-:Y:S04]  /*beb00*/  STL [R1+0x2a88], R7 ;  /* 0x002a880701007387 */ /* 0x000fe80000100800 */
[----:B------:R1:W-:Y:S01]  /*beb10*/  LDGSTS.E [R3+0xcf80], desc[UR14][R4.64], P1 ;  /* 0x0cf8000004037fae */ /* 0x0003e2000892184e */
[----:B------:R-:W-:Y:S02]  /*beb20*/  IADD3 R8, P5, R8, UR16, RZ ;  /* 0x0000001008087c10 */ /* 0x000fe4000ffbe0ff */
[----:B---3--:R-:W-:-:S04]  /*beb30*/  IADD3.X R13, R13, UR9, RZ, P4, !PT ;  /* 0x000000090d0d7c10 */ /* 0x008fc8000a7fe4ff */
[----:B-1----:R-:W-:Y:S01]  /*beb40*/  MOV R5, R13 ;  /* 0x0000000d00057202 */ /* 0x002fe20000000f00 */
[----:B------:R1:W-:Y:S04]  /*beb50*/  STL [R1+0x2a84], R13 ;  /* 0x002a840d01007387 */ /* 0x0003e80000100800 */
[----:B------:R3:W-:Y:S04]  /*beb60*/  STL [R1+0x2a90], R8 ;  /* 0x002a900801007387 */ /* 0x0007e80000100800 */
[----:B-1----:R-:W2:Y:S01]  /*beb70*/  LDL.LU R13, [R1+0x2be4] ;  /* 0x002be400010d7983 */ /* 0x002ea20000300800 */
[----:B----4-:R-:W-:Y:S01]  /*beb80*/  IADD3.X R10, R10, UR9, RZ, P5, !PT ;  /* 0x000000090a0a7c10 */ /* 0x010fe2000affe4ff */
[----:B------:R-:W-:-:S04]  /*beb90*/  IMAD.MOV.U32 R4, RZ, RZ, R7 ;  /* 0x000000ffff047224 */ /* 0x000fc800078e0007 */
[----:B------:R1:W-:Y:S04]  /*beba0*/  STL [R1+0x2a8c], R10 ;  /* 0x002a8c0a01007387 */ /* 0x0003e80000100800 */
[----:B------:R-:W4:Y:S04]  /*bebb0*/  LDL.LU R7, [R1+0x2bec] ;  /* 0x002bec0001077983 */ /* 0x000f280000300800 */
[----:B------:R3:W-:Y:S02]  /*bebc0*/  LDGSTS.E [R3+0xde00], desc[UR14][R4.64], P0 ;  /* 0x0de0000004037fae */ /* 0x0007e4000812184e */
[----:B---3--:R-:W-:Y:S01]  /*bebd0*/  IMAD.MOV.U32 R4, RZ, RZ, R8 ;  /* 0x000000ffff047224 */ /* 0x008fe200078e0008 */
[----:B------:R-:W-:Y:S01]  /*bebe0*/  MOV R5, R10 ;  /* 0x0000000a00057202 */ /* 0x000fe20000000f00 */
[----:B------:R-:W3:Y:S04]  /*bebf0*/  LDL.LU R8, [R1+0x2c98] ;  /* 0x002c980001087983 */ /* 0x000ee80000300800 */
[----:B-1----:R-:W3:Y:S04]  /*bec00*/  LDL.LU R10, [R1+0x2ca0] ;  /* 0x002ca000010a7983 */ /* 0x002ee80000300800 */
[----:B------:R1:W-:Y:S01]  /*bec10*/  LDGSTS.E [R3+0xde80], desc[UR14][R4.64], P2 ;  /* 0x0de8000004037fae */ /* 0x0003e2000912184e */
[----:B------:R-:W-:-:S05]  /*bec20*/  IADD3 R9, P4, R9, UR16, RZ ;  /* 0x0000001009097c10 */ /* 0x000fca000ff9e0ff */
[----:B------:R1:W-:Y:S02]  /*bec30*/  STL [R1+0x2a98], R9 ;  /* 0x002a980901007387 */ /* 0x0003e40000100800 */
[----:B-1----:R-:W-:Y:S01]  /*bec40*/  IMAD.MOV.U32 R4, RZ, RZ, R9 ;  /* 0x000000ffff047224 */ /* 0x002fe200078e0009 */
[----:B------:R-:W-:Y:S02]  /*bec50*/  IADD3 R18, P5, R18, UR16, RZ ;  /* 0x0000001012127c10 */ /* 0x000fe4000ffbe0ff */
[----:B------:R-:W-:-:S05]  /*bec60*/  IADD3.X R11, R11, UR9, RZ, P4, !PT ;  /* 0x000000090b0b7c10 */ /* 0x000fca000a7fe4ff */
[----:B------:R1:W-:Y:S01]  /*bec70*/  STL [R1+0x2a94], R11 ;  /* 0x002a940b01007387 */ /* 0x0003e20000100800 */
[----:B------:R-:W-:-:S03]  /*bec80*/  IADD3.X R19, R19, UR9, RZ, P5, !PT ;  /* 0x0000000913137c10 */ /* 0x000fc6000affe4ff */
[----:B------:R-:W-:Y:S04]  /*bec90*/  STL [R1+0x2aa0], R18 ;  /* 0x002aa01201007387 */ /* 0x000fe80000100800 */
[----:B------:R-:W3:Y:S01]  /*beca0*/  LDL.LU R9, [R1+0x2c94] ;  /* 0x002c940001097983 */ /* 0x000ee20000300800 */
[----:B------:R-:W-:-:S03]  /*becb0*/  MOV R5, R11 ;  /* 0x0000000b00057202 */ /* 0x000fc60000000f00 */
[----:B------:R-:W-:Y:S04]  /*becc0*/  STL [R1+0x2a9c], R19 ;  /* 0x002a9c1301007387 */ /* 0x000fe80000100800 */
[----:B-1----:R-:W3:Y:S01]  /*becd0*/  LDL.LU R11, [R1+0x2c9c] ;  /* 0x002c9c00010b7983 */ /* 0x002ee20000300800 */
[----:B------:R-:W-:-:S03]  /*bece0*/  IADD3 R14, P4, R14, UR16, RZ ;  /* 0x000000100e0e7c10 */ /* 0x000fc6000ff9e0ff */
[----:B------:R1:W-:Y:S01]  /*becf0*/  LDGSTS.E [R3+0xdf00], desc[UR14][R4.64], P3 ;  /* 0x0df0000004037fae */ /* 0x0003e2000992184e */
[----:B------:R-:W-:-:S03]  /*bed00*/  IADD3 R15, P5, R15, UR16, RZ ;  /* 0x000000100f0f7c10 */ /* 0x000fc6000ffbe0ff */
[----:B------:R1:W-:Y:S02]  /*bed10*/  STL [R1+0x2bd8], R14 ;  /* 0x002bd80e01007387 */ /* 0x0003e40000100800 */
[----:B-1----:R-:W-:Y:S01]  /*bed20*/  IMAD.MOV.U32 R4, RZ, RZ, R18 ;  /* 0x000000ffff047224 */ /* 0x002fe200078e0012 */
[----:B------:R-:W-:-:S05]  /*bed30*/  MOV R5, R19 ;  /* 0x0000001300057202 */ /* 0x000fca0000000f00 */
[----:B------:R1:W-:Y:S02]  /*bed40*/  LDGSTS.E [R3+0xdf80], desc[UR14][R4.64], P1 ;  /* 0x0df8000004037fae */ /* 0x0003e4000892184e */
[----:B-1----:R-:W-:Y:S01]  /*bed50*/  IMAD.MOV.U32 R4, RZ, RZ, R14 ;  /* 0x000000ffff047224 */ /* 0x002fe200078e000e */
[----:B------:R-:W-:-:S04]  /*bed60*/  IADD3.X R17, R17, UR9, RZ, P4, !PT ;  /* 0x0000000911117c10 */ /* 0x000fc8000a7fe4ff */
[----:B------:R-:W-:Y:S01]  /*bed70*/  MOV R5, R17 ;  /* 0x0000001100057202 */ /* 0x000fe20000000f00 */
[----:B------:R-:W-:Y:S01]  /*bed80*/  STL [R1+0x2bd4], R17 ;  /* 0x002bd41101007387 */ /* 0x000fe20000100800 */
[----:B------:R-:W-:-:S03]  /*bed90*/  IADD3.X R16, R16, UR9, RZ, P5, !PT ;  /* 0x0000000910107c10 */ /* 0x000fc6000affe4ff */
[----:B------:R1:W-:Y:S04]  /*beda0*/  STL [R1+0x2be0], R15 ;  /* 0x002be00f01007387 */ /* 0x0003e80000100800 */
[----:B------:R-:W3:Y:S04]  /*bedb0*/  LDL.LU R14, [R1+0x2ca8] ;  /* 0x002ca800010e7983 */ /* 0x000ee80000300800 */
[----:B------:R-:W-:Y:S04]  /*bedc0*/  STL [R1+0x2bdc], R16 ;  /* 0x002bdc1001007387 */ /* 0x000fe80000100800 */
[----:B------:R1:W-:Y:S04]  /*bedd0*/  LDGSTS.E [R3+0xee00], desc[UR14][R4.64], P0 ;  /* 0x0ee0000004037fae */ /* 0x0003e8000812184e */
[----:B------:R-:W3:Y:S01]  /*bede0*/  LDL.LU R18, [R1+0x2cb0] ;  /* 0x002cb00001127983 */ /* 0x000ee20000300800 */
[----:B-1----:R-:W-:-:S03]  /*bedf0*/  IMAD.MOV.U32 R4, RZ, RZ, R15 ;  /* 0x000000ffff047224 */ /* 0x002fc600078e000f */
[----:B------:R-:W3:Y:S01]  /*bee00*/  LDL.LU R15, [R1+0x2ca4] ;  /* 0x002ca400010f7983 */ /* 0x000ee20000300800 */
[----:B------:R-:W-:-:S03]  /*bee10*/  IADD3 R12, P4, R12, UR16, RZ ;  /* 0x000000100c0c7c10 */ /* 0x000fc6000ff9e0ff */
[----:B------:R-:W3:Y:S01]  /*bee20*/  LDL.LU R19, [R1+0x2cac] ;  /* 0x002cac0001137983 */ /* 0x000ee20000300800 */
[----:B--2---:R-:W-:-:S03]  /*bee30*/  IADD3 R6, P5, R6, UR16, RZ ;  /* 0x0000001006067c10 */ /* 0x004fc6000ffbe0ff */
[----:B------:R-:W-:Y:S01]  /*bee40*/  STL [R1+0x2be8], R12 ;  /* 0x002be80c01007387 */ /* 0x000fe20000100800 */
[----:B------:R-:W-:-:S05]  /*bee50*/  IADD3.X R13, R13, UR9, RZ, P4, !PT ;  /* 0x000000090d0d7c10 */ /* 0x000fca000a7fe4ff */
[----:B------:R-:W-:Y:S04]  /*bee60*/  STL [R1+0x2be4], R13 ;  /* 0x002be40d01007387 */ /* 0x000fe80000100800 */
[----:B------:R-:W-:Y:S04]  /*bee70*/  STL [R1+0x2bf0], R6 ;  /* 0x002bf00601007387 */ /* 0x000fe80000100800 */
[----:B------:R-:W2:Y:S01]  /*bee80*/  LDL.LU.64 R22, [R1+0x1620] ;  /* 0x0016200001167983 */ /* 0x000ea20000300a00 */
[----:B----4-:R-:W-:Y:S02]  /*bee90*/  IADD3.X R7, R7, UR9, RZ, P5, !PT ;  /* 0x0000000907077c10 */ /* 0x010fe4000affe4ff */
[----:B------:R-:W-:-:S03]  /*beea0*/  MOV R5, R16 ;  /* 0x0000001000057202 */ /* 0x000fc60000000f00 */
[----:B------:R1:W-:Y:S04]  /*beeb0*/  STL [R1+0x2bec], R7 ;  /* 0x002bec0701007387 */ /* 0x0003e80000100800 */
[----:B------:R4:W-:Y:S04]  /*beec0*/  LDGSTS.E [R3+0xee80], desc[UR14][R4.64], P2 ;  /* 0x0ee8000004037fae */ /* 0x0009e8000912184e */
[----:B------:R-:W2:Y:S01]  /*beed0*/  LDL.LU.64 R26, [R1+0x1618] ;  /* 0x00161800011a7983 */ /* 0x000ea20000300a00 */
[----:B---3--:R-:W-:-:S03]  /*beee0*/  IADD3 R8, P4, R8, UR16, RZ ;  /* 0x0000001008087c10 */ /* 0x008fc6000ff9e0ff */
[----:B------:R-:W3:Y:S01]  /*beef0*/  LDL.LU.64 R20, [R1+0x1610] ;  /* 0x0016100001147983 */ /* 0x000ee20000300a00 */
[----:B----4-:R-:W-:Y:S01]  /*bef00*/  IMAD.MOV.U32 R4, RZ, RZ, R12 ;  /* 0x000000ffff047224 */ /* 0x010fe200078e000c */
[----:B------:R-:W-:Y:S02]  /*bef10*/  MOV R5, R13 ;  /* 0x0000000d00057202 */ /* 0x000fe40000000f00 */
[----:B------:R-:W-:-:S03]  /*bef20*/  IADD3 R10, P5, R10, UR16, RZ ;  /* 0x000000100a0a7c10 */ /* 0x000fc6000ffbe0ff */
[----:B------:R4:W-:Y:S02]  /*bef30*/  LDGSTS.E [R3+0xef00], desc[UR14][R4.64], P3 ;  /* 0x0ef0000004037fae */ /* 0x0009e4000992184e */
[----:B----4-:R-:W-:Y:S01]  /*bef40*/  IMAD.MOV.U32 R4, RZ, RZ, R6 ;  /* 0x000000ffff047224 */ /* 0x010fe200078e0006 */
[----:B------:R-:W-:Y:S02]  /*bef50*/  MOV R5, R7 ;  /* 0x0000000700057202 */ /* 0x000fe40000000f00 */
[----:B-1----:R-:W4:Y:S04]  /*bef60*/  LDL.LU.64 R6, [R1+0x1608] ;  /* 0x0016080001067983 */ /* 0x002f280000300a00 */
[----:B------:R1:W-:Y:S04]  /*bef70*/  LDGSTS.E [R3+0xef80], desc[UR14][R4.64], P1 ;  /* 0x0ef8000004037fae */ /* 0x0003e8000892184e */
[----:B------:R-:W-:Y:S01]  /*bef80*/  STL [R1+0x2c98], R8 ;  /* 0x002c980801007387 */ /* 0x000fe20000100800 */
[----:B-1----:R-:W-:Y:S01]  /*bef90*/  IMAD.MOV.U32 R4, RZ, RZ, R8 ;  /* 0x000000ffff047224 */ /* 0x002fe200078e0008 */
[----:B------:R-:W-:-:S04]  /*befa0*/  IADD3.X R9, R9, UR9, RZ, P4, !PT ;  /* 0x0000000909097c10 */ /* 0x000fc8000a7fe4ff */
[----:B------:R-:W-:Y:S01]  /*befb0*/  MOV R5, R9 ;  /* 0x0000000900057202 */ /* 0x000fe20000000f00 */
[----:B------:R1:W-:Y:S01]  /*befc0*/  STL [R1+0x2c94], R9 ;  /* 0x002c940901007387 */ /* 0x0003e20000100800 */
[----:B------:R-:W-:-:S03]  /*befd0*/  IADD3.X R11, R11, UR9, RZ, P5, !PT ;  /* 0x000000090b0b7c10 */ /* 0x000fc6000affe4ff */
[----:B------:R-:W-:Y:S04]  /*befe0*/  STL [R1+0x2ca0], R10 ;  /* 0x002ca00a01007387 */ /* 0x000fe80000100800 */
[----:B------:R1:W-:Y:S04]  /*beff0*/  LDGSTS.E [R3+0xfe00], desc[UR14][R4.64], P0 ;  /* 0x0fe0000004037fae */ /* 0x0003e8000812184e */
[----:B-1----:R-:W4:Y:S04]  /*bf000*/  LDL.LU.64 R8, [R1+0x1580] ;  /* 0x0015800001087983 */ /* 0x002f280000300a00 */
[----:B------:R1:W-:Y:S01]  /*bf010*/  STL [R1+0x2c9c], R11 ;  /* 0x002c9c0b01007387 */ /* 0x0003e20000100800 */
[----:B------:R-:W-:Y:S01]  /*bf020*/  IMAD.MOV.U32 R4, RZ, RZ, R10 ;  /* 0x000000ffff047224 */ /* 0x000fe200078e000a */
[----:B------:R-:W-:-:S02]  /*bf030*/  MOV R5, R11 ;  /* 0x0000000b00057202 */ /* 0x000fc40000000f00 */
[----:B-1----:R-:W4:Y:S04]  /*bf040*/  LDL.LU.64 R10, [R1+0x1578] ;  /* 0x00157800010a7983 */ /* 0x002f280000300a00 */
[----:B------:R-:W4:Y:S04]  /*bf050*/  LDL.LU.64 R24, [R1+0x1570] ;  /* 0x0015700001187983 */ /* 0x000f280000300a00 */
[----:B------:R-:W4:Y:S04]  /*bf060*/  LDL.LU.64 R12, [R1+0x1568] ;  /* 0x00156800010c7983 */ /* 0x000f280000300a00 */
[----:B------:R-:W4:Y:S04]  /*bf070*/  LDL.LU.64 R16, [R1+0x1340] ;  /* 0x0013400001107983 */ /* 0x000f280000300a00 */
[----:B------:R1:W-:Y:S01]  /*bf080*/  LDGSTS.E [R3+0xfe80], desc[UR14][R4.64], P2 ;  /* 0x0fe8000004037fae */ /* 0x0003e2000912184e */
[----:B------:R-:W-:-:S05]  /*bf090*/  IADD3 R14, P4, R14, UR16, RZ ;  /* 0x000000100e0e7c10 */ /* 0x000fca000ff9e0ff */
[----:B------:R-:W-:Y:S01]  /*bf0a0*/  STL [R1+0x2ca8], R14 ;  /* 0x002ca80e01007387 */ /* 0x000fe20000100800 */
[----:B-1----:R-:W-:Y:S01]  /*bf0b0*/  IMAD.MOV.U32 R4, RZ, RZ, R14 ;  /* 0x000000ffff047224 */ /* 0x002fe200078e000e */
[----:B------:R-:W-:Y:S02]  /*bf0c0*/  IADD3 R18, P5, R18, UR16, RZ ;  /* 0x0000001012127c10 */ /* 0x000fe4000ffbe0ff */
[----:B------:R-:W-:-:S04]  /*bf0d0*/  IADD3.X R15, R15, UR9, RZ, P4, !PT ;  /* 0x000000090f0f7c10 */ /* 0x000fc8000a7fe4ff */
[----:B------:R-:W-:Y:S01]  /*bf0e0*/  MOV R5, R15 ;  /* 0x0000000f00057202 */ /* 0x000fe20000000f00 */
[----:B------:R1:W-:Y:S04]  /*bf0f0*/  STL [R1+0x2ca4], R15 ;  /* 0x002ca40f01007387 */ /* 0x0003e80000100800 */
[----:B------:R-:W-:Y:S01]  /*bf100*/  STL [R1+0x2cb0], R18 ;  /* 0x002cb01201007387 */ /* 0x000fe20000100800 */
[----:B------:R-:W-:-:S03]  /*bf110*/  IADD3.X R19, R19, UR9, RZ, P5, !PT ;  /* 0x0000000913137c10 */ /* 0x000fc6000affe4ff */
[----:B------:R1:W-:Y:S04]  /*bf120*/  LDGSTS.E [R3+0xff00], desc[UR14][R4.64], P3 ;  /* 0x0ff0000004037fae */ /* 0x0003e8000992184e */
[----:B-1----:R-:W4:Y:S04]  /*bf130*/  LDL.LU.64 R14, [R1+0x1338] ;  /* 0x00133800010e7983 */ /* 0x002f280000300a00 */
[----:B------:R1:W-:Y:S01]  /*bf140*/  STL [R1+0x2cac], R19 ;  /* 0x002cac1301007387 */ /* 0x0003e20000100800 */
[----:B------:R-:W-:Y:S01]  /*bf150*/  IMAD.MOV.U32 R4, RZ, RZ, R18 ;  /* 0x000000ffff047224 */ /* 0x000fe200078e0012 */
[----:B------:R-:W-:-:S02]  /*bf160*/  MOV R5, R19 ;  /* 0x0000001300057202 */ /* 0x000fc40000000f00 */
[----:B-1----:R-:W4:Y:S04]  /*bf170*/  LDL.LU.64 R18, [R1+0x1330] ;  /* 0x0013300001127983 */ /* 0x002f280000300a00 */
[----:B------:R1:W-:Y:S01]  /*bf180*/  LDGSTS.E [R3+0xff80], desc[UR14][R4.64], P1 ;  /* 0x0ff8000004037fae */ /* 0x0003e2000892184e */
[----:B--2---:R-:W-:-:S04]  /*bf190*/  IADD3 R44, P4, R22, UR16, RZ ;  /* 0x00000010162c7c10 */ /* 0x004fc8000ff9e0ff */
[----:B------:R-:W-:Y:S02]  /*bf1a0*/  IADD3.X R45, R23, UR9, RZ, P4, !PT ;  /* 0x00000009172d7c10 */ /* 0x000fe4000a7fe4ff */
[----:B------:R-:W2:Y:S04]  /*bf1b0*/  LDL.LU.64 R22, [R1+0x1328] ;  /* 0x0013280001167983 */ /* 0x000ea80000300a00 */
[----:B------:R-:W2:Y:S01]  /*bf1c0*/  LDL.LU.64 R4, [R1+0x12c0] ;  /* 0x0012c00001047983 */ /* 0x000ea20000300a00 */
[----:B------:R-:W-:-:S03]  /*bf1d0*/  IADD3 R46, P4, R26, UR16, RZ ;  /* 0x000000101a2e7c10 */ /* 0x000fc6000ff9e0ff */
[----:B------:R1:W-:Y:S01]  /*bf1e0*/  LDGSTS.E [R3+0x10e00], desc[UR14][R44.64], P0 ;  /* 0x10e000002c037fae */ /* 0x0003e2000812184e */
[----:B------:R-:W-:Y:S02]  /*bf1f0*/  IADD3.X R47, R27, UR9, RZ, P4, !PT ;  /* 0x000000091b2f7c10 */ /* 0x000fe4000a7fe4ff */
[----:B---3--:R-:W-:-:S03]  /*bf200*/  IADD3 R48, P4, R20, UR16, RZ ;  /* 0x0000001014307c10 */ /* 0x008fc6000ff9e0ff */
[----:B------:R3:W-:Y:S01]  /*bf210*/  LDGSTS.E [R3+0x10e80], desc[UR14][R46.64], P2 ;  /* 0x10e800002e037fae */ /* 0x0007e2000912184e */
[----:B------:R-:W-:-:S03]  /*bf220*/  IADD3.X R49, R21, UR9, RZ, P4, !PT ;  /* 0x0000000915317c10 */ /* 0x000fc6000a7fe4ff */
[----:B------:R-:W3:Y:S04]  /*bf230*/  LDL.LU.64 R20, [R1+0x12b8] ;  /* 0x0012b80001147983 */ /* 0x000ee80000300a00 */
[----:B------:R1:W-:Y:S01]  /*bf240*/  LDGSTS.E [R3+0x10f00], desc[UR14][R48.64], P3 ;  /* 0x10f0000030037fae */ /* 0x0003e2000992184e */
[----:B----4-:R-:W-:-:S04]  /*bf250*/  IADD3 R50, P4, R6, UR16, RZ ;  /* 0x0000001006327c10 */ /* 0x010fc8000ff9e0ff */
[----:B------:R-:W-:Y:S02]  /*bf260*/  IADD3.X R51, R7, UR9, RZ, P4, !PT ;  /* 0x0000000907337c10 */ /* 0x000fe4000a7fe4ff */
[----:B------:R-:W4:Y:S04]  /*bf270*/  LDL.LU.64 R6, [R1+0x12b0] ;  /* 0x0012b00001067983 */ /* 0x000f280000300a00 */
[----:B------:R1:W-:Y:S01]  /*bf280*/  LDGSTS.E [R3+0x10f80], desc[UR14][R50.64], P1 ;  /* 0x10f8000032037fae */ /* 0x0003e2000892184e */
[----:B------:R-:W-:-:S04]  /*bf290*/  IADD3 R52, P4, R8, UR16, RZ ;  /* 0x0000001008347c10 */ /* 0x000fc8000ff9e0ff */
[----:B------:R-:W-:Y:S02]  /*bf2a0*/  IADD3.X R53, R9, UR9, RZ, P4, !PT ;  /* 0x0000000909357c10 */ /* 0x000fe4000a7fe4ff */
[----:B------:R-:W4:Y:S04]  /*bf2b0*/  LDL.LU.64 R8, [R1+0x12a8] ;  /* 0x0012a80001087983 */ /* 0x000f280000300a00 */
[----:B------:R1:W-:Y:S01]  /*bf2c0*/  LDGSTS.E [R3+0x11e00], desc[UR14][R52.64], P0 ;  /* 0x11e0000034037fae */ /* 0x0003e2000812184e */
[----:B------:R-:W-:-:S04]  /*bf2d0*/  IADD3 R54, P4, R10, UR16, RZ ;  /* 0x000000100a367c10 */ /* 0x000fc8000ff9e0ff */
[----:B------:R-:W-:Y:S02]  /*bf2e0*/  IADD3.X R55, R11, UR9, RZ, P4, !PT ;  /* 0x000000090b377c10 */ /* 0x000fe4000a7fe4ff */
[----:B------:R-:W-:Y:S01]  /*bf2f0*/  IADD3 R56, P4, R24, UR16, RZ ;  /* 0x0000001018387c10 */ /* 0x000fe2000ff9e0ff */
[----:B------:R-:W4:Y:S03]  /*bf300*/  LDL.LU.64 R10, [R1+0x1240] ;  /* 0x00124000010a7983 */ /* 0x000f260000300a00 */
[----:B------:R-:W-:Y:S01]  /*bf310*/  IADD3.X R57, R25, UR9, RZ, P4, !PT ;  /* 0x0000000919397c10 */ /* 0x000fe2000a7fe4ff */
[----:B------:R-:W-:Y:S01]  /*bf320*/  LDGSTS.E [R3+0x11e80], desc[UR14][R54.64], P2 ;  /* 0x11e8000036037fae */ /* 0x000fe2000912184e */
[----:B------:R-:W-:-:S03]  /*bf330*/  IADD3 R58, P4, R12, UR16, RZ ;  /* 0x000000100c3a7c10 */ /* 0x000fc6000ff9e0ff */
[----:B------:R-:W-:Y:S01]  /*bf340*/  LDGSTS.E [R3+0x11f00], desc[UR14][R56.64], P3 ;  /* 0x11f0000038037fae */ /* 0x000fe2000992184e */
[----:B------:R-:W-:Y:S02]  /*bf350*/  IADD3.X R59, R13, UR9, RZ, P4, !PT ;  /* 0x000000090d3b7c10 */ /* 0x000fe4000a7fe4ff */
[----:B------:R-:W-:Y:S01]  /*bf360*/  IADD3 R60, P4, R16, UR16, RZ ;  /* 0x00000010103c7c10 */ /* 0x000fe2000ff9e0ff */
[----:B------:R-:W4:Y:S03]  /*bf370*/  LDL.LU.64 R12, [R1+0x1238] ;  /* 0x00123800010c7983 */ /* 0x000f260000300a00 */
[----:B------:R-:W-:Y:S01]  /*bf380*/  IADD3.X R61, R17, UR9, RZ, P4, !PT ;  /* 0x00000009113d7c10 */ /* 0x000fe2000a7fe4ff */
[----:B------:R-:W-:Y:S04]  /*bf390*/  LDGSTS.E [R3+0x11f80], desc[UR14][R58.64], P1 ;  /* 0x11f800003a037fae */ /* 0x000fe8000892184e */
[----:B------:R-:W4:Y:S04]  /*bf3a0*/  LDL.LU.64 R16, [R1+0x1230] ;  /* 0x0012300001107983 */ /* 0x000f280000300a00 */
[----:B------:R-:W-:Y:S01]  /*bf3b0*/  LDGSTS.E [R3+0x12e00], desc[UR14][R60.64], P0 ;  /* 0x12e000003c037fae */ /* 0x000fe2000812184e */
[----:B------:R-:W-:-:S04]  /*bf3c0*/  IADD3 R62, P4, R14, UR16, RZ ;  /* 0x000000100e3e7c10 */ /* 0x000fc8000ff9e0ff */
[----:B------:R-:W-:Y:S02]  /*bf3d0*/  IADD3.X R63, R15, UR9, RZ, P4, !PT ;  /* 0x000000090f3f7c10 */ /* 0x000fe4000a7fe4ff */
[----:B------:R-:W4:Y:S04]  /*bf3e0*/  LDL.LU.64 R14, [R1+0x1228] ;  /* 0x00122800010e7983 */ /* 0x000f280000300a00 */
[----:B------:R-:W-:Y:S01]  /*bf3f0*/  LDGSTS.E [R3+0x12e80], desc[UR14][R62.64], P2 ;  /* 0x12e800003e037fae */ /* 0x000fe2000912184e */
[----:B------:R-:W-:-:S04]  /*bf400*/  IADD3 R64, P4, R18, UR16, RZ ;  /* 0x0000001012407c10 */ /* 0x000fc8000ff9e0ff */
[----:B------:R-:W-:Y:S02]  /*bf410*/  IADD3.X R65, R19, UR9, RZ, P4, !PT ;  /* 0x0000000913417c10 */ /* 0x000fe4000a7fe4ff */
[----:B------:R-:W4:Y:S04]  /*bf420*/  LDL.LU.64 R18, [R1+0x1080] ;  /* 0x0010800001127983 */ /* 0x000f280000300a00 */
[----:B------:R-:W4:Y:S04]  /*bf430*/  LDL.LU.64 R26, [R1+0x1078] ;  /* 0x00107800011a7983 */ /* 0x000f280000300a00 */
[----:B------:R-:W-:Y:S01]  /*bf440*/  LDGSTS.E [R3+0x12f00], desc[UR14][R64.64], P3 ;  /* 0x12f0000040037fae */ /* 0x000fe2000992184e */
[----:B--2---:R-:W-:-:S04]  /*bf450*/  IADD3 R66, P4, R22, UR16, RZ ;  /* 0x0000001016427c10 */ /* 0x004fc8000ff9e0ff */
[----:B------:R-:W-:Y:S02]  /*bf460*/  IADD3.X R67, R23, UR9, RZ, P4, !PT ;  /* 0x0000000917437c10 */ /* 0x000fe4000a7fe4ff */
[----:B------:R-:W2:Y:S01]  /*bf470*/  LDL.LU.64 R22, [R1+0x1070] ;  /* 0x0010700001167983 */ /* 0x000ea20000300a00 */
[----:B------:R-:W-:-:S03]  /*bf480*/  IADD3 R68, P4, R4, UR16, RZ ;  /* 0x0000001004447c10 */ /* 0x000fc6000ff9e0ff */
[----:B------:R-:W-:Y:S01]  /*bf490*/  LDGSTS.E [R3+0x12f80], desc[UR14][R66.64], P1 ;  /* 0x12f8000042037fae */ /* 0x000fe2000892184e */
[----:B------:R-:W-:-:S03]  /*bf4a0*/  IADD3.X R69, R5, UR9, RZ, P4, !PT ;  /* 0x0000000905457c10 */ /* 0x000fc6000a7fe4ff */
[----:B------:R-:W2:Y:S04]  /*bf4b0*/  LDL.LU.64 R4, [R1+0x1068] ;  /* 0x0010680001047983 */ /* 0x000ea80000300a00 */
[----:B------:R-:W2:Y:S01]  /*bf4c0*/  LDL.LU.64 R24, [R1+0x1020] ;  /* 0x0010200001187983 */ /* 0x000ea20000300a00 */
[----:B---3--:R-:W-:-:S03]  /*bf4d0*/  IADD3 R70, P4, R20, UR16, RZ ;  /* 0x0000001014467c10 */ /* 0x008fc6000ff9e0ff */
[----:B------:R-:W-:Y:S01]  /*bf4e0*/  LDGSTS.E [R3+0x13e00], desc[UR14][R68.64], P0 ;  /* 0x13e0000044037fae */ /* 0x000fe2000812184e */
[----:B------:R-:W-:-:S05]  /*bf4f0*/  IADD3.X R71, R21, UR9, RZ, P4, !PT ;  /* 0x0000000915477c10 */ /* 0x000fca000a7fe4ff */
[----:B------:R3:W-:Y:S01]  /*bf500*/  LDGSTS.E [R3+0x13e80], desc[UR14][R70.64], P2 ;  /* 0x13e8000046037fae */ /* 0x0007e2000912184e */
[----:B----4-:R-:W-:-:S04]  /*bf510*/  IADD3 R72, P4, R6, UR16, RZ ;  /* 0x0000001006487c10 */ /* 0x010fc8000ff9e0ff */
[----:B------:R-:W-:Y:S02]  /*bf520*/  IADD3.X R73, R7, UR9, RZ, P4, !PT ;  /* 0x0000000907497c10 */ /* 0x000fe4000a7fe4ff */
[----:B------:R-:W4:Y:S04]  /*bf530*/  LDL.LU.64 R6, [R1+0x1018] ;  /* 0x0010180001067983 */ /* 0x000f280000300a00 */
[----:B------:R-:W-:Y:S01]  /*bf540*/  LDGSTS.E [R3+0x13f00], desc[UR14][R72.64], P3 ;  /* 0x13f0000048037fae */ /* 0x000fe2000992184e */
[----:B------:R-:W-:-:S04]  /*bf550*/  IADD3 R74, P4, R8, UR16, RZ ;  /* 0x00000010084a7c10 */ /* 0x000fc8000ff9e0ff */
[----:B------:R-:W-:Y:S02]  /*bf560*/  IADD3.X R75, R9, UR9, RZ, P4, !PT ;  /* 0x00000009094b7c10 */ /* 0x000fe4000a7fe4ff */
[----:B------:R-:W3:Y:S04]  /*bf570*/  LDL.LU.64 R8, [R1+0x1010] ;  /* 0x0010100001087983 */ /* 0x000ee80000300a00 */
[----:B------:R-:W3:Y:S04]  /*bf580*/  LDL.LU.64 R20, [R1+0x1008] ;  /* 0x0010080001147983 */ /* 0x000ee80000300a00 */
[----:B------:R-:W-:Y:S01]  /*bf590*/  LDGSTS.E [R3+0x13f80], desc[UR14][R74.64], P1 ;  /* 0x13f800004a037fae */ /* 0x000fe2000892184e */
[----:B------:R-:W-:-:S04]  /*bf5a0*/  IADD3 R76, P4, R10, UR16, RZ ;  /* 0x000000100a4c7c10 */ /* 0x000fc8000ff9e0ff */
[----:B------:R-:W-:Y:S02]  /*bf5b0*/  IADD3.X R77, R11, UR9, RZ, P4, !PT ;  /* 0x000000090b4d7c10 */ /* 0x000fe4000a7fe4ff */
[----:B------:R-:W3:Y:S04]  /*bf5c0*/  LDL.LU.64 R10, [R1+0xfc0] ;  /* 0x000fc000010a7983 */ /* 0x000ee80000300a00 */
[----:B------:R-:W-:Y:S01]  /*bf5d0*/  LDGSTS.E [R3+0x14e00], desc[UR14][R76.64], P0 ;  /* 0x14e000004c037fae */ /* 0x000fe2000812184e */
[----:B------:R-:W-:-:S04]  /*bf5e0*/  IADD3 R78, P4, R12, UR16, RZ ;  /* 0x000000100c4e7c10 */ /* 0x000fc8000ff9e0ff */
[----:B------:R-:W-:Y:S02]  /*bf5f0*/  IADD3.X R79, R13, UR9, RZ, P4, !PT ;  /* 0x000000090d4f7c10 */ /* 0x000fe4000a7fe4ff */
[----:B------:R-:W3:Y:S01]  /*bf600*/  LDL.LU.64 R12, [R1+0xfb8] ;  /* 0x000fb800010c7983 */ /* 0x000ee20000300a00 */
[----:B------:R-:W-:-:S03]  /*bf610*/  IADD3 R80, P4, R16, UR16, RZ ;  /* 0x0000001010507c10 */ /* 0x000fc6000ff9e0ff */
[----:B------:R-:W-:Y:S01]  /*bf620*/  LDGSTS.E [R3+0x14e80], desc[UR14][R78.64], P2 ;  /* 0x14e800004e037fae */ /* 0x000fe2000912184e */
[----:B------:R-:W-:-:S03]  /*bf630*/  IADD3.X R81, R17, UR9, RZ, P4, !PT ;  /* 0x0000000911517c10 */ /* 0x000fc6000a7fe4ff */
        /* <DEDUP_REMOVED lines=11> */
[----:B------:R-:W-:-:S05]  /*bf6f0*/  IADD3.X R87, R27, UR9, RZ, P4, !PT ;  /* 0x000000091b577c10 */ /* 0x000fca000a7fe4ff */
[----:B------:R-:W-:Y:S01]  /*bf700*/  LDGSTS.E [R3+0x15e80], desc[UR14][R86.64], P2 ;  /* 0x15e8000056037fae */ /* 0x000fe2000912184e */
[----:B--2---:R-:W-:-:S04]  /*bf710*/  IADD3 R88, P4, R22, UR16, RZ ;  /* 0x0000001016587c10 */ /* 0x004fc8000ff9e0ff */
[----:B------:R-:W-:Y:S02]  /*bf720*/  IADD3.X R89, R23, UR9, RZ, P4, !PT ;  /* 0x0000000917597c10 */ /* 0x000fe4000a7fe4ff */
[----:B------:R-:W2:Y:S01]  /*bf730*/  LDL.LU.64 R22, [R1+0xe78] ;  /* 0x000e780001167983 */ /* 0x000ea20000300a00 */
[----:B------:R-:W-:-:S03]  /*bf740*/  IADD3 R90, P4, R4, UR16, RZ ;  /* 0x00000010045a7c10 */ /* 0x000fc6000ff9e0ff */
[----:B------:R-:W-:Y:S01]  /*bf750*/  LDGSTS.E [R3+0x15f00], desc[UR14][R88.64], P3 ;  /* 0x15f0000058037fae */ /* 0x000fe2000992184e */
[----:B------:R-:W-:-:S03]  /*bf760*/  IADD3.X R91, R5, UR9, RZ, P4, !PT ;  /* 0x00000009055b7c10 */ /* 0x000fc6000a7fe4ff */
[----:B------:R-:W2:Y:S01]  /*bf770*/  LDL.LU.64 R4, [R1+0xe70] ;  /* 0x000e700001047983 */ /* 0x000ea20000300a00 */
[----:B------:R-:W-:-:S03]  /*bf780*/  IADD3 R92, P4, R24, UR16, RZ ;  /* 0x00000010185c7c10 */ /* 0x000fc6000ff9e0ff */
[----:B------:R-:W-:Y:S01]  /*bf790*/  LDGSTS.E [R3+0x15f80], desc[UR14][R90.64], P1 ;  /* 0x15f800005a037fae */ /* 0x000fe2000892184e */
[----:B------:R-:W-:-:S05]  /*bf7a0*/  IADD3.X R93, R25, UR9, RZ, P4, !PT ;  /* 0x00000009195d7c10 */ /* 0x000fca000a7fe4ff */
[----:B------:R-:W-:Y:S01]  /*bf7b0*/  LDGSTS.E [R3+0x16e00], desc[UR14][R92.64], P0 ;  /* 0x16e000005c037fae */ /* 0x000fe2000812184e */
[----:B----4-:R-:W-:-:S04]  /*bf7c0*/  IADD3 R94, P4, R6, UR16, RZ ;  /* 0x00000010065e7c10 */ /* 0x010fc8000ff9e0ff */
[----:B------:R-:W-:Y:S02]  /*bf7d0*/  IADD3.X R95, R7, UR9, RZ, P4, !PT ;  /* 0x00000009075f7c10 */ /* 0x000fe4000a7fe4ff */
[----:B------:R-:W1:Y:S04]  /*bf7e0*/  LDL.LU.64 R6, [R1+0xe68] ;  /* 0x000e680001067983 */ /* 0x000e680000300a00 */
[----:B------:R-:W-:Y:S01]  /*bf7f0*/  LDGSTS.E [R3+0x16e80], desc[UR14][R94.64], P2 ;  /* 0x16e800005e037fae */ /* 0x000fe2000912184e */
[----:B---3--:R-:W-:-:S04]  /*bf800*/  IADD3 R96, P4, R8, UR16, RZ ;  /* 0x0000001008607c10 */ /* 0x008fc8000ff9e0ff */
[----:B------:R-:W-:Y:S02]  /*bf810*/  IADD3.X R97, R9, UR9, RZ, P4, !PT ;  /* 0x0000000909617c10 */ /* 0x000fe4000a7fe4ff */
[----:B------:R-:W-:Y:S01]  /*bf820*/  IADD3 R98, P4, R20, UR16, RZ ;  /* 0x0000001014627c10 */ /* 0x000fe2000ff9e0ff */
[----:B------:R-:W3:Y:S03]  /*bf830*/  LDL.LU.64 R8, [R1+0xe40] ;  /* 0x000e400001087983 */ /* 0x000ee60000300a00 */
[----:B------:R-:W-:Y:S01]  /*bf840*/  IADD3.X R99, R21, UR9, RZ, P4, !PT ;  /* 0x0000000915637c10 */ /* 0x000fe2000a7fe4ff */
[----:B------:R-:W-:Y:S01]  /*bf850*/  LDGSTS.E [R3+0x16f00], desc[UR14][R96.64], P3 ;  /* 0x16f0000060037fae */ /* 0x000fe2000992184e */
[----:B------:R-:W-:-:S03]  /*bf860*/  IADD3 R100, P4, R10, UR16, RZ ;  /* 0x000000100a647c10 */ /* 0x000fc6000ff9e0ff */
[----:B------:R-:W-:Y:S01]  /*bf870*/  LDGSTS.E [R3+0x16f80], desc[UR14][R98.64], P1 ;  /* 0x16f8000062037fae */ /* 0x000fe2000892184e */
[----:B------:R-:W-:-:S03]  /*bf880*/  IADD3.X R101, R11, UR9, RZ, P4, !PT ;  /* 0x000000090b657c10 */ /* 0x000fc6000a7fe4ff */
[----:B------:R-:W4:Y:S04]  /*bf890*/  LDL.LU.64 R10, [R1+0xe38] ;  /* 0x000e3800010a7983 */ /* 0x000f280000300a00 */
[----:B------:R-:W-:Y:S01]  /*bf8a0*/  LDGSTS.E [R3+0x17e00], desc[UR14][R100.64], P0 ;  /* 0x17e0000064037fae */ /* 0x000fe2000812184e */
[----:B------:R-:W-:-:S04]  /*bf8b0*/  IADD3 R102, P4, R12, UR16, RZ ;  /* 0x000000100c667c10 */ /* 0x000fc8000ff9e0ff */
[----:B------:R-:W-:Y:S02]  /*bf8c0*/  IADD3.X R103, R13, UR9, RZ, P4, !PT ;  /* 0x000000090d677c10 */ /* 0x000fe4000a7fe4ff */
[----:B------:R-:W4:Y:S01]  /*bf8d0*/  LDL.LU.64 R12, [R1+0xe30] ;  /* 0x000e3000010c7983 */ /* 0x000f220000300a00 */
[----:B------:R-:W-:-:S03]  /*bf8e0*/  IADD3 R104, P4, R16, UR16, RZ ;  /* 0x0000001010687c10 */ /* 0x000fc6000ff9e0ff */
[----:B------:R-:W-:Y:S01]  /*bf8f0*/  LDGSTS.E [R3+0x17e80], desc[UR14][R102.64], P2 ;  /* 0x17e8000066037fae */ /* 0x000fe2000912184e */
[----:B------:R-:W-:-:S05]  /*bf900*/  IADD3.X R105, R17, UR9, RZ, P4, !PT ;  /* 0x0000000911697c10 */ /* 0x000fca000a7fe4ff */
[----:B------:R-:W-:Y:S01]  /*bf910*/  LDGSTS.E [R3+0x17f00], desc[UR14][R104.64], P3 ;  /* 0x17f0000068037fae */ /* 0x000fe2000992184e */
[----:B------:R-:W-:-:S04]  /*bf920*/  IADD3 R106, P4, R14, UR16, RZ ;  /* 0x000000100e6a7c10 */ /* 0x000fc8000ff9e0ff */
[----:B------:R-:W-:Y:S02]  /*bf930*/  IADD3.X R107, R15, UR9, RZ, P4, !PT ;  /* 0x000000090f6b7c10 */ /* 0x000fe4000a7fe4ff */
[----:B------:R-:W4:Y:S04]  /*bf940*/  LDL.LU.64 R14, [R1+0xe28] ;  /* 0x000e2800010e7983 */ /* 0x000f280000300a00 */
[----:B------:R-:W4:Y:S01]  /*bf950*/  LDL.LU.64 R16, [R1+0xe00] ;  /* 0x000e000001107983 */ /* 0x000f220000300a00 */
[----:B------:R-:W-:-:S03]  /*bf960*/  IADD3 R108, P4, R18, UR16, RZ ;  /* 0x00000010126c7c10 */ /* 0x000fc6000ff9e0ff */
[----:B------:R-:W-:Y:S01]  /*bf970*/  LDGSTS.E [R3+0x17f80], desc[UR14][R106.64], P1 ;  /* 0x17f800006a037fae */ /* 0x000fe2000892184e */
[----:B------:R-:W-:-:S03]  /*bf980*/  IADD3.X R109, R19, UR9, RZ, P4, !PT ;  /* 0x00000009136d7c10 */ /* 0x000fc6000a7fe4ff */
[----:B------:R-:W4:Y:S04]  /*bf990*/  LDL.LU.64 R18, [R1+0xdf8] ;  /* 0x000df80001127983 */ /* 0x000f280000300a00 */
[----:B------:R-:W4:Y:S04]  /*bf9a0*/  LDL.LU.64 R20, [R1+0xdf0] ;  /* 0x000df00001147983 */ /* 0x000f280000300a00 */
[----:B------:R-:W-:Y:S01]  /*bf9b0*/  LDGSTS.E [R3+0x18e00], desc[UR14][R108.64], P0 ;  /* 0x18e000006c037fae */ /* 0x000fe2000812184e */
[----:B--2---:R-:W-:-:S04]  /*bf9c0*/  IADD3 R110, P4, R22, UR16, RZ ;  /* 0x00000010166e7c10 */ /* 0x004fc8000ff9e0ff */
[----:B------:R-:W-:Y:S02]  /*bf9d0*/  IADD3.X R111, R23, UR9, RZ, P4, !PT ;  /* 0x00000009176f7c10 */ /* 0x000fe4000a7fe4ff */
        /* <DEDUP_REMOVED lines=12> */
[----:B------:R-:W-:Y:S04]  /*bfaa0*/  STL.64 [R1+0x1620], R44 ;  /* 0x0016202c01007387 */ /* 0x000fe80000100a00 */
[----:B------:R1:W-:Y:S04]  /*bfab0*/  STL.64 [R1+0x1618], R46 ;  /* 0x0016182e01007387 */ /* 0x0003e80000100a00 */
[----:B------:R1:W-:Y:S04]  /*bfac0*/  STL.64 [R1+0x1610], R48 ;  /* 0x0016103001007387 */ /* 0x0003e80000100a00 */
[----:B------:R-:W-:Y:S04]  /*bfad0*/  STL.64 [R1+0x1608], R50 ;  /* 0x0016083201007387 */ /* 0x000fe80000100a00 */
[----:B------:R-:W-:Y:S04]  /*bfae0*/  STL.64 [R1+0x1580], R52 ;  /* 0x0015803401007387 */ /* 0x000fe80000100a00 */
[----:B------:R-:W-:Y:S04]  /*bfaf0*/  STL.64 [R1+0x1578], R54 ;  /* 0x0015783601007387 */ /* 0x000fe80000100a00 */
[----:B------:R1:W-:Y:S04]  /*bfb00*/  STL.64 [R1+0x1570], R56 ;  /* 0x0015703801007387 */ /* 0x0003e80000100a00 */
[----:B------:R2:W-:Y:S04]  /*bfb10*/  STL.64 [R1+0x1568], R58 ;  /* 0x0015683a01007387 */ /* 0x0005e80000100a00 */
[----:B------:R2:W-:Y:S04]  /*bfb20*/  STL.64 [R1+0x1340], R60 ;  /* 0x0013403c01007387 */ /* 0x0005e80000100a00 */
[----:B------:R2:W-:Y:S04]  /*bfb30*/  STL.64 [R1+0x1338], R62 ;  /* 0x0013383e01007387 */ /* 0x0005e80000100a00 */
        /* <DEDUP_REMOVED lines=12> */
[----:B------:R-:W-:-:S03]  /*bfc00*/  IADD3 R136, P4, R4, UR16, RZ ;  /* 0x0000001004887c10 */ /* 0x000fc6000ff9e0ff */
[----:B------:R-:W-:Y:S04]  /*bfc10*/  STL.64 [R1+0x1070], R88 ;  /* 0x0010705801007387 */ /* 0x000fe80000100a00 */
[----:B------:R-:W-:Y:S04]  /*bfc20*/  STL.64 [R1+0x1068], R90 ;  /* 0x0010685a01007387 */ /* 0x000fe80000100a00 */
[----:B------:R-:W-:Y:S04]  /*bfc30*/  STL.64 [R1+0x1020], R92 ;  /* 0x0010205c01007387 */ /* 0x000fe80000100a00 */
[----:B------:R-:W-:Y:S01]  /*bfc40*/  STL.64 [R1+0x1018], R94 ;  /* 0x0010185e01007387 */ /* 0x000fe20000100a00 */
[----:B------:R-:W-:-:S03]  /*bfc50*/  IADD3.X R137, R5, UR9, RZ, P4, !PT ;  /* 0x0000000905897c10 */ /* 0x000fc6000a7fe4ff */
        /* <DEDUP_REMOVED lines=9> */
[----:B-1----:R-:W2:Y:S04]  /*bfcf0*/  LDL.LU.64 R46, [R1+0xce8] ;  /* 0x000ce800012e7983 */ /* 0x002ea80000300a00 */
[----:B------:R-:W2:Y:S04]  /*bfd00*/  LDL.LU.64 R48, [R1+0xce0] ;  /* 0x000ce00001307983 */ /* 0x000ea80000300a00 */
[----:B------:R-:W2:Y:S04]  /*bfd10*/  LDL.LU.64 R56, [R1+0xcd8] ;  /* 0x000cd80001387983 */ /* 0x000ea80000300a00 */
[----:B------:R-:W2:Y:S04]  /*bfd20*/  LDL.LU.64 R52, [R1+0xcd0] ;  /* 0x000cd00001347983 */ /* 0x000ea80000300a00 */
[----:B------:R-:W2:Y:S01]  /*bfd30*/  LDL.LU.64 R54, [R1+0xcc8] ;  /* 0x000cc80001367983 */ /* 0x000ea20000300a00 */
[----:B------:R-:W-:-:S03]  /*bfd40*/  IADD3 R4, P4, R6, UR16, RZ ;  /* 0x0000001006047c10 */ /* 0x000fc6000ff9e0ff */
[----:B------:R-:W-:Y:S01]  /*bfd50*/  LDGSTS.E [R3+0x18e80], desc[UR14][R110.64], P2 ;  /* 0x18e800006e037fae */ /* 0x000fe2000912184e */
[----:B------:R-:W-:Y:S02]  /*bfd60*/  IADD3.X R5, R7, UR9, RZ, P4, !PT ;  /* 0x0000000907057c10 */ /* 0x000fe4000a7fe4ff */
[----:B---3--:R-:W-:Y:S01]  /*bfd70*/  IADD3 R6, P4, R8, UR16, RZ ;  /* 0x0000001008067c10 */ /* 0x008fe2000ff9e0ff */
[----:B------:R-:W-:Y:S03]  /*bfd80*/  LDGSTS.E [R3+0x18f00], desc[UR14][R136.64], P3 ;  /* 0x18f0000088037fae */ /* 0x000fe6000992184e */
[----:B------:R-:W-:Y:S02]  /*bfd90*/  IADD3.X R7, R9, UR9, RZ, P4, !PT ;  /* 0x0000000909077c10 */ /* 0x000fe4000a7fe4ff */
[----:B----4-:R-:W-:-:S04]  /*bfda0*/  IADD3 R8, P4, R10, UR16, RZ ;  /* 0x000000100a087c10 */ /* 0x010fc8000ff9e0ff */
[----:B------:R-:W-:Y:S02]  /*bfdb0*/  IADD3.X R9, R11, UR9, RZ, P4, !PT ;  /* 0x000000090b097c10 */ /* 0x000fe4000a7fe4ff */
[----:B------:R-:W-:-:S04]  /*bfdc0*/  IADD3 R10, P4, R12, UR16, RZ ;  /* 0x000000100c0a7c10 */ /* 0x000fc8000ff9e0ff */
        /* <DEDUP_REMOVED lines=9> */
[----:B--2---:R-:W-:-:S04]  /*bfe60*/  IADD3 R20, P4, R22, UR16, RZ ;  /* 0x0000001016147c10 */ /* 0x004fc8000ff9e0ff */
        /* <DEDUP_REMOVED lines=27> */
[----:B------:R-:W-:Y:S02]  /*c0020*/  IADD3 R49, P5, R52, UR16, RZ ;  /* 0x0000001034317c10 */ /* 0x000fe4000ffbe0ff */
[----:B------:R-:W-:Y:S02]  /*c0030*/  IADD3 R48, P4, R56, UR16, RZ ;  /* 0x0000001038307c10 */ /* 0x000fe4000ff9e0ff */
[----:B------:R-:W-:Y:S02]  /*c0040*/  IADD3 R50, P6, R54, UR16, RZ ;  /* 0x0000001036327c10 */ /* 0x000fe4000ffde0ff */
[----:B------:R-:W-:Y:S02]  /*c0050*/  IADD3.X R52, R53, UR9, RZ, P5, !PT ;  /* 0x0000000935347c10 */ /* 0x000fe4000affe4ff */
[----:B------:R-:W-:-:S02]  /*c0060*/  IADD3.X R51, R57, UR9, RZ, P4, !PT ;  /* 0x0000000939337c10 */ /* 0x000fc4000a7fe4ff */
[----:B------:R-:W-:Y:S01]  /*c0070*/  IADD3.X R53, R55, UR9, RZ, P6, !PT ;  /* 0x0000000937357c10 */ /* 0x000fe2000b7fe4ff */
[----:B------:R-:W2:Y:S04]  /*c0080*/  LDL.LU.64 R56, [R1+0xcc0] ;  /* 0x000cc00001387983 */ /* 0x000ea80000300a00 */
[----:B------:R-:W3:Y:S04]  /*c0090*/  LDL.LU.64 R58, [R1+0xcb8] ;  /* 0x000cb800013a7983 */ /* 0x000ee80000300a00 */
[----:B------:R-:W4:Y:S04]  /*c00a0*/  LDL.LU.64 R60, [R1+0xcb0] ;  /* 0x000cb000013c7983 */ /* 0x000f280000300a00 */
[----:B------:R-:W4:Y:S01]  /*c00b0*/  LDL.LU.64 R62, [R1+0xca8] ;  /* 0x000ca800013e7983 */ /* 0x000f220000300a00 */
        /* <DEDUP_REMOVED lines=8> */
[----:B------:R1:W-:Y:S01]  /*c0140*/  STL.64 [R1+0xe40], R6 ;  /* 0x000e400601007387 */ /* 0x0003e20000100a00 */
[----:B------:R-:W-:Y:S01]  /*c0150*/  MOV R65, R52 ;  /* 0x0000003400417202 */ /* 0x000fe20000000f00 */
[----:B------:R-:W-:-:S02]  /*c0160*/  UIADD3 UR4, UR4, 0x1, URZ ;  /* 0x0000000104047890 */ /* 0x000fc4000fffe03f */
[----:B------:R1:W-:Y:S02]  /*c0170*/  STL.64 [R1+0xe38], R70 ;  /* 0x000e384601007387 */ /* 0x0003e40000100a00 */
[----:B------:R-:W-:Y:S02]  /*c0180*/  UISETP.NE.U32.AND UP0, UPT, UR4, UR10, UPT ;  /* 0x0000000a0400728c */ /* 0x000fe4000bf05070 */
[----:B------:R1:W-:Y:S04]  /*c0190*/  STL.64 [R1+0xe30], R68 ;  /* 0x000e304401007387 */ /* 0x0003e80000100a00 */
[----:B------:R1:W-:Y:S04]  /*c01a0*/  STL.64 [R1+0xe28], R12 ;  /* 0x000e280c01007387 */ /* 0x0003e80000100a00 */
[----:B------:R1:W-:Y:S04]  /*c01b0*/  STL.64 [R1+0xe00], R14 ;  /* 0x000e000e01007387 */ /* 0x0003e80000100a00 */
[----:B------:R1:W-:Y:S04]  /*c01c0*/  STL.64 [R1+0xdf8], R16 ;  /* 0x000df81001007387 */ /* 0x0003e80000100a00 */
[----:B------:R1:W-:Y:S04]  /*c01d0*/  STL.64 [R1+0xdf0], R18 ;  /* 0x000df01201007387 */ /* 0x0003e80000100a00 */
[----:B------:R-:W-:Y:S04]  /*c01e0*/  LDGSTS.E [R3+0x18f80], desc[UR14][R4.64], P1 ;  /* 0x18f8000004037fae */ /* 0x000fe8000892184e */
[----:B------:R1:W-:Y:S04]  /*c01f0*/  STL.64 [R1+0xde8], R20 ;  /* 0x000de81401007387 */ /* 0x0003e80000100a00 */
[----:B------:R1:W-:Y:S04]  /*c0200*/  LDGSTS.E [R3+0x19e00], desc[UR14][R6.64], P0 ;  /* 0x19e0000006037fae */ /* 0x0003e8000812184e */
        /* <DEDUP_REMOVED lines=37> */
[----:B--2---:R-:W-:-:S04]  /*c0460*/  IADD3 R54, P4, R56, UR16, RZ ;  /* 0x0000001038367c10 */ /* 0x004fc8000ff9e0ff */
[----:B------:R-:W-:Y:S01]  /*c0470*/  IADD3.X R55, R57, UR9, RZ, P4, !PT ;  /* 0x0000000939377c10 */ /* 0x000fe2000a7fe4ff */
[----:B------:R-:W-:Y:S01]  /*c0480*/  IMAD.MOV.U32 R10, RZ, RZ, R54 ;  /* 0x000000ffff0a7224 */ /* 0x000fe200078e0036 */
[----:B---3--:R-:W-:Y:S02]  /*c0490*/  IADD3 R56, P4, R58, UR16, RZ ;  /* 0x000000103a387c10 */ /* 0x008fe4000ff9e0ff */
[----:B------:R-:W-:Y:S02]  /*c04a0*/  MOV R11, R55 ;  /* 0x00000037000b7202 */ /* 0x000fe40000000f00 */
[----:B------:R-:W-:Y:S01]  /*c04b0*/  IADD3.X R57, R59, UR9, RZ, P4, !PT ;  /* 0x000000093b397c10 */ /* 0x000fe2000a7fe4ff */
[----:B------:R-:W-:Y:S01]  /*c04c0*/  IMAD.MOV.U32 R8, RZ, RZ, R56 ;  /* 0x000000ffff087224 */ /* 0x000fe200078e0038 */
[----:B----4-:R-:W-:Y:S02]  /*c04d0*/  IADD3 R58, P4, R60, UR16, RZ ;  /* 0x000000103c3a7c10 */ /* 0x010fe4000ff9e0ff */
[----:B------:R-:W-:-:S02]  /*c04e0*/  MOV R9, R57 ;  /* 0x0000003900097202 */ /* 0x000fc40000000f00 */
[----:B------:R-:W-:Y:S01]  /*c04f0*/  IADD3.X R59, R61, UR9, RZ, P4, !PT ;  /* 0x000000093d3b7c10 */ /* 0x000fe2000a7fe4ff */
[----:B-1----:R-:W-:Y:S01]  /*c0500*/  IMAD.MOV.U32 R6, RZ, RZ, R58 ;  /* 0x000000ffff067224 */ /* 0x002fe200078e003a */
[----:B------:R-:W-:Y:S01]  /*c0510*/  IADD3 R60, P4, R62, UR16, RZ ;  /* 0x000000103e3c7c10 */ /* 0x000fe2000ff9e0ff */
[----:B------:R-:W-:Y:S01]  /*c0520*/  IMAD.MOV.U32 R62, RZ, RZ, R50 ;  /* 0x000000ffff3e7224 */ /* 0x000fe200078e0032 */
[----:B------:R-:W-:Y:S02]  /*c0530*/  MOV R7, R59 ;  /* 0x0000003b00077202 */ /* 0x000fe40000000f00 */
[----:B------:R-:W-:Y:S01]  /*c0540*/  IADD3.X R61, R63, UR9, RZ, P4, !PT ;  /* 0x000000093f3d7c10 */ /* 0x000fe2000a7fe4ff */
[----:B------:R-:W-:Y:S01]  /*c0550*/  IMAD.MOV.U32 R4, RZ, RZ, R60 ;  /* 0x000000ffff047224 */ /* 0x000fe200078e003c */
[----:B------:R-:W-:Y:S02]  /*c0560*/  MOV R63, R53 ;  /* 0x00000035003f7202 */ /* 0x000fe40000000f00 */
[----:B------:R-:W-:-:S03]  /*c0570*/  MOV R5, R61 ;  /* 0x0000003d00057202 */ /* 0x000fc60000000f00 */
[----:B------:R1:W-:Y:S04]  /*c0580*/  STL.64 [R1+0xcc8], R62 ;  /* 0x000cc83e01007387 */ /* 0x0003e80000100a00 */
[----:B------:R1:W-:Y:S04]  /*c0590*/  STL.64 [R1+0xcc0], R10 ;  /* 0x000cc00a01007387 */ /* 0x0003e80000100a00 */
[----:B------:R1:W-:Y:S04]  /*c05a0*/  STL.64 [R1+0xcb8], R8 ;  /* 0x000cb80801007387 */ /* 0x0003e80000100a00 */
[----:B------:R1:W-:Y:S04]  /*c05b0*/  STL.64 [R1+0xcb0], R6 ;  /* 0x000cb00601007387 */ /* 0x0003e80000100a00 */
[----:B------:R1:W-:Y:S04]  /*c05c0*/  STL.64 [R1+0xca8], R4 ;  /* 0x000ca80401007387 */ /* 0x0003e80000100a00 */
[----:B------:R1:W-:Y:S04]  /*c05d0*/  LDGSTS.E [R3+0x1ef80], desc[UR14][R62.64], P1 ;  /* 0x1ef800003e037fae */ /* 0x0003e8000892184e */
[----:B------:R1:W-:Y:S01]  /*c05e0*/  LDGSTS.E [R3+0x1fe00], desc[UR14][R10.64], P0 ;  /* 0x1fe000000a037fae */ /* 0x0003e2000812184e */
[----:B------:R-:W-:-:S03]  /*c05f0*/  PLOP3.LUT P0, PT, PT, PT, UP0, 0x80, 0x0 ;  /* 0x000000000000781c */ /* 0x000fc60003f0f008 */
[----:B------:R1:W-:Y:S04]  /*c0600*/  LDGSTS.E [R3+0x1fe80], desc[UR14][R8.64], P2 ;  /* 0x1fe8000008037fae */ /* 0x0003e8000912184e */
[----:B------:R1:W-:Y:S04]  /*c0610*/  LDGSTS.E [R3+0x1ff00], desc[UR14][R6.64], P3 ;  /* 0x1ff0000006037fae */ /* 0x0003e8000992184e */
[----:B------:R1:W-:Y:S04]  /*c0620*/  LDGSTS.E [R3+0x1ff80], desc[UR14][R4.64], P1 ;  /* 0x1ff8000004037fae */ /* 0x0003e8000892184e */
[----:B------:R-:W0:Y:S01]  /*c0630*/  LDGDEPBAR ;  /* 0x00000000000079af */ /* 0x000e220000000000 */
[----:B------:R-:W-:Y:S05]  /*c0640*/  @P0 BRA `(.L_x_1) ;  /* 0xfffff91000c80947 */ /* 0x000fea000383ffff */
.L_x_0:
[----:B------:R-:W2:Y:S01]  /*c0650*/  LDL.LU R12, [R1+0x6d4] ;  /* 0x0006d400010c7983 */ /* 0x000ea20000300800 */
[----:B------:R-:W-:-:S04]  /*c0660*/  DEPBAR.LE SB0, 0x0 ;  /* 0x000080000000791a */ /* 0x000fc80000000000 */
[----:B-1---5:R-:W3:Y:S01]  /*c0670*/  LDL.LU R11, [R1+0x6dc] ;  /* 0x0006dc00010b7983 */ /* 0x022ee20000300800 */
[C---:B------:R-:W-:Y:S01]  /*c0680*/  VIADD R0, R252.reuse, 0x1 ;  /* 0x00000001fc007836 */ /* 0x040fe20000000000 */
[----:B------:R-:W-:Y:S01]  /*c0690*/  ULDC.64 UR12, c[0x0][0x228] ;  /* 0x00008a00000c7ab9 */ /* 0x000fe20000000a00 */
[C---:B------:R-:W-:Y:S01]  /*c06a0*/  IADD3 R3, R252.reuse, 0x2, RZ ;  /* 0x00000002fc037810 */ /* 0x040fe20007ffe0ff */
[----:B------:R-:W4:Y:S01]  /*c06b0*/  LDL.LU R8, [R1+0x6c4] ;  /* 0x0006c40001087983 */ /* 0x000f220000300800 */
[----:B------:R-:W-:Y:S01]  /*c06c0*/  ULDC.64 UR10, c[0x0][0x228] ;  /* 0x00008a00000a7ab9 */ /* 0x000fe20000000a00 */
[----:B------:R-:W1:Y:S01]  /*c06d0*/  S2R R18, SR_TID.X ;  /* 0x0000000000127919 */ /* 0x000e620000002100 */
[----:B------:R-:W-:Y:S01]  /*c06e0*/  IMAD.MOV.U32 R174, RZ, RZ, R112 ;  /* 0x000000ffffae7224 */ /* 0x000fe200078e0070 */
[----:B------:R-:W-:Y:S01]  /*c06f0*/  MOV R175, R114 ;  /* 0x0000007200af7202 */ /* 0x000fe20000000f00 */
[----:B------:R-:W-:Y:S01]  /*c0700*/  IMAD.MOV.U32 R190, RZ, RZ, R113 ;  /* 0x000000ffffbe7224 */ /* 0x000fe200078e0071 */
[----:B------:R-:W2:Y:S01]  /*c0710*/  LDL.LU R17, [R1+0x550] ;  /* 0x0005500001117983 */ /* 0x000ea20000300800 */
[----:B------:R-:W-:Y:S01]  /*c0720*/  MOV R191, R115 ;  /* 0x0000007300bf7202 */ /* 0x000fe20000000f00 */
[----:B------:R-:W-:Y:S01]  /*c0730*/  IMAD.MOV.U32 R186, RZ, RZ, R116 ;  /* 0x000000ffffba7224 */ /* 0x000fe200078e0074 */
[----:B------:R-:W-:Y:S01]  /*c0740*/  MOV R187, R118 ;  /* 0x0000007600bb7202 */ /* 0x000fe20000000f00 */
[----:B------:R-:W3:Y:S01]  /*c0750*/  LDL.LU R16, [R1+0x558] ;  /* 0x0005580001107983 */ /* 0x000ee20000300800 */
        /* <DEDUP_REMOVED lines=13> */
[----:B------:R-:W-:Y:S01]  /*c0830*/  ULDC UR6, c[0x0][0x22c] ;  /* 0x00008b0000067ab9 */ /* 0x000fe20000000800 */
[----:B------:R-:W-:Y:S01]  /*c0840*/  IMAD.MOV.U32 R222, RZ, RZ, R128 ;  /* 0x000000ffffde7224 */ /* 0x000fe200078e0080 */
[----:B------:R-:W4:Y:S01]  /*c0850*/  LDL.LU R10, [R1+0x6d8] ;  /* 0x0006d800010a7983 */ /* 0x000f220000300800 */
[----:B------:R-:W-:Y:S01]  /*c0860*/  IMAD.MOV.U32 R230, RZ, RZ, R129 ;  /* 0x000000ffffe67224 */ /* 0x000fe200078e0081 */
[----:B------:R-:W-:Y:S01]  /*c0870*/  MOV R223, R130 ;  /* 0x0000008200df7202 */ /* 0x000fe20000000f00 */
[C---:B------:R-:W-:Y:S01]  /*c0880*/  VIADD R2, R252.reuse, 0x3 ;  /* 0x00000003fc027836 */ /* 0x040fe20000000000 */
[----:B------:R-:W4:Y:S01]  /*c0890*/  LDL.LU R9, [R1+0x6c0] ;  /* 0x0006c00001097983 */ /* 0x000f220000300800 */
[----:B------:R-:W-:Y:S01]  /*c08a0*/  MOV R231, R131 ;  /* 0x0000008300e77202 */ /* 0x000fe20000000f00 */
[----:B------:R-:W-:Y:S01]  /*c08b0*/  ULDC UR4, c[0x0][0x22c] ;  /* 0x00008b0000047ab9 */ /* 0x000fe20000000800 */
[----:B------:R-:W-:Y:S01]  /*c08c0*/  ULDC.64 UR8, c[0x0][0x220] ;  /* 0x0000880000087ab9 */ /* 0x000fe20000000a00 */
[----:B------:R-:W4:Y:S01]  /*c08d0*/  LDL.LU R7, [R1+0x6c8] ;  /* 0x0006c80001077983 */ /* 0x000f220000300800 */
[----:B------:R-:W-:Y:S01]  /*c08e0*/  ULDC.64 UR22, c[0x0][0x228] ;  /* 0x00008a0000167ab9 */ /* 0x000fe20000000a00 */
[----:B------:R-:W-:Y:S01]  /*c08f0*/  ULDC.64 UR24, c[0x0][0x228] ;  /* 0x00008a0000187ab9 */ /* 0x000fe20000000a00 */
[----:B------:R-:W-:Y:S01]  /*c0900*/  IMAD.MOV.U32 R242, RZ, RZ, R133 ;  /* 0x000000fffff27224 */ /* 0x000fe200078e0085 */
[----:B------:R-:W4:Y:S01]  /*c0910*/  LDL.LU R6, [R1+0x554] ;  /* 0x0005540001067983 */ /* 0x000f220000300800 */
[----:B------:R-:W-:Y:S01]  /*c0920*/  MOV R243, R135 ;  /* 0x0000008700f37202 */ /* 0x000fe20000000f00 */
[----:B------:R-:W-:Y:S01]  /*c0930*/  ULDC UR16, c[0x0][0x22c] ;  /* 0x00008b0000107ab9 */ /* 0x000fe20000000800 */
[----:B------:R-:W-:Y:S01]  /*c0940*/  IADD3 R246, R252, 0x6, RZ ;  /* 0x00000006fcf67810 */ /* 0x000fe20007ffe0ff */
[----:B------:R-:W4:Y:S01]  /*c0950*/  LDL.LU R5, [R1+0x55c] ;  /* 0x00055c0001057983 */ /* 0x000f220000300800 */
[----:B------:R-:W-:Y:S01]  /*c0960*/  ULDC.64 UR20, c[0x0][0x228] ;  /* 0x00008a0000147ab9 */ /* 0x000fe20000000a00 */
[----:B------:R-:W-:-:S02]  /*c0970*/  ULDC.64 UR18, c[0x0][0x228] ;  /* 0x00008a0000127ab9 */ /* 0x000fc40000000a00 */
[----:B------:R-:W4:Y:S01]  /*c0980*/  LDL.LU R4, [R1+0x6fc] ;  /* 0x0006fc0001047983 */ /* 0x000f220000300800 */
[----:B-1----:R-:W-:-:S03]  /*c0990*/  LOP3.LUT R18, R18, 0x1f, RZ, 0xc0, !PT ;  /* 0x0000001f12127812 */ /* 0x002fc600078ec0ff */
[----:B------:R-:W4:Y:S01]  /*c09a0*/  LDL.LU R26, [R1+0x6f0] ;  /* 0x0006f000011a7983 */ /* 0x000f220000300800 */
[----:B------:R-:W-:-:S03]  /*c09b0*/  LEA R247, R18, UR5, 0x4 ;  /* 0x0000000512f77c11 */ /* 0x000fc6000f8e20ff */
[----:B------:R-:W4:Y:S04]  /*c09c0*/  LDL.LU R25, [R1+0x6f8] ;  /* 0x0006f80001197983 */ /* 0x000f280000300800 */
[----:B------:R-:W4:Y:S04]  /*c09d0*/  LDL.LU R24, [R1+0x6f4] ;  /* 0x0006f40001187983 */ /* 0x000f280000300800 */
[----:B------:R-:W4:Y:S04]  /*c09e0*/  LDL.LU R22, [R1+0x6e0] ;  /* 0x0006e00001167983 */ /* 0x000f280000300800 */
[----:B------:R-:W4:Y:S01]  /*c09f0*/  LDL.LU R21, [R1+0x6e8] ;  /* 0x0006e80001157983 */ /* 0x000f220000300800 */
[----:B------:R-:W-:Y:S01]  /*c0a00*/  BAR.SYNC.DEFER_BLOCKING 0x0 ;  /* 0x0000000000007b1d */ /* 0x000fe20000010000 */
[----:B------:R-:W-:-:S02]  /*c0a10*/  ISETP.GE.AND P0, PT, R0, UR13, PT ;  /* 0x0000000d00007c0c */ /* 0x000fc4000bf06270 */
[----:B------:R-:W-:Y:S02]  /*c0a20*/  IADD3 R0, R252, 0x4, RZ ;  /* 0x00000004fc007810 */ /* 0x000fe40007ffe0ff */
[----:B------:R-:W-:Y:S01]  /*c0a30*/  ISETP.GE.AND P2, PT, R2, UR4, PT ;  /* 0x0000000402007c0c */ /* 0x000fe2000bf46270 */
[----:B------:R-:W-:Y:S01]  /*c0a40*/  ULDC UR4, c[0x0][0x244] ;  /* 0x0000910000047ab9 */ /* 0x000fe20000000800 */
[----:B------:R-:W-:Y:S01]  /*c0a50*/  ISETP.GE.AND P3, PT, R0, UR6, PT ;  /* 0x0000000600007c0c */ /* 0x000fe2000bf66270 */
[----:B------:R-:W-:Y:S01]  /*c0a60*/  ULDC UR6, c[0x0][0x244] ;  /* 0x0000910000067ab9 */ /* 0x000fe20000000800 */
[----:B------:R-:W-:Y:S01]  /*c0a70*/  ISETP.GE.AND P1, PT, R3, UR11, PT ;  /* 0x0000000b03007c0c */ /* 0x000fe2000bf26270 */
[----:B------:R-:W-:Y:S01]  /*c0a80*/  ULDC UR13, c[0x0][0x248] ;  /* 0x00009200000d7ab9 */ /* 0x000fe20000000800 */
[----:B--2---:R-:W-:Y:S01]  /*c0a90*/  IMAD.MOV.U32 R18, RZ, RZ, R17 ;  /* 0x000000ffff127224 */ /* 0x004fe200078e0011 */
[----:B---3--:R-:W-:Y:S01]  /*c0aa0*/  MOV R17, R16 ;  /* 0x0000001000117202 */ /* 0x008fe20000000f00 */
[----:B----4-:R-:W-:Y:S01]  /*c0ab0*/  IMAD.MOV.U32 R20, RZ, RZ, R15 ;  /* 0x000000ffff147224 */ /* 0x010fe200078e000f */
        /* <DEDUP_REMOVED lines=10> */
[----:B------:R-:W2:Y:S04]  /*c0b60*/  LDL.LU R6, [R1+0x4c0] ;  /* 0x0004c00001067983 */ /* 0x000ea80000300800 */
[----:B------:R-:W2:Y:S04]  /*c0b70*/  LDL.LU R7, [R1+0x4c8] ;  /* 0x0004c80001077983 */ /* 0x000ea80000300800 */
[----:B--2---:R1:W-:Y:S01]  /*c0b80*/  STSM.16.M88.4 [R247], R4 ;  /* 0x00000004f7007844 */ /* 0x0043e20000000200 */
[----:B------:R-:W-:-:S03]  /*c0b90*/  NOP ;  /* 0x0000000000007918 */ /* 0x000fc60000000000 */
[----:B------:R-:W2:Y:S04]  /*c0ba0*/  LDS.128 R28, [R247] ;  /* 0x00000000f71c7984 */ /* 0x000ea80000000c00 */
[----:B-1----:R-:W3:Y:S04]  /*c0bb0*/  LDL.LU R4, [R1+0x4e0] ;  /* 0x0004e00001047983 */ /* 0x002ee80000300800 */
[----:B------:R-:W3:Y:S01]  /*c0bc0*/  LDL.LU R5, [R1+0x4e8] ;  /* 0x0004e80001057983 */ /* 0x000ee20000300800 */
[----:B------:R-:W-:Y:S01]  /*c0bd0*/  MOV R6, R26 ;  /* 0x0000001a00067202 */ /* 0x000fe20000000f00 */
[----:B------:R-:W-:Y:S01]  /*c0be0*/  IMAD.MOV.U32 R7, RZ, RZ, R25 ;  /* 0x000000ffff077224 */ /* 0x000fe200078e0019 */
[----:B------:R-:W-:Y:S01]  /*c0bf0*/  NOP ;  /* 0x0000000000007918 */ /* 0x000fe20000000000 */
[----:B--2---:R-:W-:Y:S01]  /*c0c00*/  STL [R1+0x34], R29 ;  /* 0x0000341d01007387 */ /* 0x004fe20000100800 */
[----:B------:R-:W-:-:S03]  /*c0c10*/  MOV R245, R28 ;  /* 0x0000001c00f57202 */ /* 0x000fc60000000f00 */
[----:B------:R-:W-:Y:S04]  /*c0c20*/  STL.64 [R1+0x38], R30 ;  /* 0x0000381e01007387 */ /* 0x000fe80000100a00 */
[----:B---3--:R1:W-:Y:S01]  /*c0c30*/  STSM.16.M88.4 [R247], R4 ;  /* 0x00000004f7007844 */ /* 0x0083e20000000200 */
[----:B------:R-:W-:-:S03]  /*c0c40*/  NOP ;  /* 0x0000000000007918 */ /* 0x000fc60000000000 */
[----:B------:R-:W2:Y:S04]  /*c0c50*/  LDS.128 R28, [R247] ;  /* 0x00000000f71c7984 */ /* 0x000ea80000000c00 */
[----:B-1----:R-:W3:Y:S04]  /*c0c60*/  LDL.LU R4, [R1+0x464] ;  /* 0x0004640001047983 */ /* 0x002ee80000300800 */
[----:B------:R-:W3:Y:S04]  /*c0c70*/  LDL.LU R5, [R1+0x46c] ;  /* 0x00046c0001057983 */ /* 0x000ee80000300800 */
[----:B------:R-:W3:Y:S04]  /*c0c80*/  LDL.LU R6, [R1+0x4c4] ;  /* 0x0004c40001067983 */ /* 0x000ee80000300800 */
[----:B------:R-:W3:Y:S01]  /*c0c90*/  LDL.LU R7, [R1+0x4cc] ;  /* 0x0004cc0001077983 */ /* 0x000ee20000300800 */
[----:B------:R-:W-:-:S03]  /*c0ca0*/  NOP ;  /* 0x0000000000007918 */ /* 0x000fc60000000000 */
[----:B--2---:R-:W-:Y:S01]  /*c0cb0*/  STL [R1+0x14], R29 ;  /* 0x0000141d01007387 */ /* 0x004fe20000100800 */
[----:B------:R-:W-:-:S03]  /*c0cc0*/  IMAD.MOV.U32 R244, RZ, RZ, R28 ;  /* 0x000000fffff47224 */ /* 0x000fc600078e001c */
[----:B------:R-:W-:Y:S04]  /*c0cd0*/  STL.64 [R1+0x18], R30 ;  /* 0x0000181e01007387 */ /* 0x000fe80000100a00 */
[----:B---3--:R1:W-:Y:S04]  /*c0ce0*/  STSM.16.M88.4 [R247], R4 ;  /* 0x00000004f7007844 */ /* 0x0083e80000000200 */
[----:B-1----:R-:W2:Y:S04]  /*c0cf0*/  LDL.LU R4, [R1+0x4e4] ;  /* 0x0004e40001047983 */ /* 0x002ea80000300800 */
[----:B------:R-:W2:Y:S01]  /*c0d00*/  LDL.LU R5, [R1+0x4ec] ;  /* 0x0004ec0001057983 */ /* 0x000ea20000300800 */
[----:B------:R-:W-:Y:S01]  /*c0d10*/  MOV R6, R24 ;  /* 0x0000001800067202 */ /* 0x000fe20000000f00 */
[----:B------:R-:W-:-:S02]  /*c0d20*/  NOP ;  /* 0x0000000000007918 */ /* 0x000fc40000000000 */
[----:B------:R-:W1:Y:S01]  /*c0d30*/  LDS.128 R24, [R247] ;  /* 0x00000000f7187984 */ /* 0x000e620000000c00 */
[----:B------:R-:W-:Y:S01]  /*c0d40*/  IMAD.MOV.U32 R7, RZ, RZ, R23 ;  /* 0x000000ffff077224 */ /* 0x000fe200078e0017 */
[----:B------:R-:W-:Y:S02]  /*c0d50*/  NOP ;  /* 0x0000000000007918 */ /* 0x000fe40000000000 */
[----:B-1----:R-:W-:Y:S04]  /*c0d60*/  STL.64 [R1+0x20], R24 ;  /* 0x0000201801007387 */ /* 0x002fe80000100a00 */
[----:B------:R-:W-:Y:S04]  /*c0d70*/  STL.64 [R1+0x28], R26 ;  /* 0x0000281a01007387 */ /* 0x000fe80000100a00 */
[----:B--2---:R1:W-:Y:S01]  /*c0d80*/  STSM.16.M88.4 [R247], R4 ;  /* 0x00000004f7007844 */ /* 0x0043e20000000200 */
[----:B------:R-:W-:-:S03]  /*c0d90*/  NOP ;  /* 0x0000000000007918 */ /* 0x000fc60000000000 */
[----:B------:R-:W-:Y:S04]  /*c0da0*/  LDS.128 R248, [R247] ;  /* 0x00000000f7f87984 */ /* 0x000fe80000000c00 */
[----:B-1----:R-:W2:Y:S04]  /*c0db0*/  LDL.LU R4, [R1+0x450] ;  /* 0x0004500001047983 */ /* 0x002ea80000300800 */
[----:B------:R-:W2:Y:S04]  /*c0dc0*/  LDL.LU R5, [R1+0x458] ;  /* 0x0004580001057983 */ /* 0x000ea80000300800 */
[----:B------:R-:W2:Y:S04]  /*c0dd0*/  LDL.LU R6, [R1+0x4b0] ;  /* 0x0004b00001067983 */ /* 0x000ea80000300800 */
[----:B------:R-:W2:Y:S01]  /*c0de0*/  LDL.LU R7, [R1+0x4b8] ;  /* 0x0004b80001077983 */ /* 0x000ea20000300800 */
[----:B------:R-:W-:-:S03]  /*c0df0*/  NOP ;  /* 0x0000000000007918 */ /* 0x000fc60000000000 */
        /* <DEDUP_REMOVED lines=8> */
[----:B--2---:R-:W-:Y:S04]  /*c0e80*/  STL.64 [R1+0x80], R24 ;  /* 0x0000801801007387 */ /* 0x004fe80000100a00 */
        /* <DEDUP_REMOVED lines=9> */
[----:B--2---:R-:W-:Y:S04]  /*c0f20*/  STL.64 [R1+0x50], R24 ;  /* 0x0000501801007387 */ /* 0x004fe80000100a00 */
        /* <DEDUP_REMOVED lines=21> */
[----:B---3--:R1:W-:Y:S01]  /*c1080*/  STSM.16.M88.4 [R247], R4 ;  /* 0x00000004f7007844 */ /* 0x0083e20000000200 */
        /* <DEDUP_REMOVED lines=104> */
[----:B------:R-:W2:Y:S04]  /*c1710*/  LDL.LU R7, [R1+0x6cc] ;  /* 0x0006cc0001077983 */ /* 0x000ea80000300800 */
[----:B------:R-:W1:Y:S01]  /*c1720*/  LDS.128 R8, [R247] ;  /* 0x00000000f7087984 */ /* 0x000e620000000c00 */
[----:B------:R-:W-:-:S03]  /*c1730*/  NOP ;  /* 0x0000000000007918 */ /* 0x000fc60000000000 */
        /* <DEDUP_REMOVED lines=160> */
[----:B--2---:R1:W-:Y:S04]  /*c2140*/  STL.64 [R1+0x280], R8 ;  /* 0x0002800801007387 */ /* 0x0043e80000100a00 */
[----:B------:R-:W-:Y:S04]  /*c2150*/  STL.64 [R1+0x288], R10 ;  /* 0x0002880a01007387 */ /* 0x000fe80000100a00 */
[----:B-1----:R-:W2:Y:S04]  /*c2160*/  LDL.LU R8, [R1+0x970] ;  /* 0x0009700001087983 */ /* 0x002ea80000300800 */
[----:B------:R-:W2:Y:S04]  /*c2170*/  LDL.LU R9, [R1+0x978] ;  /* 0x0009780001097983 */ /* 0x000ea80000300800 */
[----:B---3--:R-:W-:Y:S01]  /*c2180*/  STSM.16.M88.4 [R247], R4 ;  /* 0x00000004f7007844 */ /* 0x008fe20000000200 */
[----:B------:R-:W-:-:S03]  /*c2190*/  NOP ;  /* 0x0000000000007918 */ /* 0x000fc60000000000 */
[----:B------:R-:W1:Y:S04]  /*c21a0*/  LDS.128 R4, [R247] ;  /* 0x00000000f7047984 */ /* 0x000e680000000c00 */
[----:B-1----:R1:W-:Y:S04]  /*c21b0*/  STL.64 [R1+0x260], R4 ;  /* 0x0002600401007387 */ /* 0x0023e80000100a00 */
[----:B------:R3:W-:Y:S04]  /*c21c0*/  STL.64 [R1+0x268], R6 ;  /* 0x0002680601007387 */ /* 0x0007e80000100a00 */
[----:B-1----:R-:W4:Y:S04]  /*c21d0*/  LDL.LU R4, [R1+0x840] ;  /* 0x0008400001047983 */ /* 0x002f280000300800 */
[----:B------:R-:W4:Y:S04]  /*c21e0*/  LDL.LU R5, [R1+0x848] ;  /* 0x0008480001057983 */ /* 0x000f280000300800 */
[----:B---3--:R-:W4:Y:S04]  /*c21f0*/  LDL.LU R6, [R1+0x580] ;  /* 0x0005800001067983 */ /* 0x008f280000300800 */
[----:B------:R-:W4:Y:S01]  /*c2200*/  LDL.LU R7, [R1+0x588] ;  /* 0x0005880001077983 */ /* 0x000f220000300800 */
[----:B------:R-:W-:Y:S01]  /*c2210*/  IMAD.MOV.U32 R10, RZ, RZ, R232 ;  /* 0x000000ffff0a7224 */ /* 0x000fe200078e00e8 */
[----:B------:R-:W-:Y:S01]  /*c2220*/  MOV R11, R234 ;  /* 0x000000ea000b7202 */ /* 0x000fe20000000f00 */
[----:B------:R-:W-:-:S04]  /*c2230*/  NOP ;  /* 0x0000000000007918 */ /* 0x000fc80000000000 */
[----:B--2---:R-:W-:Y:S01]  /*c2240*/  STSM.16.M88.4 [R247], R8 ;  /* 0x00000008f7007844 */ /* 0x004fe20000000200 */
[----:B------:R-:W-:-:S03]  /*c2250*/  NOP ;  /* 0x0000000000007918 */ /* 0x000fc60000000000 */
[----:B------:R-:W1:Y:S01]  /*c2260*/  LDS.128 R8, [R247] ;  /* 0x00000000f7087984 */ /* 0x000e620000000c00 */
[----:B------:R-:W-:-:S03]  /*c2270*/  NOP ;  /* 0x0000000000007918 */ /* 0x000fc60000000000 */
[----:B-1----:R-:W-:Y:S04]  /*c2280*/  STL.64 [R1+0x2d0], R8 ;  /* 0x0002d00801007387 */ /* 0x002fe80000100a00 */
[----:B------:R-:W-:Y:S04]  /*c2290*/  STL.64 [R1+0x2d8], R10 ;  /* 0x0002d80a01007387 */ /* 0x000fe80000100a00 */
[----:B----4-:R1:W-:Y:S01]  /*c22a0*/  STSM.16.M88.4 [R247], R4 ;  /* 0x00000004f7007844 */ /* 0x0103e20000000200 */
[----:B------:R-:W-:-:S03]  /*c22b0*/  NOP ;  /* 0x0000000000007918 */ /* 0x000fc60000000000 */
[----:B------:R-:W2:Y:S04]  /*c22c0*/  LDS.128 R8, [R247] ;  /* 0x00000000f7087984 */ /* 0x000ea80000000c00 */
[----:B-1----:R-:W3:Y:S04]  /*c22d0*/  LDL.LU R4, [R1+0x974] ;  /* 0x0009740001047983 */ /* 0x002ee80000300800 */
[----:B------:R-:W3:Y:S01]  /*c22e0*/  LDL.LU R5, [R1+0x97c] ;  /* 0x00097c0001057983 */ /* 0x000ee20000300800 */
[----:B------:R-:W-:Y:S01]  /*c22f0*/  IMAD.MOV.U32 R6, RZ, RZ, R233 ;  /* 0x000000ffff067224 */ /* 0x000fe200078e00e9 */
[----:B------:R-:W-:Y:S01]  /*c2300*/  MOV R7, R235 ;  /* 0x000000eb00077202 */ /* 0x000fe20000000f00 */
        /* <DEDUP_REMOVED lines=302> */
[----:B------:R2:W-:Y:S04]  /*c35f0*/  STL.64 [R1+0x4b8], R10 ;  /* 0x0004b80a01007387 */ /* 0x0005e80000100a00 */
[----:B-1----:R-:W4:Y:S04]  /*c3600*/  LDL.LU R8, [R1+0x7c0] ;  /* 0x0007c00001087983 */ /* 0x002f280000300800 */
[----:B------:R-:W4:Y:S04]  /*c3610*/  LDL.LU R9, [R1+0x7c8] ;  /* 0x0007c80001097983 */ /* 0x000f280000300800 */
[----:B--2---:R-:W4:Y:S04]  /*c3620*/  LDL.LU R10, [R1+0x390] ;  /* 0x00039000010a7983 */ /* 0x004f280000300800 */
[----:B------:R-:W4:Y:S04]  /*c3630*/  LDL.LU R11, [R1+0x398] ;  /* 0x00039800010b7983 */ /* 0x000f280000300800 */
[----:B---3--:R-:W-:Y:S01]  /*c3640*/  STSM.16.M88.4 [R247], R4 ;  /* 0x00000004f7007844 */ /* 0x008fe20000000200 */
[----:B------:R-:W-:-:S03]  /*c3650*/  NOP ;  /* 0x0000000000007918 */ /* 0x000fc60000000000 */
[----:B------:R-:W1:Y:S01]  /*c3660*/  LDS.128 R4, [R247] ;  /* 0x00000000f7047984 */ /* 0x000e620000000c00 */
[----:B------:R-:W-:-:S03]  /*c3670*/  NOP ;  /* 0x0000000000007918 */ /* 0x000fc60000000000 */
[----:B----4-:R2:W-:Y:S04]  /*c3680*/  STSM.16.M88.4 [R247], R8 ;  /* 0x00000008f7007844 */ /* 0x0105e80000000200 */
[----:B-1----:R-:W-:Y:S04]  /*c3690*/  STL.64 [R1+0x500], R4 ;  /* 0x0005000401007387 */ /* 0x002fe80000100a00 */
[----:B------:R-:W-:Y:S01]  /*c36a0*/  STL.64 [R1+0x508], R6 ;  /* 0x0005080601007387 */ /* 0x000fe20000100a00 */
[----:B------:R-:W-:-:S03]  /*c36b0*/  NOP ;  /* 0x0000000000007918 */ /* 0x000fc60000000000 */
[----:B------:R-:W1:Y:S04]  /*c36c0*/  LDS.128 R4, [R247] ;  /* 0x00000000f7047984 */ /* 0x000e680000000c00 */
[----:B--2---:R-:W2:Y:S04]  /*c36d0*/  LDL.LU R8, [R1+0xb64] ;  /* 0x000b640001087983 */ /* 0x004ea80000300800 */
[----:B------:R-:W2:Y:S04]  /*c36e0*/  LDL.LU R9, [R1+0xb6c] ;  /* 0x000b6c0001097983 */ /* 0x000ea80000300800 */
[----:B------:R-:W2:Y:S04]  /*c36f0*/  LDL.LU R10, [R1+0x9a4] ;  /* 0x0009a400010a7983 */ /* 0x000ea80000300800 */
[----:B------:R-:W2:Y:S01]  /*c3700*/  LDL.LU R11, [R1+0x9ac] ;  /* 0x0009ac00010b7983 */ /* 0x000ea20000300800 */
[----:B------:R-:W-:-:S03]  /*c3710*/  NOP ;  /* 0x0000000000007918 */ /* 0x000fc60000000000 */
[----:B-1----:R-:W-:Y:S04]  /*c3720*/  STL [R1+0x403c], R4 ;  /* 0x00403c0401007387 */ /* 0x002fe80000100800 */
[----:B------:R-:W-:Y:S04]  /*c3730*/  STL [R1+0x4038], R5 ;  /* 0x0040380501007387 */ /* 0x000fe80000100800 */
[----:B------:R-:W-:Y:S04]  /*c3740*/  STL [R1+0x4034], R6 ;  /* 0x0040340601007387 */ /* 0x000fe80000100800 */
[----:B------:R-:W-:Y:S04]  /*c3750*/  STL [R1+0x4030], R7 ;  /* 0x0040300701007387 */ /* 0x000fe80000100800 */
        /* <DEDUP_REMOVED lines=8> */
[----:B--2---:R-:W-:Y:S04]  /*c37e0*/  STL [R1+0x404c], R16 ;  /* 0x00404c1001007387 */ /* 0x004fe80000100800 */
[----:B------:R-:W-:Y:S04]  /*c37f0*/  STL [R1+0x4048], R17 ;  /* 0x0040481101007387 */ /* 0x000fe80000100800 */
[----:B------:R-:W-:Y:S04]  /*c3800*/  STL [R1+0x4044], R18 ;  /* 0x0040441201007387 */ /* 0x000fe80000100800 */
[----:B------:R-:W-:Y:S04]  /*c3810*/  STL [R1+0x4040], R19 ;  /* 0x0040401301007387 */ /* 0x000fe80000100800 */
[----:B------:R-:W2:Y:S04]  /*c3820*/  LDL.LU R28, [R1+0xb50] ;  /* 0x000b5000011c7983 */ /* 0x000ea80000300800 */
[----:B------:R-:W2:Y:S04]  /*c3830*/  LDL.LU R29, [R1+0xb58] ;  /* 0x000b5800011d7983 */ /* 0x000ea80000300800 */
[----:B------:R-:W2:Y:S04]  /*c3840*/  LDL.LU R30, [R1+0x990] ;  /* 0x00099000011e7983 */ /* 0x000ea80000300800 */
[----:B------:R-:W2:Y:S04]  /*c3850*/  LDL.LU R31, [R1+0x998] ;  /* 0x00099800011f7983 */ /* 0x000ea80000300800 */
[----:B---3--:R-:W-:Y:S01]  /*c3860*/  STSM.16.M88.4 [R247], R8 ;  /* 0x00000008f7007844 */ /* 0x008fe20000000200 */
[----:B------:R-:W-:-:S03]  /*c3870*/  NOP ;  /* 0x0000000000007918 */ /* 0x000fc60000000000 */
[----:B------:R-:W1:Y:S01]  /*c3880*/  LDS.128 R12, [R247] ;  /* 0x00000000f70c7984 */ /* 0x000e620000000c00 */
[----:B------:R-:W-:-:S03]  /*c3890*/  NOP ;  /* 0x0000000000007918 */ /* 0x000fc60000000000 */
[----:B-1----:R-:W-:Y:S04]  /*c38a0*/  STL [R1+0x4054], R14 ;  /* 0x0040540e01007387 */ /* 0x002fe80000100800 */
        /* <DEDUP_REMOVED lines=9> */
[----:B--2---:R-:W-:Y:S01]  /*c3940*/  STSM.16.M88.4 [R247], R28 ;  /* 0x0000001cf7007844 */ /* 0x004fe20000000200 */
[----:B------:R-:W-:-:S03]  /*c3950*/  NOP ;  /* 0x0000000000007918 */ /* 0x000fc60000000000 */
[----:B------:R-:W-:Y:S01]  /*c3960*/  LDS.128 R8, [R247] ;  /* 0x00000000f7087984 */ /* 0x000fe20000000c00 */
[----:B------:R-:W-:-:S03]  /*c3970*/  NOP ;  /* 0x0000000000007918 */ /* 0x000fc60000000000 */
[----:B---3--:R-:W-:Y:S01]  /*c3980*/  STSM.16.M88.4 [R247], R20 ;  /* 0x00000014f7007844 */ /* 0x008fe20000000200 */
[----:B------:R-:W-:-:S03]  /*c3990*/  NOP ;  /* 0x0000000000007918 */ /* 0x000fc60000000000 */
[----:B------:R-:W-:Y:S01]  /*c39a0*/  LDS.128 R20, [R247] ;  /* 0x00000000f7147984 */ /* 0x000fe20000000c00 */
[----:B------:R-:W-:-:S03]  /*c39b0*/  NOP ;  /* 0x0000000000007918 */ /* 0x000fc60000000000 */
[----:B----4-:R1:W-:Y:S01]  /*c39c0*/  STSM.16.M88.4 [R247], R24 ;  /* 0x00000018f7007844 */ /* 0x0103e20000000200 */
[----:B------:R-:W-:-:S03]  /*c39d0*/  NOP ;  /* 0x0000000000007918 */ /* 0x000fc60000000000 */
[----:B------:R-:W-:Y:S04]  /*c39e0*/  LDS.128 R32, [R247] ;  /* 0x00000000f7207984 */ /* 0x000fe80000000c00 */
[----:B-1----:R-:W2:Y:S04]  /*c39f0*/  LDL.LU R24, [R1+0x7b4] ;  /* 0x0007b40001187983 */ /* 0x002ea80000300800 */
[----:B------:R-:W2:Y:S04]  /*c3a00*/  LDL.LU R25, [R1+0x7bc] ;  /* 0x0007bc0001197983 */ /* 0x000ea80000300800 */
[----:B------:R-:W2:Y:S04]  /*c3a10*/  LDL.LU R26, [R1+0x334] ;  /* 0x00033400011a7983 */ /* 0x000ea80000300800 */
[----:B------:R-:W2:Y:S01]  /*c3a20*/  LDL.LU R27, [R1+0x33c] ;  /* 0x00033c00011b7983 */ /* 0x000ea20000300800 */
[----:B------:R-:W-:-:S03]  /*c3a30*/  NOP ;  /* 0x0000000000007918 */ /* 0x000fc60000000000 */
        /* <DEDUP_REMOVED lines=20> */
[----:B----4-:R-:W-:Y:S01]  /*c3b80*/  STSM.16.M88.4 [R247], R36 ;  /* 0x00000024f7007844 */ /* 0x010fe20000000200 */
[----:B------:R-:W-:-:S03]  /*c3b90*/  NOP ;  /* 0x0000000000007918 */ /* 0x000fc60000000000 */
[----:B------:R-:W-:Y:S01]  /*c3ba0*/  LDS.128 R36, [R247] ;  /* 0x00000000f7247984 */ /* 0x000fe20000000c00 */
[----:B------:R-:W-:-:S03]  /*c3bb0*/  NOP ;  /* 0x0000000000007918 */ /* 0x000fc60000000000 */
[----:B------:R1:W-:Y:S01]  /*c3bc0*/  STSM.16.M88.4 [R247], R40 ;  /* 0x00000028f7007844 */ /* 0x0003e20000000200 */
        /* <DEDUP_REMOVED lines=229> */
[----:B------:R-:W-:Y:S01]  /*c4a20*/  STSM.16.M88.4 [R247], R176 ;  /* 0x000000b0f7007844 */ /* 0x000fe20000000200 */
[----:B------:R-:W-:-:S03]  /*c4a30*/  NOP ;  /* 0x0000000000007918 */ /* 0x000fc60000000000 */
[----:B------:R-:W-:Y:S01]  /*c4a40*/  LDS.128 R180, [R247] ;  /* 0x00000000f7b47984 */ /* 0x000fe20000000c00 */
[----:B------:R-:W-:-:S03]  /*c4a50*/  NOP ;  /* 0x0000000000007918 */ /* 0x000fc60000000000 */
[----:B------:R1:W-:Y:S01]  /*c4a60*/  STSM.16.M88.4 [R247], R188 ;  /* 0x000000bcf7007844 */ /* 0x0003e20000000200 */
[----:B------:R-:W-:-:S03]  /*c4a70*/  NOP ;  /* 0x0000000000007918 */ /* 0x000fc60000000000 */
[----:B------:R-:W-:Y:S01]  /*c4a80*/  LDS.128 R176, [R247] ;  /* 0x00000000f7b07984 */ /* 0x000fe20000000c00 */
[----:B------:R-:W-:-:S03]  /*c4a90*/  NOP ;  /* 0x0000000000007918 */ /* 0x000fc60000000000 */
[----:B-1----:R-:W2:Y:S04]  /*c4aa0*/  LDL.LU R188, [R1+0xa94] ;  /* 0x000a940001bc7983 */ /* 0x002ea80000300800 */
[----:B------:R-:W2:Y:S04]  /*c4ab0*/  LDL.LU R189, [R1+0xa9c] ;  /* 0x000a9c0001bd7983 */ /* 0x000ea80000300800 */
[----:B------:R-:W2:Y:S04]  /*c4ac0*/  LDL.LU R190, [R1+0x8d4] ;  /* 0x0008d40001be7983 */ /* 0x000ea80000300800 */
[----:B------:R-:W2:Y:S04]  /*c4ad0*/  LDL.LU R191, [R1+0x8dc] ;  /* 0x0008dc0001bf7983 */ /* 0x000ea80000300800 */
[----:B------:R-:W3:Y:S04]  /*c4ae0*/  LDL.LU R200, [R1+0x3c4] ;  /* 0x0003c40001c87983 */ /* 0x000ee80000300800 */
[----:B------:R-:W3:Y:S04]  /*c4af0*/  LDL.LU R201, [R1+0x3cc] ;  /* 0x0003cc0001c97983 */ /* 0x000ee80000300800 */
[----:B------:R-:W-:Y:S01]  /*c4b00*/  STSM.16.M88.4 [R247], R112 ;  /* 0x00000070f7007844 */ /* 0x000fe20000000200 */
[----:B------:R-:W-:-:S03]  /*c4b10*/  NOP ;  /* 0x0000000000007918 */ /* 0x000fc60000000000 */
[----:B------:R-:W-:Y:S01]  /*c4b20*/  LDS.128 R112, [R247] ;  /* 0x00000000f7707984 */ /* 0x000fe20000000c00 */
[----:B------:R-:W-:-:S03]  /*c4b30*/  NOP ;  /* 0x0000000000007918 */ /* 0x000fc60000000000 */
[----:B------:R-:W-:Y:S01]  /*c4b40*/  STSM.16.M88.4 [R247], R184 ;  /* 0x000000b8f7007844 */ /* 0x000fe20000000200 */
[----:B------:R-:W-:-:S03]  /*c4b50*/  NOP ;  /* 0x0000000000007918 */ /* 0x000fc60000000000 */
[----:B------:R-:W4:Y:S04]  /*c4b60*/  LDL.LU R116, [R1+0xa80] ;  /* 0x000a800001747983 */ /* 0x000f280000300800 */
[----:B------:R-:W-:Y:S01]  /*c4b70*/  LDS.128 R184, [R247] ;  /* 0x00000000f7b87984 */ /* 0x000fe20000000c00 */
[----:B------:R-:W-:-:S03]  /*c4b80*/  NOP ;  /* 0x0000000000007918 */ /* 0x000fc60000000000 */
        /* <DEDUP_REMOVED lines=9> */
[----:B---3--:R1:W-:Y:S01]  /*c4c20*/  STSM.16.M88.4 [R247], R200 ;  /* 0x000000c8f7007844 */ /* 0x0083e20000000200 */
        /* <DEDUP_REMOVED lines=9> */
[----:B----4-:R-:W-:Y:S01]  /*c4cc0*/  STSM.16.M88.4 [R247], R116 ;  /* 0x00000074f7007844 */ /* 0x010fe20000000200 */
        /* <DEDUP_REMOVED lines=53> */
[----:B------:R-:W3:Y:S04]  /*c5020*/  LDL R0, [R1+0xca0] ;  /* 0x000ca00001007983 */ /* 0x000ee80000100800 */
        /* <DEDUP_REMOVED lines=14> */
[----:B------:R-:W-:Y:S01]  /*c5110*/  LDS.128 R220, [R247] ;  /* 0x00000000f7dc7984 */ /* 0x000fe20000000c00 */
[----:B------:R-:W-:Y:S01]  /*c5120*/  NOP ;  /* 0x0000000000007918 */ /* 0x000fe20000000000 */
[----:B------:R-:W-:Y:S01]  /*c5130*/  IMAD.MOV.U32 R234, RZ, RZ, R132 ;  /* 0x000000ffffea7224 */ /* 0x000fe200078e0084 */
[----:B------:R-:W-:Y:S01]  /*c5140*/  MOV R235, R134 ;  /* 0x0000008600eb7202 */ /* 0x000fe20000000f00 */
        /* <DEDUP_REMOVED lines=8> */
[----:B------:R-:W-:Y:S01]  /*c51d0*/  STSM.16.M88.4 [R247], R128 ;  /* 0x00000080f7007844 */ /* 0x000fe20000000200 */
[----:B------:R-:W-:-:S03]  /*c51e0*/  NOP ;  /* 0x0000000000007918 */ /* 0x000fc60000000000 */
[----:B------:R-:W1:Y:S01]  /*c51f0*/  LDS.128 R128, [R247] ;  /* 0x00000000f7807984 */ /* 0x000e620000000c00 */
[----:B------:R-:W-:-:S03]  /*c5200*/  NOP ;  /* 0x0000000000007918 */ /* 0x000fc60000000000 */
[----:B------:R-:W-:Y:S01]  /*c5210*/  STSM.16.M88.4 [R247], R232 ;  /* 0x000000e8f7007844 */ /* 0x000fe20000000200 */
[----:B------:R-:W-:-:S03]  /*c5220*/  NOP ;  /* 0x0000000000007918 */ /* 0x000fc60000000000 */
[----:B------:R-:W2:Y:S04]  /*c5230*/  LDS.128 R236, [R247] ;  /* 0x00000000f7ec7984 */ /* 0x000ea80000000c00 */
[----:B-1----:R1:W-:Y:S04]  /*c5240*/  STL [R1+0x4028], R131 ;  /* 0x0040288301007387 */ /* 0x0023e80000100800 */
[----:B-1----:R-:W3:Y:S04]  /*c5250*/  LDL.LU R131, [R1+0xca4] ;  /* 0x000ca40001837983 */ /* 0x002ee80000300800 */
[----:B------:R-:W4:Y:S04]  /*c5260*/  LDL.LU R232, [R1+0x4d4] ;  /* 0x0004d40001e87983 */ /* 0x000f280000300800 */
[----:B------:R-:W4:Y:S04]  /*c5270*/  LDL.LU R233, [R1+0x4dc] ;  /* 0x0004dc0001e97983 */ /* 0x000f280000300800 */
[----:B------:R-:W4:Y:S04]  /*c5280*/  LDL.LU R234, [R1+0x3a4] ;  /* 0x0003a40001ea7983 */ /* 0x000f280000300800 */
[----:B------:R-:W4:Y:S01]  /*c5290*/  LDL.LU R235, [R1+0x3ac] ;  /* 0x0003ac0001eb7983 */ /* 0x000f220000300800 */
[----:B------:R-:W-:Y:S01]  /*c52a0*/  IMAD R3, R0, UR4, RZ ;  /* 0x0000000400037c24 */ /* 0x000fe2000f8e02ff */
[----:B------:R-:W-:Y:S01]  /*c52b0*/  ULDC.64 UR4, c[0x0][0x220] ;  /* 0x0000880000047ab9 */ /* 0x000fe20000000a00 */
[----:B------:R-:W-:Y:S01]  /*c52c0*/  NOP ;  /* 0x0000000000007918 */ /* 0x000fe20000000000 */
[----:B--2---:R1:W-:Y:S04]  /*c52d0*/  STL [R1+0x402c], R239 ;  /* 0x00402cef01007387 */ /* 0x0043e80000100800 */
        /* <DEDUP_REMOVED lines=13> */
[----:B------:R-:W-:Y:S01]  /*c53b0*/  LEA R2, P4, R3, UR4, 0x2 ;  /* 0x0000000403027c11 */ /* 0x000fe2000f8810ff */
[----:B------:R-:W-:-:S03]  /*c53c0*/  ULDC UR4, c[0x0][0x248] ;  /* 0x0000920000047ab9 */ /* 0x000fc60000000800 */
[----:B------:R-:W-:Y:S01]  /*c53d0*/  LEA.HI.X.SX32 R3, R3, UR5, 0x2, P4 ;  /* 0x0000000503037c11 */ /* 0x000fe2000a0f16ff */
[C---:B---3--:R-:W-:Y:S01]  /*c53e0*/  IMAD R0, R131.reuse, UR6, RZ ;  /* 0x0000000683007c24 */ /* 0x048fe2000f8e02ff */
[----:B------:R-:W-:Y:S01]  /*c53f0*/  ISETP.GE.AND P4, PT, R131, UR10, PT ;  /* 0x0000000a83007c0c */ /* 0x000fe2000bf86270 */
[----:B------:R-:W-:Y:S01]  /*c5400*/  ULDC.64 UR6, c[0x0][0x228] ;  /* 0x00008a0000067ab9 */ /* 0x000fe20000000a00 */
[----:B------:R-:W-:Y:S02]  /*c5410*/  ULDC.64 UR10, c[0x0][0x228] ;  /* 0x00008a00000a7ab9 */ /* 0x000fe40000000a00 */
[----:B------:R-:W-:Y:S01]  /*c5420*/  ISETP.LT.AND P4, PT, R252, UR25, !P4 ;  /* 0x00000019fc007c0c */ /* 0x000fe2000e781270 */
[----:B----4-:R1:W-:Y:S01]  /*c5430*/  STSM.16.M88.4 [R247], R232 ;  /* 0x000000e8f7007844 */ /* 0x0103e20000000200 */
[----:B------:R-:W-:-:S03]  /*c5440*/  NOP ;  /* 0x0000000000007918 */ /* 0x000fc60000000000 */
[----:B------:R-:W3:Y:S01]  /*c5450*/  LDS.128 R132, [R247] ;  /* 0x00000000f7847984 */ /* 0x000ee20000000c00 */
[----:B------:R-:W-:Y:S01]  /*c5460*/  NOP ;  /* 0x0000000000007918 */ /* 0x000fe20000000000 */
[----:B-1----:R-:W-:Y:S02]  /*c5470*/  LEA R232, P6, R0, UR8, 0x2 ;  /* 0x0000000800e87c11 */ /* 0x002fe4000f8c10ff */
[----:B--2---:R-:W-:Y:S01]  /*c5480*/  ISETP.GE.AND P5, PT, R239, UR12, PT ;  /* 0x0000000cef007c0c */ /* 0x004fe2000bfa6270 */
[----:B------:R-:W-:-:S03]  /*c5490*/  ULDC UR12, c[0x0][0x248] ;  /* 0x00009200000c7ab9 */ /* 0x000fc60000000800 */
[----:B------:R-:W-:Y:S02]  /*c54a0*/  ISETP.LT.AND P5, PT, R252, UR23, !P5 ;  /* 0x00000017fc007c0c */ /* 0x000fe4000efa1270 */
[----:B------:R-:W-:Y:S01]  /*c54b0*/  LEA.HI.X.SX32 R233, R0, UR9, 0x2, P6 ;  /* 0x0000000900e97c11 */ /* 0x000fe2000b0f16ff */
[----:B------:R-:W-:Y:S01]  /*c54c0*/  IMAD R0, R252, UR4, RZ ;  /* 0x00000004fc007c24 */ /* 0x000fe2000f8e02ff */
[----:B------:R1:W-:Y:S01]  /*c54d0*/  STSM.16.M88.4 [R247], R240 ;  /* 0x000000f0f7007844 */ /* 0x0003e20000000200 */
[----:B------:R-:W-:Y:S01]  /*c54e0*/  ULDC.64 UR8, c[0x0][0x228] ;  /* 0x00008a0000087ab9 */ /* 0x000fe20000000a00 */
[----:B------:R-:W-:Y:S01]  /*c54f0*/  ULDC.64 UR4, c[0x0][0x228] ;  /* 0x00008a0000047ab9 */ /* 0x000fe20000000a00 */
[----:B------:R-:W-:Y:S01]  /*c5500*/  IMAD.WIDE R234, R0, 0x4, R2 ;  /* 0x0000000400ea7825 */ /* 0x000fe200078e0202 */
[----:B------:R-:W-:-:S05]  /*c5510*/  NOP ;  /* 0x0000000000007918 */ /* 0x000fca0000000000 */
[----:B------:R2:W-:Y:S01]  /*c5520*/  @P5 STG.E desc[UR14][R234.64], R245 ;  /* 0x000000f5ea005986 */ /* 0x0005e2000c10190e */
[----:B-1----:R-:W-:Y:S01]  /*c5530*/  IMAD.WIDE R240, R0, 0x4, R232 ;  /* 0x0000000400f07825 */ /* 0x002fe200078e02e8 */
[----:B------:R-:W-:Y:S01]  /*c5540*/  ISETP.LT.AND P6, PT, R239, UR4, !P1 ;  /* 0x00000004ef007c0c */ /* 0x000fe2000cfc1270 */
[----:B------:R-:W-:-:S03]  /*c5550*/  ULDC UR4, c[0x0][0x22c] ;  /* 0x00008b0000047ab9 */ /* 0x000fc60000000800 */
[----:B------:R1:W-:Y:S01]  /*c5560*/  @P4 STG.E desc[UR14][R240.64], R244 ;  /* 0x000000f4f0004986 */ /* 0x0003e2000c10190e */
[----:B------:R-:W-:Y:S01]  /*c5570*/  ISETP.LT.AND P4, PT, R239, UR8, !P0 ;  /* 0x00000008ef007c0c */ /* 0x000fe2000c781270 */
[----:B--2---:R-:W-:Y:S01]  /*c5580*/  VIADD R234, R252, 0x5 ;  /* 0x00000005fcea7836 */ /* 0x004fe20000000000 */
[C---:B------:R-:W-:Y:S01]  /*c5590*/  ISETP.LT.AND P0, PT, R131.reuse, UR6, !P0 ;  /* 0x0000000683007c0c */ /* 0x040fe2000c701270 */
[----:B------:R-:W-:Y:S01]  /*c55a0*/  ULDC UR6, c[0x0][0x248] ;  /* 0x0000920000067ab9 */ /* 0x000fe20000000800 */
[----:B------:R-:W-:Y:S01]  /*c55b0*/  ISETP.LT.AND P1, PT, R131, UR10, !P1 ;  /* 0x0000000a83007c0c */ /* 0x000fe2000cf21270 */
[----:B------:R-:W-:Y:S01]  /*c55c0*/  ULDC UR8, c[0x0][0x22c] ;  /* 0x00008b0000087ab9 */ /* 0x000fe20000000800 */
[----:B-1----:R-:W-:Y:S01]  /*c55d0*/  IADD3 R240, R0, UR12, RZ ;  /* 0x0000000c00f07c10 */ /* 0x002fe2000fffe0ff */
[----:B------:R-:W-:Y:S01]  /*c55e0*/  ULDC UR10, c[0x0][0x228] ;  /* 0x00008a00000a7ab9 */ /* 0x000fe20000000800 */
[----:B------:R-:W-:Y:S01]  /*c55f0*/  ISETP.GE.AND P5, PT, R234, UR16, PT ;  /* 0x00000010ea007c0c */ /* 0x000fe2000bfa6270 */
[----:B------:R-:W-:-:S02]  /*c5600*/  ULDC.64 UR16, c[0x0][0x228] ;  /* 0x00008a0000107ab9 */ /* 0x000fc40000000a00 */
[C---:B------:R-:W-:Y:S01]  /*c5610*/  VIADD R0, R240.reuse, UR13 ;  /* 0x0000000df0007c36 */ /* 0x040fe20008000000 */
[----:B------:R-:W-:Y:S01]  /*c5620*/  ULDC.64 UR12, c[0x0][0x228] ;  /* 0x00008a00000c7ab9 */ /* 0x000fe20000000a00 */
[----:B------:R-:W-:-:S04]  /*c5630*/  IMAD.WIDE R234, R240, 0x4, R2 ;  /* 0x00000004f0ea7825 */ /* 0x000fc800078e0202 */
[----:B------:R-:W-:Y:S01]  /*c5640*/  IMAD.WIDE R240, R240, 0x4, R232 ;  /* 0x00000004f0f07825 */ /* 0x000fe200078e02e8 */
[----:B------:R1:W-:Y:S03]  /*c5650*/  @P4 STG.E desc[UR14][R234.64], R15 ;  /* 0x0000000fea004986 */ /* 0x0003e6000c10190e */
[C---:B------:R-:W-:Y:S01]  /*c5660*/  IMAD.WIDE R242, R0.reuse, 0x4, R2 ;  /* 0x0000000400f27825 */ /* 0x040fe200078e0202 */
[----:B------:R2:W-:Y:S03]  /*c5670*/  @P0 STG.E desc[UR14][R240.64], R248 ;  /* 0x000000f8f0000986 */ /* 0x0005e6000c10190e */
[----:B------:R-:W-:Y:S01]  /*c5680*/  IMAD.WIDE R244, R0, 0x4, R232 ;  /* 0x0000000400f47825 */ /* 0x000fe200078e02e8 */
[----:B------:R-:W-:Y:S01]  /*c5690*/  ISETP.GE.AND P4, PT, R246, UR4, PT ;  /* 0x00000004f6007c0c */ /* 0x000fe2000bf86270 */
[----:B------:R4:W-:Y:S01]  /*c56a0*/  @P6 STG.E desc[UR14][R242.64], R14 ;  /* 0x0000000ef2006986 */ /* 0x0009e2000c10190e */
[----:B------:R-:W-:-:S03]  /*c56b0*/  ULDC UR4, c[0x0][0x248] ;  /* 0x0000920000047ab9 */ /* 0x000fc60000000800 */
[----:B------:R3:W-:Y:S01]  /*c56c0*/  @P1 STG.E desc[UR14][R244.64], R19 ;  /* 0x00000013f4001986 */ /* 0x0007e2000c10190e */
[----:B------:R-:W-:Y:S01]  /*c56d0*/  ISETP.LT.AND P1, PT, R239, UR20, !P2 ;  /* 0x00000014ef007c0c */ /* 0x000fe2000d721270 */
[----:B-1----:R-:W-:Y:S01]  /*c56e0*/  VIADD R234, R252, 0x7 ;  /* 0x00000007fcea7836 */ /* 0x002fe20000000000 */
[----:B------:R-:W-:Y:S01]  /*c56f0*/  ISETP.LT.AND P2, PT, R131, UR18, !P2 ;  /* 0x0000001283007c0c */ /* 0x000fe2000d741270 */
[----:B------:R-:W-:Y:S01]  /*c5700*/  ULDC UR18, c[0x0][0x228] ;  /* 0x00008a0000127ab9 */ /* 0x000fe20000000800 */
[----:B--2---:R-:W-:Y:S01]  /*c5710*/  IADD3 R240, R0, UR4, RZ ;  /* 0x0000000400f07c10 */ /* 0x004fe2000fffe0ff */
[----:B------:R-:W-:Y:S01]  /*c5720*/  ULDC UR4, c[0x0][0x22c] ;  /* 0x00008b0000047ab9 */ /* 0x000fe20000000800 */
[----:B------:R-:W-:Y:S01]  /*c5730*/  ISETP.LT.AND P6, PT, R239, UR12, !P3 ;  /* 0x0000000cef007c0c */ /* 0x000fe2000dfc1270 */
[----:B------:R-:W-:Y:S01]  /*c5740*/  ULDC UR12, c[0x0][0x228] ;  /* 0x00008a00000c7ab9 */ /* 0x000fe20000000800 */
[----:B------:R-:W-:Y:S01]  /*c5750*/  ISETP.LT.AND P3, PT, R131, UR16, !P3 ;  /* 0x0000001083007c0c */ /* 0x000fe2000df61270 */
[----:B------:R-:W-:Y:S01]  /*c5760*/  VIADD R0, R240, UR6 ;  /* 0x00000006f0007c36 */ /* 0x000fe20008000000 */
[----:B------:R-:W-:Y:S01]  /*c5770*/  ISETP.GE.AND P0, PT, R234, UR8, PT ;  /* 0x00000008ea007c0c */ /* 0x000fe2000bf06270 */
[----:B------:R-:W-:Y:S01]  /*c5780*/  IMAD.WIDE R234, R240, 0x4, R2 ;  /* 0x00000004f0ea7825 */ /* 0x000fe200078e0202 */
[----:B------:R-:W-:Y:S01]  /*c5790*/  IADD3 R246, R252, 0x8, RZ ;  /* 0x00000008fcf67810 */ /* 0x000fe20007ffe0ff */
[----:B------:R-:W-:Y:S01]  /*c57a0*/  ULDC UR6, c[0x0][0x22c] ;  /* 0x00008b0000067ab9 */ /* 0x000fe20000000800 */
[----:B------:R-:W-:Y:S01]  /*c57b0*/  ULDC UR8, c[0x0][0x22c] ;  /* 0x00008b0000087ab9 */ /* 0x000fe20000000800 */
[----:B------:R-:W-:Y:S01]  /*c57c0*/  IMAD.WIDE R240, R240, 0x4, R232 ;  /* 0x00000004f0f07825 */ /* 0x000fe200078e02e8 */
[----:B------:R1:W-:Y:S01]  /*c57d0*/  @P1 STG.E desc[UR14][R234.64], R18 ;  /* 0x00000012ea001986 */ /* 0x0003e2000c10190e */
[----:B------:R-:W-:-:S02]  /*c57e0*/  ULDC UR16, c[0x0][0x228] ;  /* 0x00008a0000107ab9 */ /* 0x000fc40000000800 */
[C---:B----4-:R-:W-:Y:S01]  /*c57f0*/  IMAD.WIDE R242, R0.reuse, 0x4, R2 ;  /* 0x0000000400f27825 */ /* 0x050fe200078e0202 */
[----:B------:R2:W-:Y:S03]  /*c5800*/  @P2 STG.E desc[UR14][R240.64], R249 ;  /* 0x000000f9f0002986 */ /* 0x0005e6000c10190e */
[----:B---3--:R-:W-:Y:S01]  /*c5810*/  IMAD.WIDE R244, R0, 0x4, R232 ;  /* 0x0000000400f47825 */ /* 0x008fe200078e02e8 */
[----:B------:R3:W-:Y:S01]  /*c5820*/  @P6 STG.E desc[UR14][R242.64], R17 ;  /* 0x00000011f2006986 */ /* 0x0007e2000c10190e */
[----:B------:R-:W-:Y:S01]  /*c5830*/  ISETP.LT.AND P6, PT, R239, UR22, !P4 ;  /* 0x00000016ef007c0c */ /* 0x000fe2000e7c1270 */
[----:B------:R-:W-:Y:S01]  /*c5840*/  ULDC.64 UR22, c[0x0][0x228] ;  /* 0x00008a0000167ab9 */ /* 0x000fe20000000a00 */
[----:B------:R-:W-:Y:S01]  /*c5850*/  ISETP.LT.AND P4, PT, R131, UR24, !P4 ;  /* 0x0000001883007c0c */ /* 0x000fe2000e781270 */
[----:B------:R-:W-:Y:S01]  /*c5860*/  ULDC.64 UR24, c[0x0][0x228] ;  /* 0x00008a0000187ab9 */ /* 0x000fe20000000a00 */
[----:B------:R4:W-:Y:S01]  /*c5870*/  @P3 STG.E desc[UR14][R244.64], R16 ;  /* 0x00000010f4003986 */ /* 0x0009e2000c10190e */
[----:B------:R-:W-:Y:S01]  /*c5880*/  ISETP.GE.AND P1, PT, R246, UR4, PT ;  /* 0x00000004f6007c0c */ /* 0x000fe2000bf26270 */
[----:B------:R-:W-:Y:S01]  /*c5890*/  ULDC UR4, c[0x0][0x248] ;  /* 0x0000920000047ab9 */ /* 0x000fe20000000800 */
[----:B------:R-:W-:Y:S01]  /*c58a0*/  ISETP.LT.AND P3, PT, R239, UR24, !P5 ;  /* 0x00000018ef007c0c */ /* 0x000fe2000ef61270 */
[----:B-1----:R-:W-:Y:S01]  /*c58b0*/  VIADD R234, R252, 0x9 ;  /* 0x00000009fcea7836 */ /* 0x002fe20000000000 */
[----:B------:R-:W-:-:S02]  /*c58c0*/  ISETP.LT.AND P5, PT, R131, UR22, !P5 ;  /* 0x0000001683007c0c */ /* 0x000fc4000efa1270 */
[----:B--2---:R-:W-:Y:S01]  /*c58d0*/  IADD3 R240, R0, UR4, RZ ;  /* 0x0000000400f07c10 */ /* 0x004fe2000fffe0ff */
[----:B------:R-:W-:Y:S01]  /*c58e0*/  ULDC UR4, c[0x0][0x248] ;  /* 0x0000920000047ab9 */ /* 0x000fe20000000800 */
[----:B------:R-:W-:Y:S01]  /*c58f0*/  ISETP.GE.AND P2, PT, R234, UR6, PT ;  /* 0x00000006ea007c0c */ /* 0x000fe2000bf46270 */
[----:B------:R-:W-:Y:S02]  /*c5900*/  ULDC UR6, c[0x0][0x248] ;  /* 0x0000920000067ab9 */ /* 0x000fe40000000800 */
[----:B------:R-:W-:Y:S01]  /*c5910*/  VIADD R0, R240, UR4 ;  /* 0x00000004f0007c36 */ /* 0x000fe20008000000 */
[----:B------:R-:W-:Y:S01]  /*c5920*/  IADD3 R246, R252, 0xa, RZ ;  /* 0x0000000afcf67810 */ /* 0x000fe20007ffe0ff */
[----:B------:R-:W-:Y:S01]  /*c5930*/  IMAD.WIDE R234, R240, 0x4, R2 ;  /* 0x00000004f0ea7825 */ /* 0x000fe200078e0202 */
[----:B------:R-:W-:-:S03]  /*c5940*/  ULDC UR4, c[0x0][0x22c] ;  /* 0x00008b0000047ab9 */ /* 0x000fc60000000800 */
[----:B------:R-:W-:Y:S01]  /*c5950*/  IMAD.WIDE R240, R240, 0x4, R232 ;  /* 0x00000004f0f07825 */ /* 0x000fe200078e02e8 */
[----:B------:R1:W-:Y:S01]  /*c5960*/  @P3 STG.E desc[UR14][R234.64], R7 ;  /* 0x00000007ea003986 */ /* 0x0003e2000c10190e */
[----:B------:R-:W-:Y:S01]  /*c5970*/  ISETP.GE.AND P3, PT, R246, UR4, PT ;  /* 0x00000004f6007c0c */ /* 0x000fe2000bf66270 */
[----:B------:R-:W-:Y:S01]  /*c5980*/  ULDC UR4, c[0x0][0x248] ;  /* 0x0000920000047ab9 */ /* 0x000fe20000000800 */
[C---:B---3--:R-:W-:Y:S01]  /*c5990*/  IMAD.WIDE R242, R0.reuse, 0x4, R2 ;  /* 0x0000000400f27825 */ /* 0x048fe200078e0202 */
[----:B------:R2:W-:Y:S01]  /*c59a0*/  @P5 STG.E desc[UR14][R240.64], R250 ;  /* 0x000000faf0005986 */ /* 0x0005e2000c10190e */
[----:B------:R-:W-:Y:S01]  /*c59b0*/  ISETP.LT.AND P5, PT, R239, UR10, !P0 ;  /* 0x0000000aef007c0c */ /* 0x000fe2000c7a1270 */
[----:B------:R-:W-:Y:S01]  /*c59c0*/  ULDC UR10, c[0x0][0x228] ;  /* 0x00008a00000a7ab9 */ /* 0x000fe20000000800 */
[----:B----4-:R-:W-:Y:S01]  /*c59d0*/  IMAD.WIDE R244, R0, 0x4, R232 ;  /* 0x0000000400f47825 */ /* 0x010fe200078e02e8 */
[----:B------:R-:W-:Y:S03]  /*c59e0*/  @P6 STG.E desc[UR14][R242.64], R6 ;  /* 0x00000006f2006986 */ /* 0x000fe6000c10190e */
[----:B-1----:R-:W-:Y:S01]  /*c59f0*/  VIADD R234, R252, 0xb ;  /* 0x0000000bfcea7836 */ /* 0x002fe20000000000 */
[----:B------:R-:W-:Y:S01]  /*c5a00*/  @P4 STG.E desc[UR14][R244.64], R5 ;  /* 0x00000005f4004986 */ /* 0x000fe2000c10190e */
[----:B--2---:R-:W-:Y:S01]  /*c5a10*/  IADD3 R240, R0, UR4, RZ ;  /* 0x0000000400f07c10 */ /* 0x004fe2000fffe0ff */
[----:B------:R-:W-:-:S02]  /*c5a20*/  ULDC UR4, c[0x0][0x22c] ;  /* 0x00008b0000047ab9 */ /* 0x000fc40000000800 */
[----:B------:R-:W-:Y:S01]  /*c5a30*/  ISETP.GE.AND P4, PT, R234, UR8, PT ;  /* 0x00000008ea007c0c */ /* 0x000fe2000bf86270 */
[----:B------:R-:W-:Y:S01]  /*c5a40*/  ULDC UR8, c[0x0][0x22c] ;  /* 0x00008b0000087ab9 */ /* 0x000fe20000000800 */
[----:B------:R-:W-:Y:S01]  /*c5a50*/  IMAD.WIDE R234, R240, 0x4, R2 ;  /* 0x00000004f0ea7825 */ /* 0x000fe200078e0202 */
[----:B------:R-:W-:Y:S01]  /*c5a60*/  ISETP.LT.AND P0, PT, R131, UR12, !P0 ;  /* 0x0000000c83007c0c */ /* 0x000fe2000c701270 */
[----:B------:R-:W-:-:S03]  /*c5a70*/  ULDC UR12, c[0x0][0x228] ;  /* 0x00008a00000c7ab9 */ /* 0x000fc60000000800 */
[----:B------:R1:W-:Y:S01]  /*c5a80*/  @P5 STG.E desc[UR14][R234.64], R4 ;  /* 0x00000004ea005986 */ /* 0x0003e2000c10190e */
[C---:B------:R-:W-:Y:S01]  /*c5a90*/  VIADD R0, R240.reuse, UR6 ;  /* 0x00000006f0007c36 */ /* 0x040fe20008000000 */
[----:B------:R-:W-:Y:S01]  /*c5aa0*/  ISETP.LT.AND P6, PT, R239, UR16, !P1 ;  /* 0x00000010ef007c0c */ /* 0x000fe2000cfc1270 */
[----:B------:R-:W-:Y:S01]  /*c5ab0*/  IMAD.WIDE R240, R240, 0x4, R232 ;  /* 0x00000004f0f07825 */ /* 0x000fe200078e02e8 */
[----:B------:R-:W-:Y:S01]  /*c5ac0*/  IADD3 R246, R252, 0xc, RZ ;  /* 0x0000000cfcf67810 */ /* 0x000fe20007ffe0ff */
[----:B------:R-:W-:Y:S01]  /*c5ad0*/  ULDC UR16, c[0x0][0x228] ;  /* 0x00008a0000107ab9 */ /* 0x000fe20000000800 */
[----:B------:R-:W-:Y:S01]  /*c5ae0*/  ULDC UR6, c[0x0][0x248] ;  /* 0x0000920000067ab9 */ /* 0x000fe20000000800 */
[----:B-1----:R-:W2:Y:S04]  /*c5af0*/  LDL.LU R234, [R1+0x80] ;  /* 0x0000800001ea7983 */ /* 0x002ea80000300800 */
        /* <DEDUP_REMOVED lines=14> */
[----:B------:R1:W-:Y:S04]  /*c5be0*/  @P0 STG.E desc[UR14][R240.64], R251 ;  /* 0x000000fbf0000986 */ /* 0x0003e8000c10190e */
[----:B-1----:R-:W4:Y:S01]  /*c5bf0*/  LDL.LU R251, [R1+0x70] ;  /* 0x0000700001fb7983 */ /* 0x002f220000300800 */
[----:B------:R-:W-:Y:S01]  /*c5c00*/  ISETP.LT.AND P1, PT, R131, UR18, !P1 ;  /* 0x0000001283007c0c */ /* 0x000fe2000cf21270 */
[----:B------:R-:W-:-:S04]  /*c5c10*/  IMAD.WIDE R242, R0, 0x4, R2 ;  /* 0x0000000400f27825 */ /* 0x000fc800078e0202 */
[----:B------:R-:W-:Y:S01]  /*c5c20*/  IMAD.WIDE R244, R0, 0x4, R232 ;  /* 0x0000000400f47825 */ /* 0x000fe200078e02e8 */
[----:B------:R-:W-:Y:S01]  /*c5c30*/  ISETP.GE.AND P5, PT, R246, UR4, PT ;  /* 0x00000004f6007c0c */ /* 0x000fe2000bfa6270 */
[----:B------:R-:W-:Y:S01]  /*c5c40*/  ULDC UR4, c[0x0][0x248] ;  /* 0x0000920000047ab9 */ /* 0x000fe20000000800 */
[----:B------:R-:W-:Y:S01]  /*c5c50*/  ULDC UR18, c[0x0][0x228] ;  /* 0x00008a0000127ab9 */ /* 0x000fe20000000800 */
[----:B------:R-:W-:Y:S01]  /*c5c60*/  IADD3 R240, R0, UR4, RZ ;  /* 0x0000000400f07c10 */ /* 0x000fe2000fffe0ff */
[----:B------:R-:W-:-:S04]  /*c5c70*/  ULDC UR4, c[0x0][0x22c] ;  /* 0x00008b0000047ab9 */ /* 0x000fc80000000800 */
[----:B------:R-:W-:Y:S01]  /*c5c80*/  VIADD R0, R240, UR6 ;  /* 0x00000006f0007c36 */ /* 0x000fe20008000000 */
[C---:B------:R-:W-:Y:S01]  /*c5c90*/  IADD3 R246, R252.reuse, 0xe, RZ ;  /* 0x0000000efcf67810 */ /* 0x040fe20007ffe0ff */
[----:B------:R-:W-:Y:S01]  /*c5ca0*/  ULDC UR6, c[0x0][0x248] ;  /* 0x0000920000067ab9 */ /* 0x000fe20000000800 */
[----:B--2---:R1:W-:Y:S01]  /*c5cb0*/  @P6 STG.E desc[UR14][R242.64], R234 ;  /* 0x000000eaf2006986 */ /* 0x0043e2000c10190e */
[C---:B------:R-:W-:Y:S01]  /*c5cc0*/  ISETP.LT.AND P6, PT, R239.reuse, UR16, !P3 ;  /* 0x00000010ef007c0c */ /* 0x040fe2000dfc1270 */
[----:B------:R-:W-:Y:S02]  /*c5cd0*/  ULDC UR16, c[0x0][0x228] ;  /* 0x00008a0000107ab9 */ /* 0x000fe40000000800 */
[----:B---3--:R2:W-:Y:S01]  /*c5ce0*/  @P1 STG.E desc[UR14][R244.64], R235 ;  /* 0x000000ebf4001986 */ /* 0x0085e2000c10190e */
[----:B------:R-:W-:Y:S01]  /*c5cf0*/  ISETP.LT.AND P1, PT, R239, UR10, !P2 ;  /* 0x0000000aef007c0c */ /* 0x000fe2000d721270 */
[----:B------:R-:W-:Y:S01]  /*c5d00*/  ULDC UR10, c[0x0][0x228] ;  /* 0x00008a00000a7ab9 */ /* 0x000fe20000000800 */
[C---:B------:R-:W-:Y:S01]  /*c5d10*/  ISETP.LT.AND P2, PT, R131.reuse, UR12, !P2 ;  /* 0x0000000c83007c0c */ /* 0x040fe2000d741270 */
[----:B------:R-:W-:Y:S01]  /*c5d20*/  ULDC UR12, c[0x0][0x228] ;  /* 0x00008a00000c7ab9 */ /* 0x000fe20000000800 */
[----:B------:R-:W-:Y:S01]  /*c5d30*/  ISETP.LT.AND P3, PT, R131, UR18, !P3 ;  /* 0x0000001283007c0c */ /* 0x000fe2000df61270 */
[----:B------:R-:W-:Y:S01]  /*c5d40*/  ULDC UR18, c[0x0][0x228] ;  /* 0x00008a0000127ab9 */ /* 0x000fe20000000800 */
[----:B-1----:R-:W-:-:S02]  /*c5d50*/  VIADD R234, R252, 0xd ;  /* 0x0000000dfcea7836 */ /* 0x002fc40000000000 */
[----:B------:R-:W-:-:S03]  /*c5d60*/  IMAD.WIDE R242, R0, 0x4, R2 ;  /* 0x0000000400f27825 */ /* 0x000fc600078e0202 */
[----:B------:R-:W-:Y:S01]  /*c5d70*/  ISETP.GE.AND P0, PT, R234, UR8, PT ;  /* 0x00000008ea007c0c */ /* 0x000fe2000bf06270 */
[----:B--2---:R-:W-:Y:S01]  /*c5d80*/  IMAD.WIDE R234, R240, 0x4, R2 ;  /* 0x00000004f0ea7825 */ /* 0x004fe200078e0202 */
[----:B------:R-:W-:-:S03]  /*c5d90*/  ULDC UR8, c[0x0][0x22c] ;  /* 0x00008b0000087ab9 */ /* 0x000fc60000000800 */
[----:B------:R-:W-:-:S04]  /*c5da0*/  IMAD.WIDE R240, R240, 0x4, R232 ;  /* 0x00000004f0f07825 */ /* 0x000fc800078e02e8 */
[----:B------:R-:W-:Y:S01]  /*c5db0*/  IMAD.WIDE R244, R0, 0x4, R232 ;  /* 0x0000000400f47825 */ /* 0x000fe200078e02e8 */
[----:B----4-:R1:W-:Y:S01]  /*c5dc0*/  @P1 STG.E desc[UR14][R234.64], R251 ;  /* 0x000000fbea001986 */ /* 0x0103e2000c10190e */
[----:B------:R-:W-:Y:S01]  /*c5dd0*/  ISETP.GE.AND P1, PT, R246, UR4, PT ;  /* 0x00000004f6007c0c */ /* 0x000fe2000bf26270 */
[----:B------:R-:W-:Y:S02]  /*c5de0*/  ULDC UR4, c[0x0][0x248] ;  /* 0x0000920000047ab9 */ /* 0x000fe40000000800 */
[----:B------:R2:W-:Y:S04]  /*c5df0*/  @P2 STG.E desc[UR14][R240.64], R250 ;  /* 0x000000faf0002986 */ /* 0x0005e8000c10190e */
[----:B------:R3:W-:Y:S01]  /*c5e00*/  @P6 STG.E desc[UR14][R242.64], R249 ;  /* 0x000000f9f2006986 */ /* 0x0007e2000c10190e */
[----:B------:R-:W-:Y:S01]  /*c5e10*/  ISETP.LT.AND P6, PT, R239, UR16, !P5 ;  /* 0x00000010ef007c0c */ /* 0x000fe2000efc1270 */
[----:B------:R-:W-:-:S02]  /*c5e20*/  ULDC UR16, c[0x0][0x228] ;  /* 0x00008a0000107ab9 */ /* 0x000fc40000000800 */
[----:B------:R4:W-:Y:S01]  /*c5e30*/  @P3 STG.E desc[UR14][R244.64], R248 ;  /* 0x000000f8f4003986 */ /* 0x0009e2000c10190e */
[----:B------:R-:W-:Y:S01]  /*c5e40*/  ISETP.LT.AND P3, PT, R239, UR10, !P4 ;  /* 0x0000000aef007c0c */ /* 0x000fe2000e761270 */
[----:B-1----:R-:W-:Y:S01]  /*c5e50*/  VIADD R234, R252, 0xf ;  /* 0x0000000ffcea7836 */ /* 0x002fe20000000000 */
[C---:B------:R-:W-:Y:S01]  /*c5e60*/  ISETP.LT.AND P4, PT, R131.reuse, UR12, !P4 ;  /* 0x0000000c83007c0c */ /* 0x040fe2000e781270 */
[----:B------:R-:W-:Y:S01]  /*c5e70*/  ULDC UR10, c[0x0][0x228] ;  /* 0x00008a00000a7ab9 */ /* 0x000fe20000000800 */
[----:B--2---:R-:W-:Y:S01]  /*c5e80*/  IADD3 R240, R0, UR4, RZ ;  /* 0x0000000400f07c10 */ /* 0x004fe2000fffe0ff */
[----:B------:R-:W-:Y:S01]  /*c5e90*/  ULDC UR4, c[0x0][0x22c] ;  /* 0x00008b0000047ab9 */ /* 0x000fe20000000800 */
[----:B------:R-:W-:Y:S01]  /*c5ea0*/  ISETP.LT.AND P5, PT, R131, UR18, !P5 ;  /* 0x0000001283007c0c */ /* 0x000fe2000efa1270 */
[----:B------:R-:W-:Y:S01]  /*c5eb0*/  ULDC UR12, c[0x0][0x228] ;  /* 0x00008a00000c7ab9 */ /* 0x000fe20000000800 */
[----:B------:R-:W-:Y:S01]  /*c5ec0*/  ISETP.GE.AND P2, PT, R234, UR8, PT ;  /* 0x00000008ea007c0c */ /* 0x000fe2000bf46270 */
[----:B------:R-:W-:Y:S01]  /*c5ed0*/  VIADD R0, R240, UR6 ;  /* 0x00000006f0007c36 */ /* 0x000fe20008000000 */
[----:B------:R-:W-:Y:S01]  /*c5ee0*/  IADD3 R246, R252, 0x10, RZ ;  /* 0x00000010fcf67810 */ /* 0x000fe20007ffe0ff */
[C---:B------:R-:W-:Y:S01]  /*c5ef0*/  IMAD.WIDE R234, R240.reuse, 0x4, R2 ;  /* 0x00000004f0ea7825 */ /* 0x040fe200078e0202 */
[----:B------:R-:W-:Y:S01]  /*c5f00*/  ULDC UR18, c[0x0][0x228] ;  /* 0x00008a0000127ab9 */ /* 0x000fe20000000800 */
[----:B------:R-:W-:Y:S01]  /*c5f10*/  ULDC UR6, c[0x0][0x248] ;  /* 0x0000920000067ab9 */ /* 0x000fe20000000800 */
[----:B------:R-:W-:Y:S01]  /*c5f20*/  ULDC UR8, c[0x0][0x22c] ;  /* 0x00008b0000087ab9 */ /* 0x000fe20000000800 */
[----:B------:R-:W-:Y:S01]  /*c5f30*/  IMAD.WIDE R240, R240, 0x4, R232 ;  /* 0x00000004f0f07825 */ /* 0x000fe200078e02e8 */
[----:B------:R1:W-:Y:S03]  /*c5f40*/  @P3 STG.E desc[UR14][R234.64], R15 ;  /* 0x0000000fea003986 */ /* 0x0003e6000c10190e */
[C---:B---3--:R-:W-:Y:S01]  /*c5f50*/  IMAD.WIDE R242, R0.reuse, 0x4, R2 ;  /* 0x0000000400f27825 */ /* 0x048fe200078e0202 */
[----:B------:R2:W-:Y:S03]  /*c5f60*/  @P4 STG.E desc[UR14][R240.64], R14 ;  /* 0x0000000ef0004986 */ /* 0x0005e6000c10190e */
[----:B----4-:R-:W-:Y:S01]  /*c5f70*/  IMAD.WIDE R244, R0, 0x4, R232 ;  /* 0x0000000400f47825 */ /* 0x010fe200078e02e8 */
        /* <DEDUP_REMOVED lines=21> */
[----:B------:R-:W-:Y:S01]  /*c60d0*/  ULDC UR18, c[0x0][0x228] ;  /* 0x00008a0000127ab9 */ /* 0x000fe20000000800 */
[----:B------:R-:W-:Y:S01]  /*c60e0*/  ULDC UR6, c[0x0][0x248] ;  /* 0x0000920000067ab9 */ /* 0x000fe20000000800 */
[C---:B---3--:R-:W-:Y:S01]  /*c60f0*/  IMAD.WIDE R242, R0.reuse, 0x4, R2 ;  /* 0x0000000400f27825 */ /* 0x048fe200078e0202 */
[----:B------:R2:W-:Y:S03]  /*c6100*/  @P0 STG.E desc[UR14][R240.64], R16 ;  /* 0x00000010f0000986 */ /* 0x0005e6000c10190e */
[----:B----4-:R-:W-:Y:S01]  /*c6110*/  IMAD.WIDE R244, R0, 0x4, R232 ;  /* 0x0000000400f47825 */ /* 0x010fe200078e02e8 */
[----:B------:R-:W-:Y:S01]  /*c6120*/  @P6 STG.E desc[UR14][R242.64], R7 ;  /* 0x00000007f2006986 */ /* 0x000fe2000c10190e */
[----:B------:R-:W-:Y:S01]  /*c6130*/  ISETP.GE.AND P5, PT, R246, UR4, PT ;  /* 0x00000004f6007c0c */ /* 0x000fe2000bfa6270 */
[----:B------:R-:W-:-:S02]  /*c6140*/  ULDC UR4, c[0x0][0x248] ;  /* 0x0000920000047ab9 */ /* 0x000fc40000000800 */
[----:B------:R-:W-:Y:S01]  /*c6150*/  @P1 STG.E desc[UR14][R244.64], R6 ;  /* 0x00000006f4001986 */ /* 0x000fe2000c10190e */
[C---:B------:R-:W-:Y:S01]  /*c6160*/  ISETP.LT.AND P1, PT, R239.reuse, UR10, !P2 ;  /* 0x0000000aef007c0c */ /* 0x040fe2000d721270 */
[----:B-1----:R-:W-:Y:S01]  /*c6170*/  VIADD R234, R252, 0x13 ;  /* 0x00000013fcea7836 */ /* 0x002fe20000000000 */
[----:B------:R-:W-:Y:S01]  /*c6180*/  ISETP.LT.AND P6, PT, R239, UR16, !P3 ;  /* 0x00000010ef007c0c */ /* 0x000fe2000dfc1270 */
[----:B------:R-:W-:Y:S01]  /*c6190*/  ULDC UR10, c[0x0][0x228] ;  /* 0x00008a00000a7ab9 */ /* 0x000fe20000000800 */
[----:B--2---:R-:W-:Y:S01]  /*c61a0*/  IADD3 R240, R0, UR4, RZ ;  /* 0x0000000400f07c10 */ /* 0x004fe2000fffe0ff */
[----:B------:R-:W-:Y:S01]  /*c61b0*/  ULDC UR4, c[0x0][0x22c] ;  /* 0x00008b0000047ab9 */ /* 0x000fe20000000800 */
[----:B------:R-:W-:Y:S01]  /*c61c0*/  ISETP.GE.AND P0, PT, R234, UR8, PT ;  /* 0x00000008ea007c0c */ /* 0x000fe2000bf06270 */
[----:B------:R-:W-:Y:S01]  /*c61d0*/  ULDC UR16, c[0x0][0x228] ;  /* 0x00008a0000107ab9 */ /* 0x000fe20000000800 */
[C---:B------:R-:W-:Y:S01]  /*c61e0*/  ISETP.LT.AND P2, PT, R131.reuse, UR12, !P2 ;  /* 0x0000000c83007c0c */ /* 0x040fe2000d741270 */
[----:B------:R-:W-:Y:S01]  /*c61f0*/  IMAD.WIDE R234, R240, 0x4, R2 ;  /* 0x00000004f0ea7825 */ /* 0x000fe200078e0202 */
[----:B------:R-:W-:Y:S01]  /*c6200*/  ISETP.LT.AND P3, PT, R131, UR18, !P3 ;  /* 0x0000001283007c0c */ /* 0x000fe2000df61270 */
[----:B------:R-:W-:Y:S01]  /*c6210*/  ULDC UR12, c[0x0][0x228] ;  /* 0x00008a00000c7ab9 */ /* 0x000fe20000000800 */
[----:B------:R-:W-:Y:S01]  /*c6220*/  IADD3 R246, R252, 0x14, RZ ;  /* 0x00000014fcf67810 */ /* 0x000fe20007ffe0ff */
[C---:B------:R-:W-:Y:S01]  /*c6230*/  VIADD R0, R240.reuse, UR6 ;  /* 0x00000006f0007c36 */ /* 0x040fe20008000000 */
[----:B------:R1:W-:Y:S01]  /*c6240*/  @P1 STG.E desc[UR14][R234.64], R5 ;  /* 0x00000005ea001986 */ /* 0x0003e2000c10190e */
[----:B------:R-:W-:Y:S01]  /*c6250*/  IMAD.WIDE R240, R240, 0x4, R232 ;  /* 0x00000004f0f07825 */ /* 0x000fe200078e02e8 */
[----:B------:R-:W-:Y:S01]  /*c6260*/  ULDC UR18, c[0x0][0x228] ;  /* 0x00008a0000127ab9 */ /* 0x000fe20000000800 */
        /* <DEDUP_REMOVED lines=17> */
[----:B------:R-:W-:-:S04]  /*c6380*/  IMAD.WIDE R242, R0, 0x4, R2 ;  /* 0x0000000400f27825 */ /* 0x000fc800078e0202 */
[----:B------:R-:W-:Y:S01]  /*c6390*/  IMAD.WIDE R244, R0, 0x4, R232 ;  /* 0x0000000400f47825 */ /* 0x000fe200078e02e8 */
[----:B------:R1:W-:Y:S01]  /*c63a0*/  @P2 STG.E desc[UR14][R240.64], R4 ;  /* 0x00000004f0002986 */ /* 0x0003e2000c10190e */
[----:B------:R-:W-:Y:S01]  /*c63b0*/  ISETP.GE.AND P1, PT, R246, UR4, PT ;  /* 0x00000004f6007c0c */ /* 0x000fe2000bf26270 */
[----:B------:R-:W-:Y:S02]  /*c63c0*/  ULDC UR4, c[0x0][0x248] ;  /* 0x0000920000047ab9 */ /* 0x000fe40000000800 */
[----:B-1----:R-:W-:Y:S01]  /*c63d0*/  IADD3 R240, R0, UR4, RZ ;  /* 0x0000000400f07c10 */ /* 0x002fe2000fffe0ff */
[----:B------:R-:W-:Y:S01]  /*c63e0*/  ULDC UR4, c[0x0][0x22c] ;  /* 0x00008b0000047ab9 */ /* 0x000fe20000000800 */
[----:B------:R-:W4:Y:S03]  /*c63f0*/  LDL.LU R4, [R1+0x9c] ;  /* 0x00009c0001047983 */ /* 0x000f260000300800 */
[----:B------:R-:W-:Y:S01]  /*c6400*/  VIADD R0, R240, UR6 ;  /* 0x00000006f0007c36 */ /* 0x000fe20008000000 */
[----:B------:R-:W-:Y:S01]  /*c6410*/  IADD3 R246, R252, 0x16, RZ ;  /* 0x00000016fcf67810 */ /* 0x000fe20007ffe0ff */
[----:B------:R-:W-:Y:S01]  /*c6420*/  ULDC UR6, c[0x0][0x248] ;  /* 0x0000920000067ab9 */ /* 0x000fe20000000800 */
[----:B--2---:R1:W-:Y:S01]  /*c6430*/  @P6 STG.E desc[UR14][R242.64], R234 ;  /* 0x000000eaf2006986 */ /* 0x0043e2000c10190e */
[----:B------:R-:W-:Y:S01]  /*c6440*/  ISETP.LT.AND P6, PT, R239, UR16, !P5 ;  /* 0x00000010ef007c0c */ /* 0x000fe2000efc1270 */
[----:B------:R-:W-:-:S02]  /*c6450*/  ULDC UR16, c[0x0][0x228] ;  /* 0x00008a0000107ab9 */ /* 0x000fc40000000800 */
[----:B---3--:R2:W-:Y:S01]  /*c6460*/  @P3 STG.E desc[UR14][R244.64], R235 ;  /* 0x000000ebf4003986 */ /* 0x0085e2000c10190e */
[----:B------:R-:W-:Y:S01]  /*c6470*/  ISETP.LT.AND P3, PT, R239, UR10, !P4 ;  /* 0x0000000aef007c0c */ /* 0x000fe2000e761270 */
[----:B------:R-:W-:Y:S01]  /*c6480*/  ULDC UR10, c[0x0][0x228] ;  /* 0x00008a00000a7ab9 */ /* 0x000fe20000000800 */
[C---:B------:R-:W-:Y:S01]  /*c6490*/  ISETP.LT.AND P4, PT, R131.reuse, UR12, !P4 ;  /* 0x0000000c83007c0c */ /* 0x040fe2000e781270 */
[----:B------:R-:W-:Y:S01]  /*c64a0*/  ULDC UR12, c[0x0][0x228] ;  /* 0x00008a00000c7ab9 */ /* 0x000fe20000000800 */
[----:B------:R-:W-:Y:S01]  /*c64b0*/  ISETP.LT.AND P5, PT, R131, UR18, !P5 ;  /* 0x0000001283007c0c */ /* 0x000fe2000efa1270 */
[----:B------:R-:W-:Y:S01]  /*c64c0*/  ULDC UR18, c[0x0][0x228] ;  /* 0x00008a0000127ab9 */ /* 0x000fe20000000800 */
[----:B-1----:R-:W-:Y:S02]  /*c64d0*/  VIADD R234, R252, 0x15 ;  /* 0x00000015fcea7836 */ /* 0x002fe40000000000 */
[----:B------:R-:W-:-:S03]  /*c64e0*/  IMAD.WIDE R242, R0, 0x4, R2 ;  /* 0x0000000400f27825 */ /* 0x000fc600078e0202 */
[----:B------:R-:W-:Y:S01]  /*c64f0*/  ISETP.GE.AND P2, PT, R234, UR8, PT ;  /* 0x00000008ea007c0c */ /* 0x000fe2000bf46270 */
[----:B--2---:R-:W-:Y:S01]  /*c6500*/  IMAD.WIDE R234, R240, 0x4, R2 ;  /* 0x00000004f0ea7825 */ /* 0x004fe200078e0202 */
[----:B------:R-:W-:-:S03]  /*c6510*/  ULDC UR8, c[0x0][0x22c] ;  /* 0x00008b0000087ab9 */ /* 0x000fc60000000800 */
[--C-:B------:R-:W-:Y:S01]  /*c6520*/  IMAD.WIDE R240, R240, 0x4, R232.reuse ;  /* 0x00000004f0f07825 */ /* 0x100fe200078e02e8 */
[----:B----4-:R1:W-:Y:S03]  /*c6530*/  @P3 STG.E desc[UR14][R234.64], R251 ;  /* 0x000000fbea003986 */ /* 0x0103e6000c10190e */
[----:B------:R-:W-:Y:S01]  /*c6540*/  IMAD.WIDE R244, R0, 0x4, R232 ;  /* 0x0000000400f47825 */ /* 0x000fe200078e02e8 */
[----:B------:R2:W-:Y:S01]  /*c6550*/  @P4 STG.E desc[UR14][R240.64], R250 ;  /* 0x000000faf0004986 */ /* 0x0005e2000c10190e */
[----:B------:R-:W-:Y:S01]  /*c6560*/  ISETP.GE.AND P3, PT, R246, UR4, PT ;  /* 0x00000004f6007c0c */ /* 0x000fe2000bf66270 */
[----:B------:R-:W-:Y:S02]  /*c6570*/  ULDC UR4, c[0x0][0x248] ;  /* 0x0000920000047ab9 */ /* 0x000fe40000000800 */
        /* <DEDUP_REMOVED lines=1115> */
[----:B------:R-:W2:Y:S01]  /*cab30*/  LDL.LU R14, [R1+0x4054] ;  /* 0x00405400010e7983 */ /* 0x000ea20000300800 */
        /* <DEDUP_REMOVED lines=11> */
[----:B---3--:R-:W-:Y:S01]  /*cabf0*/  IMAD.WIDE R242, R0, 0x4, R2 ;  /* 0x0000000400f27825 */ /* 0x008fe200078e0202 */
[----:B------:R3:W-:Y:S01]  /*cac00*/  @P2 STG.E desc[UR14][R240.64], R16 ;  /* 0x00000010f0002986 */ /* 0x0007e2000c10190e */
[----:B------:R-:W-:-:S02]  /*cac10*/  ULDC UR6, c[0x0][0x248] ;  /* 0x0000920000067ab9 */ /* 0x000fc40000000800 */
[----:B----4-:R-:W-:Y:S01]  /*cac20*/  IMAD.WIDE R244, R0, 0x4, R232 ;  /* 0x0000000400f47825 */ /* 0x010fe200078e02e8 */
[----:B------:R-:W-:Y:S01]  /*cac30*/  @P6 STG.E desc[UR14][R242.64], R7 ;  /* 0x00000007f2006986 */ /* 0x000fe2000c10190e */
[----:B------:R-:W-:Y:S01]  /*cac40*/  ISETP.GE.AND P1, PT, R246, UR4, PT ;  /* 0x00000004f6007c0c */ /* 0x000fe2000bf26270 */
[----:B------:R-:W-:Y:S02]  /*cac50*/  ULDC UR4, c[0x0][0x248] ;  /* 0x0000920000047ab9 */ /* 0x000fe40000000800 */
[----:B------:R-:W-:Y:S01]  /*cac60*/  @P3 STG.E desc[UR14][R244.64], R6 ;  /* 0x00000006f4003986 */ /* 0x000fe2000c10190e */
[C---:B------:R-:W-:Y:S01]  /*cac70*/  ISETP.LT.AND P3, PT, R239.reuse, UR10, !P4 ;  /* 0x0000000aef007c0c */ /* 0x040fe2000e761270 */
[----:B-1----:R-:W-:Y:S01]  /*cac80*/  VIADD R234, R252, 0x63 ;  /* 0x00000063fcea7836 */ /* 0x002fe20000000000 */
[----:B------:R-:W-:Y:S01]  /*cac90*/  ISETP.LT.AND P6, PT, R239, UR16, !P5 ;  /* 0x00000010ef007c0c */ /* 0x000fe2000efc1270 */
[----:B------:R-:W-:Y:S01]  /*caca0*/  ULDC UR10, c[0x0][0x228] ;  /* 0x00008a00000a7ab9 */ /* 0x000fe20000000800 */
[----:B---3--:R-:W-:Y:S01]  /*cacb0*/  IADD3 R240, R0, UR4, RZ ;  /* 0x0000000400f07c10 */ /* 0x008fe2000fffe0ff */
        /* <DEDUP_REMOVED lines=14> */
[----:B-1----:R-:W3:Y:S04]  /*cada0*/  LDL.LU R234, [R1+0x3e0] ;  /* 0x0003e00001ea7983 */ /* 0x002ee80000300800 */
[----:B------:R-:W4:Y:S04]  /*cadb0*/  LDL.LU R235, [R1+0x380] ;  /* 0x0003800001eb7983 */ /* 0x000f280000300800 */
[----:B------:R-:W2:Y:S01]  /*cadc0*/  LDL.LU R15, [R1+0x3d0] ;  /* 0x0003d000010f7983 */ /* 0x000ea20000300800 */
[----:B------:R-:W-:-:S04]  /*cadd0*/  IMAD.WIDE R242, R0, 0x4, R2 ;  /* 0x0000000400f27825 */ /* 0x000fc800078e0202 */
[----:B------:R-:W-:Y:S01]  /*cade0*/  IMAD.WIDE R244, R0, 0x4, R232 ;  /* 0x0000000400f47825 */ /* 0x000fe200078e02e8 */
[----:B------:R1:W-:Y:S01]  /*cadf0*/  @P4 STG.E desc[UR14][R240.64], R4 ;  /* 0x00000004f0004986 */ /* 0x0003e2000c10190e */
[----:B------:R-:W-:Y:S01]  /*cae00*/  ISETP.GE.AND P3, PT, R246, UR4, PT ;  /* 0x00000004f6007c0c */ /* 0x000fe2000bf66270 */
[----:B------:R-:W-:Y:S02]  /*cae10*/  ULDC UR4, c[0x0][0x248] ;  /* 0x0000920000047ab9 */ /* 0x000fe40000000800 */
[----:B------:R-:W2:Y:S04]  /*cae20*/  LDL.LU R251, [R1+0x3e4] ;  /* 0x0003e40001fb7983 */ /* 0x000ea80000300800 */
[----:B------:R-:W2:Y:S01]  /*cae30*/  LDL.LU R250, [R1+0x384] ;  /* 0x0003840001fa7983 */ /* 0x000ea20000300800 */
[----:B-1----:R-:W-:-:S03]  /*cae40*/  IADD3 R240, R0, UR4, RZ ;  /* 0x0000000400f07c10 */ /* 0x002fc6000fffe0ff */
[----:B------:R-:W2:Y:S04]  /*cae50*/  LDL.LU R249, [R1+0x3d4] ;  /* 0x0003d40001f97983 */ /* 0x000ea80000300800 */
[----:B---3--:R1:W-:Y:S01]  /*cae60*/  @P6 STG.E desc[UR14][R242.64], R234 ;  /* 0x000000eaf2006986 */ /* 0x0083e2000c10190e */
[----:B------:R-:W-:Y:S01]  /*cae70*/  IADD3 R246, R252, 0x66, RZ ;  /* 0x00000066fcf67810 */ /* 0x000fe20007ffe0ff */
[----:B------:R-:W-:Y:S02]  /*cae80*/  ULDC UR4, c[0x0][0x22c] ;  /* 0x00008b0000047ab9 */ /* 0x000fe40000000800 */
[----:B----4-:R3:W-:Y:S01]  /*cae90*/  @P5 STG.E desc[UR14][R244.64], R235 ;  /* 0x000000ebf4005986 */ /* 0x0107e2000c10190e */
[----:B------:R-:W-:Y:S01]  /*caea0*/  ISETP.LT.AND P5, PT, R239, UR10, !P0 ;  /* 0x0000000aef007c0c */ /* 0x000fe2000c7a1270 */
[----:B------:R-:W-:-:S02]  /*caeb0*/  VIADD R0, R240, UR6 ;  /* 0x00000006f0007c36 */ /* 0x000fc40008000000 */
[----:B------:R-:W4:Y:S01]  /*caec0*/  LDL.LU R248, [R1+0x374] ;  /* 0x0003740001f87983 */ /* 0x000f220000300800 */
[----:B-1----:R-:W-:-:S03]  /*caed0*/  VIADD R234, R252, 0x65 ;  /* 0x00000065fcea7836 */ /* 0x002fc60000000000 */
[----:B------:R-:W4:Y:S01]  /*caee0*/  LDL.LU R19, [R1+0x3e8] ;  /* 0x0003e80001137983 */ /* 0x000f220000300800 */
[----:B------:R-:W-:Y:S02]  /*caef0*/  ISETP.LT.AND P0, PT, R131, UR12, !P0 ;  /* 0x0000000c83007c0c */ /* 0x000fe4000c701270 */
[----:B------:R-:W-:Y:S01]  /*caf00*/  ISETP.LT.AND P6, PT, R239, UR16, !P1 ;  /* 0x00000010ef007c0c */ /* 0x000fe2000cfc1270 */
[----:B------:R-:W4:Y:S01]  /*caf10*/  LDL.LU R18, [R1+0x388] ;  /* 0x0003880001127983 */ /* 0x000f220000300800 */
[----:B------:R-:W-:Y:S01]  /*caf20*/  ISETP.GE.AND P4, PT, R234, UR8, PT ;  /* 0x00000008ea007c0c */ /* 0x000fe2000bf86270 */
[C---:B---3--:R-:W-:Y:S01]  /*caf30*/  IMAD.WIDE R234, R240.reuse, 0x4, R2 ;  /* 0x00000004f0ea7825 */ /* 0x048fe200078e0202 */
[----:B------:R-:W-:Y:S01]  /*caf40*/  ISETP.LT.AND P1, PT, R131, UR18, !P1 ;  /* 0x0000001283007c0c */ /* 0x000fe2000cf21270 */
[----:B------:R-:W3:Y:S01]  /*caf50*/  LDL.LU R17, [R1+0x3d8] ;  /* 0x0003d80001117983 */ /* 0x000ee20000300800 */
[----:B------:R-:W-:Y:S01]  /*caf60*/  ULDC UR10, c[0x0][0x228] ;  /* 0x00008a00000a7ab9 */ /* 0x000fe20000000800 */
[----:B------:R-:W-:Y:S01]  /*caf70*/  IMAD.WIDE R240, R240, 0x4, R232 ;  /* 0x00000004f0f07825 */ /* 0x000fe200078e02e8 */
[----:B------:R-:W-:Y:S01]  /*caf80*/  ULDC UR12, c[0x0][0x228] ;  /* 0x00008a00000c7ab9 */ /* 0x000fe20000000800 */
[----:B------:R-:W3:Y:S01]  /*caf90*/  LDL.LU R16, [R1+0x378] ;  /* 0x0003780001107983 */ /* 0x000ee20000300800 */
[----:B------:R-:W-:Y:S01]  /*cafa0*/  ULDC UR16, c[0x0][0x228] ;  /* 0x00008a0000107ab9 */ /* 0x000fe20000000800 */
[C---:B------:R-:W-:Y:S01]  /*cafb0*/  IMAD.WIDE R242, R0.reuse, 0x4, R2 ;  /* 0x0000000400f27825 */ /* 0x040fe200078e0202 */
[----:B------:R-:W-:Y:S01]  /*cafc0*/  ULDC UR18, c[0x0][0x228] ;  /* 0x00008a0000127ab9 */ /* 0x000fe20000000800 */
[----:B------:R-:W3:Y:S01]  /*cafd0*/  LDL.LU R7, [R1+0x3ec] ;  /* 0x0003ec0001077983 */ /* 0x000ee20000300800 */
[----:B------:R-:W-:Y:S01]  /*cafe0*/  ULDC UR6, c[0x0][0x248] ;  /* 0x0000920000067ab9 */ /* 0x000fe20000000800 */
[----:B------:R-:W-:Y:S01]  /*caff0*/  IMAD.WIDE R244, R0, 0x4, R232 ;  /* 0x0000000400f47825 */ /* 0x000fe200078e02e8 */
[----:B------:R-:W-:Y:S01]  /*cb000*/  ULDC UR8, c[0x0][0x22c] ;  /* 0x00008b0000087ab9 */ /* 0x000fe20000000800 */
[----:B------:R-:W3:Y:S04]  /*cb010*/  LDL.LU R6, [R1+0x38c] ;  /* 0x00038c0001067983 */ /* 0x000ee80000300800 */
[----:B------:R-:W3:Y:S04]  /*cb020*/  LDL.LU R5, [R1+0x3dc] ;  /* 0x0003dc0001057983 */ /* 0x000ee80000300800 */
[----:B------:R-:W3:Y:S04]  /*cb030*/  LDL.LU R4, [R1+0x37c] ;  /* 0x00037c0001047983 */ /* 0x000ee80000300800 */
[----:B--2---:R1:W-:Y:S04]  /*cb040*/  @P5 STG.E desc[UR14][R234.64], R15 ;  /* 0x0000000fea005986 */ /* 0x0043e8000c10190e */
[----:B-1----:R-:W2:Y:S04]  /*cb050*/  LDL.LU R15, [R1+0x4050] ;  /* 0x00405000010f7983 */ /* 0x002ea80000300800 */
[----:B------:R-:W4:Y:S01]  /*cb060*/  LDL.LU R235, [R1+0x370] ;  /* 0x0003700001eb7983 */ /* 0x000f220000300800 */
[----:B------:R-:W-:Y:S01]  /*cb070*/  ISETP.GE.AND P5, PT, R246, UR4, PT ;  /* 0x00000004f6007c0c */ /* 0x000fe2000bfa6270 */
[----:B------:R-:W-:Y:S01]  /*cb080*/  ULDC UR4, c[0x0][0x248] ;  /* 0x0000920000047ab9 */ /* 0x000fe20000000800 */
[C---:B------:R-:W-:Y:S01]  /*cb090*/  VIADD R234, R252.reuse, 0x67 ;  /* 0x00000067fcea7836 */ /* 0x040fe20000000000 */
[----:B------:R-:W-:Y:S01]  /*cb0a0*/  IADD3 R246, R252, 0x68, RZ ;  /* 0x00000068fcf67810 */ /* 0x000fe20007ffe0ff */
[----:B----4-:R1:W-:Y:S04]  /*cb0b0*/  @P0 STG.E desc[UR14][R240.64], R235 ;  /* 0x000000ebf0000986 */ /* 0x0103e8000c10190e */
[----:B------:R4:W-:Y:S01]  /*cb0c0*/  @P6 STG.E desc[UR14][R242.64], R251 ;  /* 0x000000fbf2006986 */ /* 0x0009e2000c10190e */
[----:B------:R-:W-:Y:S01]  /*cb0d0*/  ISETP.LT.AND P6, PT, R239, UR16, !P3 ;  /* 0x00000010ef007c0c */ /* 0x000fe2000dfc1270 */
[----:B------:R-:W-:-:S02]  /*cb0e0*/  ULDC UR16, c[0x0][0x228] ;  /* 0x00008a0000107ab9 */ /* 0x000fc40000000800 */
[----:B------:R3:W-:Y:S01]  /*cb0f0*/  @P1 STG.E desc[UR14][R244.64], R250 ;  /* 0x000000faf4001986 */ /* 0x0007e2000c10190e */
[----:B------:R-:W-:Y:S01]  /*cb100*/  ISETP.LT.AND P1, PT, R239, UR10, !P2 ;  /* 0x0000000aef007c0c */ /* 0x000fe2000d721270 */
[----:B------:R-:W-:Y:S01]  /*cb110*/  ULDC UR10, c[0x0][0x228] ;  /* 0x00008a00000a7ab9 */ /* 0x000fe20000000800 */
[C---:B------:R-:W-:Y:S01]  /*cb120*/  ISETP.LT.AND P2, PT, R131.reuse, UR12, !P2 ;  /* 0x0000000c83007c0c */ /* 0x040fe2000d741270 */
[----:B------:R-:W-:Y:S01]  /*cb130*/  ULDC UR12, c[0x0][0x228] ;  /* 0x00008a00000c7ab9 */ /* 0x000fe20000000800 */
[----:B-1----:R-:W-:Y:S01]  /*cb140*/  IADD3 R240, R0, UR4, RZ ;  /* 0x0000000400f07c10 */ /* 0x002fe2000fffe0ff */
[----:B------:R-:W-:Y:S01]  /*cb150*/  ULDC UR4, c[0x0][0x22c] ;  /* 0x00008b0000047ab9 */ /* 0x000fe20000000800 */
[----:B------:R-:W-:Y:S01]  /*cb160*/  ISETP.LT.AND P3, PT, R131, UR18, !P3 ;  /* 0x0000001283007c0c */ /* 0x000fe2000df61270 */
[----:B------:R-:W-:Y:S01]  /*cb170*/  ULDC UR18, c[0x0][0x228] ;  /* 0x00008a0000127ab9 */ /* 0x000fe20000000800 */
[----:B------:R-:W-:Y:S01]  /*cb180*/  ISETP.GE.AND P0, PT, R234, UR8, PT ;  /* 0x00000008ea007c0c */ /* 0x000fe2000bf06270 */
[C---:B------:R-:W-:Y:S01]  /*cb190*/  VIADD R0, R240.reuse, UR6 ;  /* 0x00000006f0007c36 */ /* 0x040fe20008000000 */
[----:B------:R-:W-:Y:S01]  /*cb1a0*/  ULDC UR6, c[0x0][0x248] ;  /* 0x0000920000067ab9 */ /* 0x000fe20000000800 */
[----:B------:R-:W-:Y:S01]  /*cb1b0*/  IMAD.WIDE R234, R240, 0x4, R2 ;  /* 0x00000004f0ea7825 */ /* 0x000fe200078e0202 */
[----:B------:R-:W-:-:S03]  /*cb1c0*/  ULDC UR8, c[0x0][0x22c] ;  /* 0x00008b0000087ab9 */ /* 0x000fc60000000800 */
[----:B------:R-:W-:Y:S01]  /*cb1d0*/  IMAD.WIDE R240, R240, 0x4, R232 ;  /* 0x00000004f0f07825 */ /* 0x000fe200078e02e8 */
[----:B------:R1:W-:Y:S03]  /*cb1e0*/  @P1 STG.E desc[UR14][R234.64], R249 ;  /* 0x000000f9ea001986 */ /* 0x0003e6000c10190e */
[C---:B----4-:R-:W-:Y:S01]  /*cb1f0*/  IMAD.WIDE R242, R0.reuse, 0x4, R2 ;  /* 0x0000000400f27825 */ /* 0x050fe200078e0202 */
[----:B------:R4:W-:Y:S03]  /*cb200*/  @P2 STG.E desc[UR14][R240.64], R248 ;  /* 0x000000f8f0002986 */ /* 0x0009e6000c10190e */
[----:B---3--:R-:W-:Y:S01]  /*cb210*/  IMAD.WIDE R244, R0, 0x4, R232 ;  /* 0x0000000400f47825 */ /* 0x008fe200078e02e8 */
        /* <DEDUP_REMOVED lines=8> */
[----:B----4-:R-:W-:Y:S01]  /*cb2a0*/  IADD3 R240, R0, UR4, RZ ;  /* 0x0000000400f07c10 */ /* 0x010fe2000fffe0ff */
        /* <DEDUP_REMOVED lines=16> */
[----:B--2---:R-:W-:Y:S01]  /*cb3b0*/  IMAD.WIDE R244, R0, 0x4, R232 ;  /* 0x0000000400f47825 */ /* 0x004fe200078e02e8 */
        /* <DEDUP_REMOVED lines=25> */
[----:B------:R-:W4:Y:S01]  /*cb550*/  LDL.LU R16, [R1+0x410] ;  /* 0x0004100001107983 */ /* 0x000f220000300800 */
[----:B------:R-:W-:-:S04]  /*cb560*/  IMAD.WIDE R242, R0, 0x4, R2 ;  /* 0x0000000400f27825 */ /* 0x000fc800078e0202 */
[----:B------:R-:W-:Y:S01]  /*cb570*/  IMAD.WIDE R244, R0, 0x4, R232 ;  /* 0x0000000400f47825 */ /* 0x000fe200078e02e8 */
[----:B------:R1:W-:Y:S01]  /*cb580*/  @P0 STG.E desc[UR14][R240.64], R4 ;  /* 0x00000004f0000986 */ /* 0x0003e2000c10190e */
[----:B------:R-:W-:Y:S01]  /*cb590*/  ISETP.GE.AND P5, PT, R246, UR4, PT ;  /* 0x00000004f6007c0c */ /* 0x000fe2000bfa6270 */
[----:B------:R-:W-:Y:S02]  /*cb5a0*/  ULDC UR4, c[0x0][0x248] ;  /* 0x0000920000047ab9 */ /* 0x000fe40000000800 */
[----:B------:R-:W4:Y:S04]  /*cb5b0*/  LDL.LU R251, [R1+0x404] ;  /* 0x0004040001fb7983 */ /* 0x000f280000300800 */
[----:B------:R-:W4:Y:S01]  /*cb5c0*/  LDL.LU R250, [R1+0x414] ;  /* 0x0004140001fa7983 */ /* 0x000f220000300800 */
[----:B-1----:R-:W-:-:S03]  /*cb5d0*/  IADD3 R240, R0, UR4, RZ ;  /* 0x0000000400f07c10 */ /* 0x002fc6000fffe0ff */
[----:B------:R-:W4:Y:S04]  /*cb5e0*/  LDL.LU R249, [R1+0x3f4] ;  /* 0x0003f40001f97983 */ /* 0x000f280000300800 */
[----:B--2---:R1:W-:Y:S01]  /*cb5f0*/  @P6 STG.E desc[UR14][R242.64], R234 ;  /* 0x000000eaf2006986 */ /* 0x0043e2000c10190e */
[----:B------:R-:W-:Y:S01]  /*cb600*/  IADD3 R246, R252, 0x6e, RZ ;  /* 0x0000006efcf67810 */ /* 0x000fe20007ffe0ff */
[----:B------:R-:W-:Y:S02]  /*cb610*/  ULDC UR4, c[0x0][0x22c] ;  /* 0x00008b0000047ab9 */ /* 0x000fe40000000800 */
[----:B---3--:R2:W-:Y:S01]  /*cb620*/  @P1 STG.E desc[UR14][R244.64], R235 ;  /* 0x000000ebf4001986 */ /* 0x0085e2000c10190e */
[----:B------:R-:W-:Y:S01]  /*cb630*/  ISETP.LT.AND P1, PT, R239, UR10, !P2 ;  /* 0x0000000aef007c0c */ /* 0x000fe2000d721270 */
[----:B------:R-:W-:-:S02]  /*cb640*/  VIADD R0, R240, UR6 ;  /* 0x00000006f0007c36 */ /* 0x000fc40008000000 */
[----:B------:R-:W3:Y:S01]  /*cb650*/  LDL.LU R248, [R1+0x428] ;  /* 0x0004280001f87983 */ /* 0x000ee20000300800 */
[----:B-1----:R-:W-:-:S03]  /*cb660*/  VIADD R234, R252, 0x6d ;  /* 0x0000006dfcea7836 */ /* 0x002fc60000000000 */
[----:B------:R-:W3:Y:S01]  /*cb670*/  LDL.LU R19, [R1+0x408] ;  /* 0x0004080001137983 */ /* 0x000ee20000300800 */
[----:B------:R-:W-:Y:S02]  /*cb680*/  ISETP.LT.AND P2, PT, R131, UR12, !P2 ;  /* 0x0000000c83007c0c */ /* 0x000fe4000d741270 */
[----:B------:R-:W-:Y:S01]  /*cb690*/  ISETP.LT.AND P6, PT, R239, UR16, !P3 ;  /* 0x00000010ef007c0c */ /* 0x000fe2000dfc1270 */
[----:B------:R-:W3:Y:S01]  /*cb6a0*/  LDL.LU R18, [R1+0x418] ;  /* 0x0004180001127983 */ /* 0x000ee20000300800 */
[----:B------:R-:W-:Y:S01]  /*cb6b0*/  ISETP.GE.AND P0, PT, R234, UR8, PT ;  /* 0x00000008ea007c0c */ /* 0x000fe2000bf06270 */
[C---:B--2---:R-:W-:Y:S01]  /*cb6c0*/  IMAD.WIDE R234, R240.reuse, 0x4, R2 ;  /* 0x00000004f0ea7825 */ /* 0x044fe200078e0202 */
[----:B------:R-:W-:Y:S01]  /*cb6d0*/  ISETP.LT.AND P3, PT, R131, UR18, !P3 ;  /* 0x0000001283007c0c */ /* 0x000fe2000df61270 */
[----:B------:R-:W2:Y:S01]  /*cb6e0*/  LDL.LU R17, [R1+0x3f8] ;  /* 0x0003f80001117983 */ /* 0x000ea20000300800 */
[----:B------:R-:W-:Y:S01]  /*cb6f0*/  ULDC UR10, c[0x0][0x228] ;  /* 0x00008a00000a7ab9 */ /* 0x000fe20000000800 */
[----:B------:R-:W-:Y:S01]  /*cb700*/  IMAD.WIDE R240, R240, 0x4, R232 ;  /* 0x00000004f0f07825 */ /* 0x000fe200078e02e8 */
[----:B------:R-:W-:Y:S01]  /*cb710*/  ULDC UR12, c[0x0][0x228] ;  /* 0x00008a00000c7ab9 */ /* 0x000fe20000000800 */
[----:B------:R-:W2:Y:S01]  /*cb720*/  LDL.LU R7, [R1+0x42c] ;  /* 0x00042c0001077983 */ /* 0x000ea20000300800 */
[----:B------:R-:W-:Y:S01]  /*cb730*/  ULDC UR16, c[0x0][0x228] ;  /* 0x00008a0000107ab9 */ /* 0x000fe20000000800 */
[C---:B------:R-:W-:Y:S01]  /*cb740*/  IMAD.WIDE R242, R0.reuse, 0x4, R2 ;  /* 0x0000000400f27825 */ /* 0x040fe200078e0202 */
[----:B------:R-:W-:Y:S01]  /*cb750*/  ULDC UR18, c[0x0][0x228] ;  /* 0x00008a0000127ab9 */ /* 0x000fe20000000800 */
[----:B------:R-:W2:Y:S01]  /*cb760*/  LDL.LU R6, [R1+0x40c] ;  /* 0x00040c0001067983 */ /* 0x000ea20000300800 */
[----:B------:R-:W-:Y:S01]  /*cb770*/  ULDC UR6, c[0x0][0x248] ;  /* 0x0000920000067ab9 */ /* 0x000fe20000000800 */
[----:B------:R-:W-:Y:S01]  /*cb780*/  IMAD.WIDE R244, R0, 0x4, R232 ;  /* 0x0000000400f47825 */ /* 0x000fe200078e02e8 */
[----:B------:R-:W-:Y:S01]  /*cb790*/  ULDC UR8, c[0x0][0x22c] ;  /* 0x00008b0000087ab9 */ /* 0x000fe20000000800 */
[----:B------:R-:W2:Y:S04]  /*cb7a0*/  LDL.LU R5, [R1+0x41c] ;  /* 0x00041c0001057983 */ /* 0x000ea80000300800 */
[----:B------:R-:W2:Y:S04]  /*cb7b0*/  LDL.LU R4, [R1+0x3fc] ;  /* 0x0003fc0001047983 */ /* 0x000ea80000300800 */
[----:B----4-:R1:W-:Y:S04]  /*cb7c0*/  @P1 STG.E desc[UR14][R234.64], R16 ;  /* 0x00000010ea001986 */ /* 0x0103e8000c10190e */
[----:B-1----:R-:W4:Y:S04]  /*cb7d0*/  LDL.LU R16, [R1+0x404c] ;  /* 0x00404c0001107983 */ /* 0x002f280000300800 */
[----:B------:R-:W3:Y:S04]  /*cb7e0*/  LDL.LU R234, [R1+0x3f0] ;  /* 0x0003f00001ea7983 */ /* 0x000ee80000300800 */
[----:B------:R-:W2:Y:S01]  /*cb7f0*/  LDL.LU R235, [R1+0x424] ;  /* 0x0004240001eb7983 */ /* 0x000ea20000300800 */
[----:B------:R-:W-:Y:S01]  /*cb800*/  ISETP.GE.AND P1, PT, R246, UR4, PT ;  /* 0x00000004f6007c0c */ /* 0x000fe2000bf26270 */
[----:B------:R-:W-:Y:S01]  /*cb810*/  ULDC UR4, c[0x0][0x248] ;  /* 0x0000920000047ab9 */ /* 0x000fe20000000800 */
[----:B------:R-:W-:Y:S01]  /*cb820*/  IADD3 R246, R252, 0x70, RZ ;  /* 0x00000070fcf67810 */ /* 0x000fe20007ffe0ff */
[----:B---3--:R1:W-:Y:S04]  /*cb830*/  @P2 STG.E desc[UR14][R240.64], R234 ;  /* 0x000000eaf0002986 */ /* 0x0083e8000c10190e */
[----:B--2---:R2:W-:Y:S01]  /*cb840*/  @P6 STG.E desc[UR14][R242.64], R235 ;  /* 0x000000ebf2006986 */ /* 0x0045e2000c10190e */
[----:B------:R-:W-:Y:S01]  /*cb850*/  ISETP.LT.AND P6, PT, R239, UR16, !P5 ;  /* 0x00000010ef007c0c */ /* 0x000fe2000efc1270 */
[----:B------:R-:W-:-:S02]  /*cb860*/  ULDC UR16, c[0x0][0x228] ;  /* 0x00008a0000107ab9 */ /* 0x000fc40000000800 */
[----:B------:R3:W-:Y:S01]  /*cb870*/  @P3 STG.E desc[UR14][R244.64], R251 ;  /* 0x000000fbf4003986 */ /* 0x0007e2000c10190e */
[----:B------:R-:W-:Y:S01]  /*cb880*/  ISETP.LT.AND P3, PT, R239, UR10, !P4 ;  /* 0x0000000aef007c0c */ /* 0x000fe2000e761270 */
[----:B------:R-:W-:Y:S01]  /*cb890*/  ULDC UR10, c[0x0][0x228] ;  /* 0x00008a00000a7ab9 */ /* 0x000fe20000000800 */
[C---:B------:R-:W-:Y:S01]  /*cb8a0*/  ISETP.LT.AND P4, PT, R131.reuse, UR12, !P4 ;  /* 0x0000000c83007c0c */ /* 0x040fe2000e781270 */
[----:B-1----:R-:W-:Y:S01]  /*cb8b0*/  VIADD R234, R252, 0x6f ;  /* 0x0000006ffcea7836 */ /* 0x002fe20000000000 */
[----:B------:R-:W-:Y:S01]  /*cb8c0*/  IADD3 R240, R0, UR4, RZ ;  /* 0x0000000400f07c10 */ /* 0x000fe2000fffe0ff */
[----:B------:R-:W-:Y:S01]  /*cb8d0*/  ULDC UR4, c[0x0][0x22c] ;  /* 0x00008b0000047ab9 */ /* 0x000fe20000000800 */
[----:B------:R-:W-:Y:S01]  /*cb8e0*/  ISETP.LT.AND P5, PT, R131, UR18, !P5 ;  /* 0x0000001283007c0c */ /* 0x000fe2000efa1270 */
[----:B------:R-:W-:Y:S01]  /*cb8f0*/  ULDC UR12, c[0x0][0x228] ;  /* 0x00008a00000c7ab9 */ /* 0x000fe20000000800 */
[----:B------:R-:W-:Y:S01]  /*cb900*/  ISETP.GE.AND P2, PT, R234, UR8, PT ;  /* 0x00000008ea007c0c */ /* 0x000fe2000bf46270 */
[C---:B------:R-:W-:Y:S01]  /*cb910*/  VIADD R0, R240.reuse, UR6 ;  /* 0x00000006f0007c36 */ /* 0x040fe20008000000 */
[----:B------:R-:W-:Y:S01]  /*cb920*/  ULDC UR18, c[0x0][0x228] ;  /* 0x00008a0000127ab9 */ /* 0x000fe20000000800 */
[----:B--2---:R-:W-:Y:S01]  /*cb930*/  IMAD.WIDE R234, R240, 0x4, R2 ;  /* 0x00000004f0ea7825 */ /* 0x004fe200078e0202 */
[----:B------:R-:W-:Y:S01]  /*cb940*/  ULDC UR6, c[0x0][0x248] ;  /* 0x0000920000067ab9 */ /* 0x000fe20000000800 */
[----:B------:R-:W-:-:S02]  /*cb950*/  ULDC UR8, c[0x0][0x22c] ;  /* 0x00008b0000087ab9 */ /* 0x000fc40000000800 */
[----:B------:R-:W-:Y:S01]  /*cb960*/  IMAD.WIDE R240, R240, 0x4, R232 ;  /* 0x00000004f0f07825 */ /* 0x000fe200078e02e8 */
[----:B------:R1:W-:Y:S03]  /*cb970*/  @P3 STG.E desc[UR14][R234.64], R250 ;  /* 0x000000faea003986 */ /* 0x0003e6000c10190e */
[C---:B------:R-:W-:Y:S01]  /*cb980*/  IMAD.WIDE R242, R0.reuse, 0x4, R2 ;  /* 0x0000000400f27825 */ /* 0x040fe200078e0202 */
        /* <DEDUP_REMOVED lines=62> */
[----:B------:R-:W4:Y:S01]  /*cbd70*/  LDL.LU R250, [R1+0x468] ;  /* 0x0004680001fa7983 */ /* 0x000f220000300800 */
[----:B------:R-:W-:Y:S01]  /*cbd80*/  IADD3 R246, R252, 0x76, RZ ;  /* 0x00000076fcf67810 */ /* 0x000fe20007ffe0ff */
[----:B------:R-:W-:Y:S02]  /*cbd90*/  ULDC UR4, c[0x0][0x22c] ;  /* 0x00008b0000047ab9 */ /* 0x000fe40000000800 */
[----:B------:R-:W4:Y:S04]  /*cbda0*/  LDL.LU R249, [R1+0x448] ;  /* 0x0004480001f97983 */ /* 0x000f280000300800 */
[----:B------:R-:W4:Y:S04]  /*cbdb0*/  LDL.LU R248, [R1+0x458] ;  /* 0x0004580001f87983 */ /* 0x000f280000300800 */
[----:B------:R-:W4:Y:S04]  /*cbdc0*/  LDL.LU R19, [R1+0x438] ;  /* 0x0004380001137983 */ /* 0x000f280000300800 */
[----:B------:R-:W4:Y:S04]  /*cbdd0*/  LDL.LU R7, [R1+0x46c] ;  /* 0x00046c0001077983 */ /* 0x000f280000300800 */
[----:B------:R-:W4:Y:S04]  /*cbde0*/  LDL.LU R6, [R1+0x44c] ;  /* 0x00044c0001067983 */ /* 0x000f280000300800 */
[----:B------:R-:W4:Y:S04]  /*cbdf0*/  LDL.LU R5, [R1+0x45c] ;  /* 0x00045c0001057983 */ /* 0x000f280000300800 */
[----:B------:R-:W4:Y:S04]  /*cbe00*/  LDL.LU R4, [R1+0x43c] ;  /* 0x00043c0001047983 */ /* 0x000f280000300800 */
[----:B--2---:R1:W-:Y:S04]  /*cbe10*/  @P6 STG.E desc[UR14][R242.64], R234 ;  /* 0x000000eaf2006986 */ /* 0x0043e8000c10190e */
[----:B---3--:R2:W-:Y:S01]  /*cbe20*/  @P3 STG.E desc[UR14][R244.64], R235 ;  /* 0x000000ebf4003986 */ /* 0x0085e2000c10190e */
[----:B------:R-:W-:Y:S01]  /*cbe30*/  ISETP.LT.AND P3, PT, R239, UR10, !P4 ;  /* 0x0000000aef007c0c */ /* 0x000fe2000e761270 */
[----:B------:R-:W-:-:S02]  /*cbe40*/  VIADD R0, R240, UR6 ;  /* 0x00000006f0007c36 */ /* 0x000fc40008000000 */
[----:B-1----:R-:W-:Y:S01]  /*cbe50*/  VIADD R234, R252, 0x75 ;  /* 0x00000075fcea7836 */ /* 0x002fe20000000000 */
[----:B------:R-:W-:Y:S02]  /*cbe60*/  ISETP.LT.AND P4, PT, R131, UR12, !P4 ;  /* 0x0000000c83007c0c */ /* 0x000fe4000e781270 */
[----:B------:R-:W-:Y:S01]  /*cbe70*/  ISETP.LT.AND P6, PT, R239, UR16, !P5 ;  /* 0x00000010ef007c0c */ /* 0x000fe2000efc1270 */
[--C-:B------:R-:W-:Y:S01]  /*cbe80*/  IMAD.WIDE R242, R0, 0x4, R2.reuse ;  /* 0x0000000400f27825 */ /* 0x100fe200078e0202 */
[----:B------:R-:W-:Y:S01]  /*cbe90*/  ISETP.GE.AND P2, PT, R234, UR8, PT ;  /* 0x00000008ea007c0c */ /* 0x000fe2000bf46270 */
[----:B------:R-:W-:Y:S01]  /*cbea0*/  ULDC UR10, c[0x0][0x228] ;  /* 0x00008a00000a7ab9 */ /* 0x000fe20000000800 */
[----:B------:R-:W-:Y:S01]  /*cbeb0*/  ISETP.LT.AND P5, PT, R131, UR18, !P5 ;  /* 0x0000001283007c0c */ /* 0x000fe2000efa1270 */
[----:B--2---:R-:W-:Y:S01]  /*cbec0*/  IMAD.WIDE R234, R240, 0x4, R2 ;  /* 0x00000004f0ea7825 */ /* 0x004fe200078e0202 */
[----:B------:R-:W-:Y:S01]  /*cbed0*/  ULDC UR12, c[0x0][0x228] ;  /* 0x00008a00000c7ab9 */ /* 0x000fe20000000800 */
[----:B------:R-:W-:Y:S01]  /*cbee0*/  ULDC UR16, c[0x0][0x228] ;  /* 0x00008a0000107ab9 */ /* 0x000fe20000000800 */
[----:B------:R-:W-:Y:S01]  /*cbef0*/  ULDC UR18, c[0x0][0x228] ;  /* 0x00008a0000127ab9 */ /* 0x000fe20000000800 */
[--C-:B------:R-:W-:Y:S01]  /*cbf00*/  IMAD.WIDE R244, R0, 0x4, R232.reuse ;  /* 0x0000000400f47825 */ /* 0x100fe200078e02e8 */
[----:B----4-:R1:W-:Y:S01]  /*cbf10*/  @P3 STG.E desc[UR14][R234.64], R17 ;  /* 0x00000011ea003986 */ /* 0x0103e2000c10190e */
[----:B------:R-:W-:Y:S01]  /*cbf20*/  ISETP.GE.AND P3, PT, R246, UR4, PT ;  /* 0x00000004f6007c0c */ /* 0x000fe2000bf66270 */
[----:B------:R-:W-:Y:S01]  /*cbf30*/  ULDC UR4, c[0x0][0x248] ;  /* 0x0000920000047ab9 */ /* 0x000fe20000000800 */
[----:B------:R-:W-:Y:S01]  /*cbf40*/  ULDC UR6, c[0x0][0x248] ;  /* 0x0000920000067ab9 */ /* 0x000fe20000000800 */
[----:B------:R-:W-:Y:S01]  /*cbf50*/  ULDC UR8, c[0x0][0x22c] ;  /* 0x00008b0000087ab9 */ /* 0x000fe20000000800 */
[----:B-1----:R-:W2:Y:S04]  /*cbf60*/  LDL.LU R17, [R1+0x4048] ;  /* 0x0040480001117983 */ /* 0x002ea80000300800 */
[----:B------:R-:W3:Y:S04]  /*cbf70*/  LDL.LU R234, [R1+0x464] ;  /* 0x0004640001ea7983 */ /* 0x000ee80000300800 */
[----:B------:R-:W4:Y:S04]  /*cbf80*/  LDL.LU R235, [R1+0x444] ;  /* 0x0004440001eb7983 */ /* 0x000f280000300800 */
[----:B------:R-:W2:Y:S01]  /*cbf90*/  LDL.LU R246, [R1+0x430] ;  /* 0x0004300001f67983 */ /* 0x000ea20000300800 */
[----:B------:R-:W-:-:S05]  /*cbfa0*/  IMAD.WIDE R240, R240, 0x4, R232 ;  /* 0x00000004f0f07825 */ /* 0x000fca00078e02e8 */
[----:B--2---:R1:W-:Y:S04]  /*cbfb0*/  @P4 STG.E desc[UR14][R240.64], R246 ;  /* 0x000000f6f0004986 */ /* 0x0043e8000c10190e */
[----:B---3--:R2:W-:Y:S01]  /*cbfc0*/  @P6 STG.E desc[UR14][R242.64], R234 ;  /* 0x000000eaf2006986 */ /* 0x0085e2000c10190e */
[C---:B------:R-:W-:Y:S01]  /*cbfd0*/  ISETP.LT.AND P6, PT, R239.reuse, UR16, !P1 ;  /* 0x00000010ef007c0c */ /* 0x040fe2000cfc1270 */
[----:B------:R-:W-:Y:S02]  /*cbfe0*/  ULDC UR16, c[0x0][0x228] ;  /* 0x00008a0000107ab9 */ /* 0x000fe40000000800 */
[----:B----4-:R3:W-:Y:S01]  /*cbff0*/  @P5 STG.E desc[UR14][R244.64], R235 ;  /* 0x000000ebf4005986 */ /* 0x0107e2000c10190e */
[----:B------:R-:W-:Y:S01]  /*cc000*/  ISETP.LT.AND P5, PT, R239, UR10, !P0 ;  /* 0x0000000aef007c0c */ /* 0x000fe2000c7a1270 */
[----:B------:R-:W-:Y:S01]  /*cc010*/  ULDC UR10, c[0x0][0x228] ;  /* 0x00008a00000a7ab9 */ /* 0x000fe20000000800 */
[C---:B------:R-:W-:Y:S01]  /*cc020*/  ISETP.LT.AND P0, PT, R131.reuse, UR12, !P0 ;  /* 0x0000000c83007c0c */ /* 0x040fe2000c701270 */
[----:B------:R-:W-:Y:S01]  /*cc030*/  ULDC UR12, c[0x0][0x228] ;  /* 0x00008a00000c7ab9 */ /* 0x000fe20000000800 */
[----:B-1----:R-:W-:Y:S01]  /*cc040*/  IADD3 R240, R0, UR4, RZ ;  /* 0x0000000400f07c10 */ /* 0x002fe2000fffe0ff */
[----:B------:R-:W-:Y:S01]  /*cc050*/  ULDC UR4, c[0x0][0x22c] ;  /* 0x00008b0000047ab9 */ /* 0x000fe20000000800 */
[----:B------:R-:W-:Y:S01]  /*cc060*/  ISETP.LT.AND P1, PT, R131, UR18, !P1 ;  /* 0x0000001283007c0c */ /* 0x000fe2000cf21270 */
[C---:B--2---:R-:W-:Y:S01]  /*cc070*/  VIADD R234, R252.reuse, 0x77 ;  /* 0x00000077fcea7836 */ /* 0x044fe20000000000 */
[----:B------:R-:W-:Y:S01]  /*cc080*/  IADD3 R246, R252, 0x78, RZ ;  /* 0x00000078fcf67810 */ /* 0x000fe20007ffe0ff */
[----:B------:R-:W-:Y:S01]  /*cc090*/  VIADD R0, R240, UR6 ;  /* 0x00000006f0007c36 */ /* 0x000fe20008000000 */
[----:B------:R-:W-:Y:S01]  /*cc0a0*/  ULDC UR18, c[0x0][0x228] ;  /* 0x00008a0000127ab9 */ /* 0x000fe20000000800 */
[----:B------:R-:W-:Y:S01]  /*cc0b0*/  ULDC UR6, c[0x0][0x248] ;  /* 0x0000920000067ab9 */ /* 0x000fe20000000800 */
[----:B------:R-:W-:Y:S01]  /*cc0c0*/  ISETP.GE.AND P4, PT, R234, UR8, PT ;  /* 0x00000008ea007c0c */ /* 0x000fe2000bf86270 */
[----:B---3--:R-:W-:Y:S01]  /*cc0d0*/  IMAD.WIDE R234, R240, 0x4, R2 ;  /* 0x00000004f0ea7825 */ /* 0x008fe200078e0202 */
[----:B------:R-:W-:-:S03]  /*cc0e0*/  ULDC UR8, c[0x0][0x22c] ;  /* 0x00008b0000087ab9 */ /* 0x000fc60000000800 */
        /* <DEDUP_REMOVED lines=62> */
[----:B------:R-:W-:Y:S01]  /*cc4d0*/  ULDC UR4, c[0x0][0x248] ;  /* 0x0000920000047ab9 */ /* 0x000fe20000000800 */
[----:B------:R-:W-:Y:S02]  /*cc4e0*/  IADD3 R246, R252, 0x7e, RZ ;  /* 0x0000007efcf67810 */ /* 0x000fe40007ffe0ff */
[----:B-1----:R-:W-:Y:S01]  /*cc4f0*/  IADD3 R240, R0, UR4, RZ ;  /* 0x0000000400f07c10 */ /* 0x002fe2000fffe0ff */
[----:B------:R-:W2:Y:S01]  /*cc500*/  LDL.LU R4, [R1+0x484] ;  /* 0x0004840001047983 */ /* 0x000ea20000300800 */
[----:B------:R-:W-:-:S03]  /*cc510*/  ULDC UR4, c[0x0][0x22c] ;  /* 0x00008b0000047ab9 */ /* 0x000fc60000000800 */
[----:B------:R-:W2:Y:S04]  /*cc520*/  LDL.LU R251, [R1+0x498] ;  /* 0x0004980001fb7983 */ /* 0x000ea80000300800 */
[----:B------:R-:W2:Y:S04]  /*cc530*/  LDL.LU R250, [R1+0x488] ;  /* 0x0004880001fa7983 */ /* 0x000ea80000300800 */
[----:B------:R-:W2:Y:S04]  /*cc540*/  LDL.LU R249, [R1+0x478] ;  /* 0x0004780001f97983 */ /* 0x000ea80000300800 */
[----:B------:R-:W2:Y:S04]  /*cc550*/  LDL.LU R248, [R1+0x4ac] ;  /* 0x0004ac0001f87983 */ /* 0x000ea80000300800 */
[----:B------:R-:W2:Y:S04]  /*cc560*/  LDL.LU R7, [R1+0x49c] ;  /* 0x00049c0001077983 */ /* 0x000ea80000300800 */
[----:B------:R-:W2:Y:S04]  /*cc570*/  LDL.LU R6, [R1+0x48c] ;  /* 0x00048c0001067983 */ /* 0x000ea80000300800 */
[----:B------:R-:W2:Y:S04]  /*cc580*/  LDL.LU R5, [R1+0x47c] ;  /* 0x00047c0001057983 */ /* 0x000ea80000300800 */
[----:B---3--:R1:W-:Y:S04]  /*cc590*/  @P6 STG.E desc[UR14][R242.64], R234 ;  /* 0x000000eaf2006986 */ /* 0x0083e8000c10190e */
[----:B----4-:R3:W-:Y:S01]  /*cc5a0*/  @P5 STG.E desc[UR14][R244.64], R235 ;  /* 0x000000ebf4005986 */ /* 0x0107e2000c10190e */
        /* <DEDUP_REMOVED lines=9> */
[----:B---3--:R-:W-:Y:S01]  /*cc640*/  IMAD.WIDE R234, R240, 0x4, R2 ;  /* 0x00000004f0ea7825 */ /* 0x008fe200078e0202 */
[----:B------:R-:W-:Y:S01]  /*cc650*/  ULDC UR8, c[0x0][0x22c] ;  /* 0x00008b0000087ab9 */ /* 0x000fe20000000800 */
[----:B------:R-:W-:Y:S01]  /*cc660*/  ULDC UR12, c[0x0][0x228] ;  /* 0x00008a00000c7ab9 */ /* 0x000fe20000000800 */
[----:B------:R-:W-:Y:S01]  /*cc670*/  ULDC UR16, c[0x0][0x228] ;  /* 0x00008a0000107ab9 */ /* 0x000fe20000000800 */
[--C-:B------:R-:W-:Y:S01]  /*cc680*/  IMAD.WIDE R244, R0, 0x4, R232.reuse ;  /* 0x0000000400f47825 */ /* 0x100fe200078e02e8 */
[----:B--2---:R1:W-:Y:S01]  /*cc690*/  @P5 STG.E desc[UR14][R234.64], R19 ;  /* 0x00000013ea005986 */ /* 0x0043e2000c10190e */
        /* <DEDUP_REMOVED lines=9> */
[----:B--2---:R1:W-:Y:S01]  /*cc730*/  @P0 STG.E desc[UR14][R240.64], R246 ;  /* 0x000000f6f0000986 */ /* 0x0043e2000c10190e */
[----:B------:R-:W-:Y:S01]  /*cc740*/  ISETP.LT.AND P0, PT, R239, UR10, !P2 ;  /* 0x0000000aef007c0c */ /* 0x000fe2000d701270 */
[----:B------:R-:W-:Y:S02]  /*cc750*/  ULDC UR10, c[0x0][0x228] ;  /* 0x00008a00000a7ab9 */ /* 0x000fe40000000800 */
[----:B---3--:R2:W-:Y:S04]  /*cc760*/  @P6 STG.E desc[UR14][R242.64], R234 ;  /* 0x000000eaf2006986 */ /* 0x0085e8000c10190e */
[----:B----4-:R3:W-:Y:S01]  /*cc770*/  @P1 STG.E desc[UR14][R244.64], R235 ;  /* 0x000000ebf4001986 */ /* 0x0107e2000c10190e */
[----:B-1----:R-:W-:Y:S01]  /*cc780*/  IADD3 R240, R0, UR4, RZ ;  /* 0x0000000400f07c10 */ /* 0x002fe2000fffe0ff */
[----:B------:R-:W-:Y:S01]  /*cc790*/  ULDC UR4, c[0x0][0x22c] ;  /* 0x00008b0000047ab9 */ /* 0x000fe20000000800 */
[----:B--2---:R-:W-:-:S05]  /*cc7a0*/  VIADD R234, R252, 0x7f ;  /* 0x0000007ffcea7836 */ /* 0x004fca0000000000 */
[----:B------:R-:W-:Y:S01]  /*cc7b0*/  ISETP.GE.AND P1, PT, R234, UR8, PT ;  /* 0x00000008ea007c0c */ /* 0x000fe2000bf26270 */
[C---:B---3--:R-:W-:Y:S01]  /*cc7c0*/  IMAD.WIDE R234, R240.reuse, 0x4, R2 ;  /* 0x00000004f0ea7825 */ /* 0x048fe200078e0202 */
[----:B------:R-:W-:Y:S01]  /*cc7d0*/  ISETP.LT.AND P2, PT, R131, UR12, !P2 ;  /* 0x0000000c83007c0c */ /* 0x000fe2000d741270 */
[----:B------:R-:W-:Y:S01]  /*cc7e0*/  ULDC UR12, c[0x0][0x228] ;  /* 0x00008a00000c7ab9 */ /* 0x000fe20000000800 */
[----:B------:R-:W-:Y:S01]  /*cc7f0*/  ISETP.LT.AND P6, PT, R239, UR16, !P3 ;  /* 0x00000010ef007c0c */ /* 0x000fe2000dfc1270 */
[C---:B------:R-:W-:Y:S01]  /*cc800*/  VIADD R0, R240.reuse, UR6 ;  /* 0x00000006f0007c36 */ /* 0x040fe20008000000 */
[----:B------:R1:W-:Y:S01]  /*cc810*/  @P0 STG.E desc[UR14][R234.64], R4 ;  /* 0x00000004ea000986 */ /* 0x0003e2000c10190e */
[----:B------:R-:W-:Y:S01]  /*cc820*/  ISETP.LT.AND P3, PT, R131, UR18, !P3 ;  /* 0x0000001283007c0c */ /* 0x000fe2000df61270 */
[----:B------:R-:W-:Y:S01]  /*cc830*/  IMAD.WIDE R240, R240, 0x4, R232 ;  /* 0x00000004f0f07825 */ /* 0x000fe200078e02e8 */
[----:B------:R-:W-:Y:S01]  /*cc840*/  IADD3 R246, R252, 0x80, RZ ;  /* 0x00000080fcf67810 */ /* 0x000fe20007ffe0ff */
[----:B------:R-:W-:Y:S01]  /*cc850*/  ULDC UR16, c[0x0][0x228] ;  /* 0x00008a0000107ab9 */ /* 0x000fe20000000800 */
        /* <DEDUP_REMOVED lines=8> */
[----:B------:R-:W-:Y:S01]  /*cc8e0*/  ISETP.GE.AND P0, PT, R246, UR4, PT ;  /* 0x00000004f6007c0c */ /* 0x000fe2000bf06270 */
[----:B------:R-:W-:Y:S01]  /*cc8f0*/  ULDC UR4, c[0x0][0x248] ;  /* 0x0000920000047ab9 */ /* 0x000fe20000000800 */
[----:B------:R-:W-:Y:S01]  /*cc900*/  IADD3 R246, R252, 0x82, RZ ;  /* 0x00000082fcf67810 */ /* 0x000fe20007ffe0ff */
[----:B---3--:R1:W-:Y:S04]  /*cc910*/  @P2 STG.E desc[UR14][R240.64], R234 ;  /* 0x000000eaf0002986 */ /* 0x0083e8000c10190e */
[----:B----4-:R3:W-:Y:S01]  /*cc920*/  @P6 STG.E desc[UR14][R242.64], R235 ;  /* 0x000000ebf2006986 */ /* 0x0107e2000c10190e */
        /* <DEDUP_REMOVED lines=14> */
[----:B---3--:R-:W-:Y:S01]  /*cca10*/  IMAD.WIDE R234, R240, 0x4, R2 ;  /* 0x00000004f0ea7825 */ /* 0x008fe200078e0202 */
[----:B------:R-:W-:-:S03]  /*cca20*/  ULDC UR8, c[0x0][0x228] ;  /* 0x00008a0000087ab9 */ /* 0x000fc60000000800 */
[----:B------:R-:W-:Y:S01]  /*cca30*/  IMAD.WIDE R240, R240, 0x4, R232 ;  /* 0x00000004f0f07825 */ /* 0x000fe200078e02e8 */
[----:B------:R1:W-:Y:S03]  /*cca40*/  @P3 STG.E desc[UR14][R234.64], R250 ;  /* 0x000000faea003986 */ /* 0x0003e6000c10190e */
[C---:B------:R-:W-:Y:S01]  /*cca50*/  IMAD.WIDE R242, R0.reuse, 0x4, R2 ;  /* 0x0000000400f27825 */ /* 0x040fe200078e0202 */
[----:B------:R3:W-:Y:S03]  /*cca60*/  @P4 STG.E desc[UR14][R240.64], R249 ;  /* 0x000000f9f0004986 */ /* 0x0007e6000c10190e */
[----:B----4-:R-:W-:Y:S01]  /*cca70*/  IMAD.WIDE R244, R0, 0x4, R232 ;  /* 0x0000000400f47825 */ /* 0x010fe200078e02e8 */
[----:B------:R-:W-:Y:S01]  /*cca80*/  @P6 STG.E desc[UR14][R242.64], R248 ;  /* 0x000000f8f2006986 */ /* 0x000fe2000c10190e */
[----:B------:R-:W-:Y:S01]  /*cca90*/  ISETP.GE.AND P3, PT, R246, UR4, PT ;  /* 0x00000004f6007c0c */ /* 0x000fe2000bf66270 */
[----:B------:R-:W-:-:S02]  /*ccaa0*/  ULDC UR4, c[0x0][0x248] ;  /* 0x0000920000047ab9 */ /* 0x000fc40000000800 */
[----:B------:R4:W-:Y:S01]  /*ccab0*/  @P5 STG.E desc[UR14][R244.64], R7 ;  /* 0x00000007f4005986 */ /* 0x0009e2000c10190e */
[----:B------:R-:W-:Y:S01]  /*ccac0*/  ISETP.LT.AND P5, PT, R239, UR6, !P1 ;  /* 0x00000006ef007c0c */ /* 0x000fe2000cfa1270 */
[----:B-1----:R-:W-:Y:S01]  /*ccad0*/  VIADD R234, R252, 0x83 ;  /* 0x00000083fcea7836 */ /* 0x002fe20000000000 */
[----:B------:R-:W-:Y:S01]  /*ccae0*/  ISETP.LT.AND P1, PT, R131, UR8, !P1 ;  /* 0x0000000883007c0c */ /* 0x000fe2000cf21270 */
[----:B------:R-:W-:Y:S01]  /*ccaf0*/  ULDC UR6, c[0x0][0x22c] ;  /* 0x00008b0000067ab9 */ /* 0x000fe20000000800 */
[----:B---3--:R-:W-:Y:S01]  /*ccb00*/  IADD3 R240, R0, UR4, RZ ;  /* 0x0000000400f07c10 */ /* 0x008fe2000fffe0ff */
[----:B------:R-:W-:Y:S01]  /*ccb10*/  ULDC UR4, c[0x0][0x248] ;  /* 0x0000920000047ab9 */ /* 0x000fe20000000800 */
[----:B------:R-:W-:Y:S01]  /*ccb20*/  ISETP.GE.AND P4, PT, R234, UR6, PT ;  /* 0x00000006ea007c0c */ /* 0x000fe2000bf86270 */
[----:B------:R-:W-:Y:S01]  /*ccb30*/  ULDC UR6, c[0x0][0x228] ;  /* 0x00008a0000067ab9 */ /* 0x000fe20000000800 */
[----:B------:R-:W-:Y:S01]  /*ccb40*/  ISETP.LT.AND P6, PT, R239, UR10, !P0 ;  /* 0x0000000aef007c0c */ /* 0x000fe2000c7c1270 */
[C---:B------:R-:W-:Y:S01]  /*ccb50*/  VIADD R0, R240.reuse, UR4 ;  /* 0x00000004f0007c36 */ /* 0x040fe20008000000 */
[----:B------:R-:W-:Y:S01]  /*ccb60*/  ULDC UR8, c[0x0][0x228] ;  /* 0x00008a0000087ab9 */ /* 0x000fe20000000800 */
[----:B----4-:R-:W3:Y:S01]  /*ccb70*/  LDL.LU R245, [R1+0x4f0] ;  /* 0x0004f00001f57983 */ /* 0x010ee20000300800 */
[C---:B------:R-:W-:Y:S01]  /*ccb80*/  IMAD.WIDE R234, R240.reuse, 0x4, R2 ;  /* 0x00000004f0ea7825 */ /* 0x040fe200078e0202 */
[----:B------:R-:W-:Y:S01]  /*ccb90*/  ISETP.LT.AND P0, PT, R131, UR6, !P0 ;  /* 0x0000000683007c0c */ /* 0x000fe2000c701270 */
[----:B------:R-:W-:Y:S01]  /*ccba0*/  ULDC UR4, c[0x0][0x22c] ;  /* 0x00008b0000047ab9 */ /* 0x000fe20000000800 */
[----:B------:R-:W4:Y:S01]  /*ccbb0*/  LDL.LU R246, [R1+0x4c0] ;  /* 0x0004c00001f67983 */ /* 0x000f220000300800 */
[----:B------:R-:W-:Y:S01]  /*ccbc0*/  IMAD.WIDE R240, R240, 0x4, R232 ;  /* 0x00000004f0f07825 */ /* 0x000fe200078e02e8 */
[----:B------:R-:W-:Y:S01]  /*ccbd0*/  IADD3 R244, R252, 0x84, RZ ;  /* 0x00000084fcf47810 */ /* 0x000fe20007ffe0ff */
[----:B------:R-:W-:Y:S01]  /*ccbe0*/  ULDC UR10, c[0x0][0x228] ;  /* 0x00008a00000a7ab9 */ /* 0x000fe20000000800 */
[----:B------:R-:W-:Y:S01]  /*ccbf0*/  @P5 STG.E desc[UR14][R234.64], R6 ;  /* 0x00000006ea005986 */ /* 0x000fe2000c10190e */
[----:B------:R-:W-:Y:S01]  /*ccc00*/  IMAD.WIDE R242, R0, 0x4, R2 ;  /* 0x0000000400f27825 */ /* 0x000fe200078e0202 */
[----:B------:R-:W-:-:S02]  /*ccc10*/  ULDC UR6, c[0x0][0x248] ;  /* 0x0000920000067ab9 */ /* 0x000fc40000000800 */
[----:B------:R1:W-:Y:S04]  /*ccc20*/  @P1 STG.E desc[UR14][R240.64], R5 ;  /* 0x00000005f0001986 */ /* 0x0003e8000c10190e */
[----:B-1----:R-:W2:Y:S01]  /*ccc30*/  LDL.LU R5, [R1+0x4e0] ;  /* 0x0004e00001057983 */ /* 0x002ea20000300800 */
[----:B------:R-:W-:Y:S01]  /*ccc40*/  ISETP.GE.AND P5, PT, R244, UR4, PT ;  /* 0x00000004f4007c0c */ /* 0x000fe2000bfa6270 */
[----:B------:R-:W-:Y:S01]  /*ccc50*/  ULDC UR4, c[0x0][0x248] ;  /* 0x0000920000047ab9 */ /* 0x000fe20000000800 */
[----:B------:R-:W-:Y:S01]  /*ccc60*/  ISETP.LT.AND P1, PT, R239, UR8, !P2 ;  /* 0x00000008ef007c0c */ /* 0x000fe2000d721270 */
[C---:B------:R-:W-:Y:S01]  /*ccc70*/  IMAD.WIDE R234, R0.reuse, 0x4, R232 ;  /* 0x0000000400ea7825 */ /* 0x040fe200078e02e8 */
[----:B------:R-:W-:Y:S01]  /*ccc80*/  IADD3 R240, R0, UR4, RZ ;  /* 0x0000000400f07c10 */ /* 0x000fe2000fffe0ff */
[----:B------:R-:W2:Y:S04]  /*ccc90*/  LDL.LU R6, [R1+0x4e4] ;  /* 0x0004e40001067983 */ /* 0x000ea80000300800 */
[----:B---3--:R-:W-:Y:S01]  /*ccca0*/  @P6 STG.E desc[UR14][R242.64], R245 ;  /* 0x000000f5f2006986 */ /* 0x008fe2000c10190e */
[----:B------:R-:W-:Y:S01]  /*cccb0*/  ISETP.LT.AND P2, PT, R131, UR10, !P2 ;  /* 0x0000000a83007c0c */ /* 0x000fe2000d741270 */
[----:B------:R-:W-:Y:S01]  /*cccc0*/  VIADD R241, R252, 0xf9 ;  /* 0x000000f9fcf17836 */ /* 0x000fe20000000000 */
[----:B------:R-:W-:Y:S01]  /*cccd0*/  ULDC UR4, c[0x0][0x248] ;  /* 0x0000920000047ab9 */ /* 0x000fe20000000800 */
[----:B----4-:R1:W-:Y:S01]  /*ccce0*/  @P0 STG.E desc[UR14][R234.64], R246 ;  /* 0x000000f6ea000986 */ /* 0x0103e2000c10190e */
[----:B------:R-:W-:-:S03]  /*cccf0*/  ULDC UR8, c[0x0][0x22c] ;  /* 0x00008b0000087ab9 */ /* 0x000fc60000000800 */
[----:B------:R-:W3:Y:S01]  /*ccd00*/  LDL.LU R7, [R1+0x4e8] ;  /* 0x0004e80001077983 */ /* 0x000ee20000300800 */
[----:B------:R-:W-:Y:S01]  /*ccd10*/  ISETP.LT.AND P6, PT, R239, UR12, !P3 ;  /* 0x0000000cef007c0c */ /* 0x000fe2000dfc1270 */
[C---:B------:R-:W-:Y:S01]  /*ccd20*/  VIADD R0, R240.reuse, UR6 ;  /* 0x00000006f0007c36 */ /* 0x040fe20008000000 */
[----:B------:R-:W-:Y:S01]  /*ccd30*/  ULDC UR10, c[0x0][0x228] ;  /* 0x00008a00000a7ab9 */ /* 0x000fe20000000800 */
[----:B------:R-:W4:Y:S01]  /*ccd40*/  LDL.LU R251, [R1+0x4cc] ;  /* 0x0004cc0001fb7983 */ /* 0x000f220000300800 */
[----:B-1----:R-:W-:-:S03]  /*ccd50*/  IMAD.WIDE R234, R240, 0x4, R2 ;  /* 0x00000004f0ea7825 */ /* 0x002fc600078e0202 */
[----:B------:R-:W4:Y:S01]  /*ccd60*/  LDL.LU R250, [R1+0x4ec] ;  /* 0x0004ec0001fa7983 */ /* 0x000f220000300800 */
[----:B------:R-:W-:Y:S01]  /*ccd70*/  IADD3 R246, R252, 0xf6, RZ ;  /* 0x000000f6fcf67810 */ /* 0x000fe20007ffe0ff */
[----:B------:R-:W-:Y:S01]  /*ccd80*/  ULDC UR12, c[0x0][0x228] ;  /* 0x00008a00000c7ab9 */ /* 0x000fe20000000800 */
[----:B------:R-:W-:Y:S01]  /*ccd90*/  ISETP.LT.AND P3, PT, R131, UR16, !P3 ;  /* 0x0000001083007c0c */ /* 0x000fe2000df61270 */
[----:B------:R-:W4:Y:S01]  /*ccda0*/  LDL.LU R248, [R1+0x4bc] ;  /* 0x0004bc0001f87983 */ /* 0x000f220000300800 */
[----:B------:R-:W-:Y:S01]  /*ccdb0*/  ISETP.GE.AND P0, PT, R241, UR11, PT ;  /* 0x0000000bf1007c0c */ /* 0x000fe2000bf06270 */
[----:B------:R-:W-:Y:S02]  /*ccdc0*/  ULDC UR6, c[0x0][0x248] ;  /* 0x0000920000067ab9 */ /* 0x000fe40000000800 */
[----:B------:R-:W4:Y:S04]  /*ccdd0*/  LDL.LU R249, [R1+0x500] ;  /* 0x0005000001f97983 */ /* 0x000f280000300800 */
[----:B--2---:R1:W-:Y:S01]  /*ccde0*/  @P1 STG.E desc[UR14][R234.64], R5 ;  /* 0x00000005ea001986 */ /* 0x0043e2000c10190e */
[----:B------:R-:W-:Y:S01]  /*ccdf0*/  ISETP.GE.AND P1, PT, R246, UR9, PT ;  /* 0x00000009f6007c0c */ /* 0x000fe2000bf26270 */
[----:B------:R-:W-:Y:S01]  /*cce00*/  IMAD.WIDE R240, R240, 0x4, R232 ;  /* 0x00000004f0f07825 */ /* 0x000fe200078e02e8 */
[----:B------:R-:W-:Y:S01]  /*cce10*/  ULDC UR9, c[0x0][0x228] ;  /* 0x00008a0000097ab9 */ /* 0x000fe20000000800 */
[----:B------:R-:W-:Y:S01]  /*cce20*/  ULDC UR11, c[0x0][0x228] ;  /* 0x00008a00000b7ab9 */ /* 0x000fe20000000800 */
[----:B-1----:R-:W2:Y:S04]  /*cce30*/  LDL.LU R5, [R1+0x4038] ;  /* 0x0040380001057983 */ /* 0x002ea80000300800 */
[----:B------:R-:W3:Y:S04]  /*cce40*/  LDL.LU R234, [R1+0x4f4] ;  /* 0x0004f40001ea7983 */ /* 0x000ee80000300800 */
[----:B------:R-:W4:Y:S04]  /*cce50*/  LDL.LU R235, [R1+0x4c4] ;  /* 0x0004c40001eb7983 */ /* 0x000f280000300800 */
[----:B------:R-:W2:Y:S01]  /*cce60*/  LDL.LU R246, [R1+0x4b0] ;  /* 0x0004b00001f67983 */ /* 0x000ea20000300800 */
[----:B------:R-:W-:-:S04]  /*cce70*/  IMAD.WIDE R242, R0, 0x4, R2 ;  /* 0x0000000400f27825 */ /* 0x000fc800078e0202 */
[C---:B------:R-:W-:Y:S01]  /*cce80*/  IMAD.WIDE R244, R0.reuse, 0x4, R232 ;  /* 0x0000000400f47825 */ /* 0x040fe200078e02e8 */
[----:B--2---:R1:W-:Y:S04]  /*cce90*/  @P2 STG.E desc[UR14][R240.64], R246 ;  /* 0x000000f6f0002986 */ /* 0x0043e8000c10190e */
[----:B---3--:R2:W-:Y:S04]  /*ccea0*/  @P6 STG.E desc[UR14][R242.64], R234 ;  /* 0x000000eaf2006986 */ /* 0x0085e8000c10190e */
[----:B----4-:R3:W-:Y:S01]  /*cceb0*/  @P3 STG.E desc[UR14][R244.64], R235 ;  /* 0x000000ebf4003986 */ /* 0x0107e2000c10190e */
[----:B------:R-:W-:Y:S01]  /*ccec0*/  ISETP.LT.AND P3, PT, R239, UR9, !P4 ;  /* 0x00000009ef007c0c */ /* 0x000fe2000e761270 */
[----:B------:R-:W-:Y:S01]  /*cced0*/  ULDC UR9, c[0x0][0x228] ;  /* 0x00008a0000097ab9 */ /* 0x000fe20000000800 */
[----:B-1----:R-:W-:Y:S01]  /*ccee0*/  IADD3 R240, R0, UR4, RZ ;  /* 0x0000000400f07c10 */ /* 0x002fe2000fffe0ff */
[----:B------:R-:W-:Y:S01]  /*ccef0*/  ULDC UR4, c[0x0][0x22c] ;  /* 0x00008b0000047ab9 */ /* 0x000fe20000000800 */
[C---:B--2---:R-:W-:Y:S01]  /*ccf00*/  VIADD R234, R252.reuse, 0x85 ;  /* 0x00000085fcea7836 */ /* 0x044fe20000000000 */
[----:B------:R-:W-:-:S04]  /*ccf10*/  IADD3 R246, R252, 0x86, RZ ;  /* 0x00000086fcf67810 */ /* 0x000fc80007ffe0ff */
[----:B------:R-:W-:Y:S01]  /*ccf20*/  ISETP.GE.AND P2, PT, R234, UR8, PT ;  /* 0x00000008ea007c0c */ /* 0x000fe2000bf46270 */
[C---:B---3--:R-:W-:Y:S01]  /*ccf30*/  IMAD.WIDE R234, R240.reuse, 0x4, R2 ;  /* 0x00000004f0ea7825 */ /* 0x048fe200078e0202 */
[----:B------:R-:W-:Y:S01]  /*ccf40*/  ISETP.LT.AND P4, PT, R131, UR10, !P4 ;  /* 0x0000000a83007c0c */ /* 0x000fe2000e781270 */
[----:B------:R-:W-:Y:S01]  /*ccf50*/  ULDC UR8, c[0x0][0x22c] ;  /* 0x00008b0000087ab9 */ /* 0x000fe20000000800 */
[----:B------:R-:W-:Y:S01]  /*ccf60*/  ISETP.LT.AND P6, PT, R239, UR11, !P5 ;  /* 0x0000000bef007c0c */ /* 0x000fe2000efc1270 */
[----:B------:R-:W-:Y:S01]  /*ccf70*/  VIADD R0, R240, UR6 ;  /* 0x00000006f0007c36 */ /* 0x000fe20008000000 */
[----:B------:R1:W-:Y:S01]  /*ccf80*/  @P3 STG.E desc[UR14][R234.64], R6 ;  /* 0x00000006ea003986 */ /* 0x0003e2000c10190e */
[----:B------:R-:W-:Y:S01]  /*ccf90*/  ISETP.GE.AND P3, PT, R246, UR4, PT ;  /* 0x00000004f6007c0c */ /* 0x000fe2000bf66270 */
[----:B------:R-:W-:Y:S01]  /*ccfa0*/  ULDC UR10, c[0x0][0x228] ;  /* 0x00008a00000a7ab9 */ /* 0x000fe20000000800 */
[----:B------:R-:W-:Y:S01]  /*ccfb0*/  ISETP.LT.AND P5, PT, R131, UR12, !P5 ;  /* 0x0000000c83007c0c */ /* 0x000fe2000efa1270 */
[----:B------:R-:W-:Y:S01]  /*ccfc0*/  IMAD.WIDE R240, R240, 0x4, R232 ;  /* 0x00000004f0f07825 */ /* 0x000fe200078e02e8 */
[----:B------:R-:W-:Y:S01]  /*ccfd0*/  ULDC UR4, c[0x0][0x248] ;  /* 0x0000920000047ab9 */ /* 0x000fe20000000800 */
[----:B------:R-:W-:Y:S01]  /*ccfe0*/  ULDC UR11, c[0x0][0x228] ;  /* 0x00008a00000b7ab9 */ /* 0x000fe20000000800 */
        /* <DEDUP_REMOVED lines=28> */
[C---:B------:R-:W-:Y:S01]  /*cd1b0*/  IMAD.WIDE R242, R0.reuse, 0x4, R2 ;  /* 0x0000000400f27825 */ /* 0x040fe200078e0202 */
[----:B------:R-:W-:Y:S01]  /*cd1c0*/  ULDC UR11, c[0x0][0x228] ;  /* 0x00008a00000b7ab9 */ /* 0x000fe20000000800 */
[----:B-1----:R-:W2:Y:S02]  /*cd1d0*/  LDL.LU R7, [R1+0x4030] ;  /* 0x0040300001077983 */ /* 0x002ea40000300800 */
[----:B------:R-:W-:Y:S01]  /*cd1e0*/  IMAD.WIDE R244, R0, 0x4, R232 ;  /* 0x0000000400f47825 */ /* 0x000fe200078e02e8 */
[----:B------:R-:W-:Y:S01]  /*cd1f0*/  ULDC UR12, c[0x0][0x228] ;  /* 0x00008a00000c7ab9 */ /* 0x000fe20000000800 */
[----:B------:R-:W3:Y:S04]  /*cd200*/  LDL.LU R234, [R1+0x4b8] ;  /* 0x0004b80001ea7983 */ /* 0x000ee80000300800 */
[----:B------:R-:W4:Y:S01]  /*cd210*/  LDL.LU R235, [R1+0x4fc] ;  /* 0x0004fc0001eb7983 */ /* 0x000f220000300800 */
[----:B------:R-:W-:Y:S01]  /*cd220*/  ISETP.GE.AND P5, PT, R246, UR4, PT ;  /* 0x00000004f6007c0c */ /* 0x000fe2000bfa6270 */
[----:B------:R-:W-:Y:S01]  /*cd230*/  ULDC UR4, c[0x0][0x248] ;  /* 0x0000920000047ab9 */ /* 0x000fe20000000800 */
[C---:B------:R-:W-:Y:S01]  /*cd240*/  IADD3 R246, R252.reuse, 0x8a, RZ ;  /* 0x0000008afcf67810 */ /* 0x040fe20007ffe0ff */
[----:B---3--:R1:W-:Y:S04]  /*cd250*/  @P2 STG.E desc[UR14][R240.64], R234 ;  /* 0x000000eaf0002986 */ /* 0x0083e8000c10190e */
[----:B----4-:R-:W-:Y:S04]  /*cd260*/  @P6 STG.E desc[UR14][R242.64], R235 ;  /* 0x000000ebf2006986 */ /* 0x010fe8000c10190e */
[----:B------:R3:W-:Y:S01]  /*cd270*/  @P3 STG.E desc[UR14][R244.64], R251 ;  /* 0x000000fbf4003986 */ /* 0x0007e2000c10190e */
[----:B------:R-:W-:Y:S01]  /*cd280*/  ISETP.LT.AND P3, PT, R239, UR9, !P4 ;  /* 0x00000009ef007c0c */ /* 0x000fe2000e761270 */
[----:B------:R-:W-:Y:S01]  /*cd290*/  ULDC UR9, c[0x0][0x228] ;  /* 0x00008a0000097ab9 */ /* 0x000fe20000000800 */
[----:B-1----:R-:W-:Y:S01]  /*cd2a0*/  VIADD R234, R252, 0x89 ;  /* 0x00000089fcea7836 */ /* 0x002fe20000000000 */
[----:B------:R-:W-:Y:S01]  /*cd2b0*/  IADD3 R241, R0, UR4, RZ ;  /* 0x0000000400f17c10 */ /* 0x000fe2000fffe0ff */
[----:B------:R-:W-:Y:S01]  /*cd2c0*/  ULDC UR4, c[0x0][0x22c] ;  /* 0x00008b0000047ab9 */ /* 0x000fe20000000800 */
[----:B---3--:R-:W3:Y:S02]  /*cd2d0*/  LDL.LU R251, [R1+0x504] ;  /* 0x0005040001fb7983 */ /* 0x008ee40000300800 */
[----:B------:R-:W-:Y:S01]  /*cd2e0*/  ISETP.GE.AND P2, PT, R234, UR8, PT ;  /* 0x00000008ea007c0c */ /* 0x000fe2000bf46270 */
[----:B------:R-:W-:Y:S01]  /*cd2f0*/  IMAD.WIDE R234, R241, 0x4, R2 ;  /* 0x00000004f1ea7825 */ /* 0x000fe200078e0202 */
[----:B------:R-:W-:Y:S01]  /*cd300*/  ISETP.LT.AND P4, PT, R131, UR10, !P4 ;  /* 0x0000000a83007c0c */ /* 0x000fe2000e781270 */
[----:B------:R-:W-:Y:S01]  /*cd310*/  ULDC UR10, c[0x0][0x228] ;  /* 0x00008a00000a7ab9 */ /* 0x000fe20000000800 */
[----:B------:R-:W-:Y:S01]  /*cd320*/  ISETP.LT.AND P6, PT, R239, UR11, !P5 ;  /* 0x0000000bef007c0c */ /* 0x000fe2000efc1270 */
[C---:B------:R-:W-:Y:S01]  /*cd330*/  VIADD R0, R241.reuse, UR6 ;  /* 0x00000006f1007c36 */ /* 0x040fe20008000000 */
[----:B------:R1:W-:Y:S01]  /*cd340*/  @P3 STG.E desc[UR14][R234.64], R250 ;  /* 0x000000faea003986 */ /* 0x0003e2000c10190e */
[----:B------:R-:W-:Y:S01]  /*cd350*/  IMAD.WIDE R240, R241, 0x4, R232 ;  /* 0x00000004f1f07825 */ /* 0x000fe200078e02e8 */
[----:B------:R-:W-:Y:S01]  /*cd360*/  ISETP.LT.AND P5, PT, R131, UR12, !P5 ;  /* 0x0000000c83007c0c */ /* 0x000fe2000efa1270 */
[----:B------:R-:W-:Y:S01]  /*cd370*/  ULDC UR11, c[0x0][0x228] ;  /* 0x00008a00000b7ab9 */ /* 0x000fe20000000800 */
[----:B------:R-:W-:Y:S01]  /*cd380*/  ULDC UR6, c[0x0][0x248] ;  /* 0x0000920000067ab9 */ /* 0x000fe20000000800 */
[----:B------:R-:W-:Y:S01]  /*cd390*/  ULDC UR8, c[0x0][0x22c] ;  /* 0x00008b0000087ab9 */ /* 0x000fe20000000800 */
[----:B-1----:R-:W4:Y:S01]  /*cd3a0*/  LDL.LU R250, [R1+0x508] ;  /* 0x0005080001fa7983 */ /* 0x002f220000300800 */
[----:B------:R-:W-:-:S04]  /*cd3b0*/  IMAD.WIDE R242, R0, 0x4, R2 ;  /* 0x0000000400f27825 */ /* 0x000fc800078e0202 */
[----:B------:R-:W-:Y:S01]  /*cd3c0*/  IMAD.WIDE R244, R0, 0x4, R232 ;  /* 0x0000000400f47825 */ /* 0x000fe200078e02e8 */
[----:B------:R1:W-:Y:S01]  /*cd3d0*/  @P4 STG.E desc[UR14][R240.64], R248 ;  /* 0x000000f8f0004986 */ /* 0x0003e2000c10190e */
[----:B------:R-:W-:Y:S01]  /*cd3e0*/  ISETP.GE.AND P3, PT, R246, UR4, PT ;  /* 0x00000004f6007c0c */ /* 0x000fe2000bf66270 */
[----:B------:R-:W-:Y:S01]  /*cd3f0*/  ULDC UR4, c[0x0][0x248] ;  /* 0x0000920000047ab9 */ /* 0x000fe20000000800 */
[----:B------:R-:W-:Y:S01]  /*cd400*/  ULDC UR12, c[0x0][0x228] ;  /* 0x00008a00000c7ab9 */ /* 0x000fe20000000800 */
[----:B-1----:R-:W2:Y:S01]  /*cd410*/  LDL.LU R248, [R1+0x50c] ;  /* 0x00050c0001f87983 */ /* 0x002ea20000300800 */
[----:B------:R-:W-:Y:S01]  /*cd420*/  IADD3 R241, R0, UR4, RZ ;  /* 0x0000000400f17c10 */ /* 0x000fe2000fffe0ff */
[----:B------:R-:W-:Y:S02]  /*cd430*/  VIADD R234, R252, 0x8b ;  /* 0x0000008bfcea7836 */ /* 0x000fe40000000000 */
        /* <DEDUP_REMOVED lines=8> */
[----:B------:R-:W-:Y:S01]  /*cd4c0*/  ISETP.LT.AND P3, PT, R131, UR12, !P3 ;  /* 0x0000000c83007c0c */ /* 0x000fe2000df61270 */
[----:B------:R-:W-:Y:S01]  /*cd4d0*/  ULDC UR11, c[0x0][0x228] ;  /* 0x00008a00000b7ab9 */ /* 0x000fe20000000800 */
[----:B------:R-:W-:Y:S01]  /*cd4e0*/  ISETP.GE.AND P4, PT, R234, UR8, PT ;  /* 0x00000008ea007c0c */ /* 0x000fe2000bf86270 */
[C---:B-1----:R-:W-:Y:S01]  /*cd4f0*/  VIADD R249, R241.reuse, UR6 ;  /* 0x00000006f1f97c36 */ /* 0x042fe20008000000 */
[----:B------:R-:W-:Y:S01]  /*cd500*/  IADD3 R0, R252, 0x8c, RZ ;  /* 0x0000008cfc007810 */ /* 0x000fe20007ffe0ff */
[C---:B------:R-:W-:Y:S01]  /*cd510*/  IMAD.WIDE R234, R241.reuse, 0x4, R2 ;  /* 0x00000004f1ea7825 */ /* 0x040fe200078e0202 */
[----:B------:R-:W-:Y:S01]  /*cd520*/  ULDC UR12, c[0x0][0x228] ;  /* 0x00008a00000c7ab9 */ /* 0x000fe20000000800 */
[----:B------:R-:W-:Y:S01]  /*cd530*/  ULDC UR6, c[0x0][0x248] ;  /* 0x0000920000067ab9 */ /* 0x000fe20000000800 */
[----:B------:R-:W-:Y:S01]  /*cd540*/  ULDC UR8, c[0x0][0x22c] ;  /* 0x00008b0000087ab9 */ /* 0x000fe20000000800 */
[----:B------:R-:W-:Y:S01]  /*cd550*/  IMAD.WIDE R240, R241, 0x4, R232 ;  /* 0x00000004f1f07825 */ /* 0x000fe200078e02e8 */
[----:B------:R1:W-:Y:S03]  /*cd560*/  @P5 STG.E desc[UR14][R234.64], R16 ;  /* 0x00000010ea005986 */ /* 0x0003e6000c10190e */
[C---:B------:R-:W-:Y:S01]  /*cd570*/  IMAD.WIDE R242, R249.reuse, 0x4, R2 ;  /* 0x00000004f9f27825 */ /* 0x040fe200078e0202 */
[----:B------:R-:W-:Y:S03]  /*cd580*/  @P2 STG.E desc[UR14][R240.64], R12 ;  /* 0x0000000cf0002986 */ /* 0x000fe6000c10190e */
[----:B------:R-:W-:Y:S01]  /*cd590*/  IMAD.WIDE R244, R249, 0x4, R232 ;  /* 0x00000004f9f47825 */ /* 0x000fe200078e02e8 */
[----:B------:R-:W-:Y:S01]  /*cd5a0*/  ISETP.GE.AND P5, PT, R0, UR4, PT ;  /* 0x0000000400007c0c */ /* 0x000fe2000bfa6270 */
[----:B------:R-:W-:-:S02]  /*cd5b0*/  ULDC UR4, c[0x0][0x248] ;  /* 0x0000920000047ab9 */ /* 0x000fc40000000800 */
[----:B-1----:R-:W-:Y:S01]  /*cd5c0*/  IADD3 R235, R249, UR4, RZ ;  /* 0x00000004f9eb7c10 */ /* 0x002fe2000fffe0ff */
[----:B------:R-:W-:Y:S01]  /*cd5d0*/  VIADD R0, R252, 0x8d ;  /* 0x0000008dfc007836 */ /* 0x000fe20000000000 */
[----:B------:R-:W-:-:S04]  /*cd5e0*/  ULDC UR4, c[0x0][0x22c] ;  /* 0x00008b0000047ab9 */ /* 0x000fc80000000800 */
[----:B------:R-:W-:Y:S01]  /*cd5f0*/  ISETP.GE.AND P2, PT, R0, UR8, PT ;  /* 0x0000000800007c0c */ /* 0x000fe2000bf46270 */
[----:B------:R-:W-:Y:S01]  /*cd600*/  ULDC UR8, c[0x0][0x22c] ;  /* 0x00008b0000087ab9 */ /* 0x000fe20000000800 */
[----:B------:R-:W-:Y:S01]  /*cd610*/  IADD3 R0, R252, 0x8e, RZ ;  /* 0x0000008efc007810 */ /* 0x000fe20007ffe0ff */
[----:B---3--:R-:W-:Y:S01]  /*cd620*/  @P6 STG.E desc[UR14][R242.64], R251 ;  /* 0x000000fbf2006986 */ /* 0x008fe2000c10190e */
[C---:B------:R-:W-:Y:S01]  /*cd630*/  ISETP.LT.AND P6, PT, R239.reuse, UR11, !P5 ;  /* 0x0000000bef007c0c */ /* 0x040fe2000efc1270 */
[----:B------:R-:W-:Y:S02]  /*cd640*/  ULDC UR11, c[0x0][0x228] ;  /* 0x00008a00000b7ab9 */ /* 0x000fe40000000800 */
[----:B------:R1:W-:Y:S01]  /*cd650*/  @P3 STG.E desc[UR14][R244.64], R5 ;  /* 0x00000005f4003986 */ /* 0x0003e2000c10190e */
[----:B------:R-:W-:Y:S01]  /*cd660*/  ISETP.LT.AND P3, PT, R239, UR9, !P4 ;  /* 0x00000009ef007c0c */ /* 0x000fe2000e761270 */
[----:B------:R-:W-:Y:S01]  /*cd670*/  ULDC UR9, c[0x0][0x228] ;  /* 0x00008a0000097ab9 */ /* 0x000fe20000000800 */
[C---:B------:R-:W-:Y:S01]  /*cd680*/  ISETP.LT.AND P4, PT, R131.reuse, UR10, !P4 ;  /* 0x0000000a83007c0c */ /* 0x040fe2000e781270 */
[----:B------:R-:W-:Y:S01]  /*cd690*/  ULDC UR10, c[0x0][0x228] ;  /* 0x00008a00000a7ab9 */ /* 0x000fe20000000800 */
[----:B------:R-:W-:Y:S01]  /*cd6a0*/  ISETP.LT.AND P5, PT, R131, UR12, !P5 ;  /* 0x0000000c83007c0c */ /* 0x000fe2000efa1270 */
[----:B------:R-:W-:Y:S01]  /*cd6b0*/  ULDC UR12, c[0x0][0x228] ;  /* 0x00008a00000c7ab9 */ /* 0x000fe20000000800 */
[C---:B-1----:R-:W-:Y:S01]  /*cd6c0*/  VIADD R245, R235.reuse, UR6 ;  /* 0x00000006ebf57c36 */ /* 0x042fe20008000000 */
[----:B------:R-:W-:Y:S01]  /*cd6d0*/  ULDC UR6, c[0x0][0x248] ;  /* 0x0000920000067ab9 */ /* 0x000fe20000000800 */
[----:B------:R-:W-:-:S04]  /*cd6e0*/  IMAD.WIDE R4, R235, 0x4, R2 ;  /* 0x00000004eb047825 */ /* 0x000fc800078e0202 */
[----:B------:R-:W-:Y:S01]  /*cd6f0*/  IMAD.WIDE R234, R235, 0x4, R232 ;  /* 0x00000004ebea7825 */ /* 0x000fe200078e02e8 */
[----:B------:R-:W-:Y:S03]  /*cd700*/  @P3 STG.E desc[UR14][R4.64], R17 ;  /* 0x0000001104003986 */ /* 0x000fe6000c10190e */
[C---:B------:R-:W-:Y:S01]  /*cd710*/  IMAD.WIDE R240, R245.reuse, 0x4, R2 ;  /* 0x00000004f5f07825 */ /* 0x040fe200078e0202 */
[----:B------:R1:W-:Y:S03]  /*cd720*/  @P4 STG.E desc[UR14][R234.64], R13 ;  /* 0x0000000dea004986 */ /* 0x0003e6000c10190e */
[----:B------:R-:W-:Y:S01]  /*cd730*/  IMAD.WIDE R242, R245, 0x4, R232 ;  /* 0x00000004f5f27825 */ /* 0x000fe200078e02e8 */
[----:B------:R-:W-:Y:S01]  /*cd740*/  ISETP.GE.AND P3, PT, R0, UR4, PT ;  /* 0x0000000400007c0c */ /* 0x000fe2000bf66270 */
[----:B----4-:R3:W-:Y:S01]  /*cd750*/  @P6 STG.E desc[UR14][R240.64], R250 ;  /* 0x000000faf0006986 */ /* 0x0107e2000c10190e */
[----:B------:R-:W-:-:S03]  /*cd760*/  ULDC UR4, c[0x0][0x248] ;  /* 0x0000920000047ab9 */ /* 0x000fc60000000800 */
[----:B------:R-:W-:Y:S01]  /*cd770*/  @P5 STG.E desc[UR14][R242.64], R6 ;  /* 0x00000006f2005986 */ /* 0x000fe2000c10190e */
[----:B------:R-:W-:Y:S01]  /*cd780*/  ISETP.LT.AND P5, PT, R239, UR9, !P2 ;  /* 0x00000009ef007c0c */ /* 0x000fe2000d7a1270 */
[----:B------:R-:W-:Y:S01]  /*cd790*/  VIADD R0, R252, 0x8f ;  /* 0x0000008ffc007836 */ /* 0x000fe20000000000 */
[----:B------:R-:W-:Y:S01]  /*cd7a0*/  ISETP.LT.AND P2, PT, R131, UR10, !P2 ;  /* 0x0000000a83007c0c */ /* 0x000fe2000d741270 */
[----:B------:R-:W-:Y:S01]  /*cd7b0*/  ULDC UR9, c[0x0][0x228] ;  /* 0x00008a0000097ab9 */ /* 0x000fe20000000800 */
[----:B-1----:R-:W-:Y:S01]  /*cd7c0*/  IADD3 R13, R245, UR4, RZ ;  /* 0x00000004f50d7c10 */ /* 0x002fe2000fffe0ff */
[----:B------:R-:W-:Y:S01]  /*cd7d0*/  ULDC UR4, c[0x0][0x22c] ;  /* 0x00008b0000047ab9 */ /* 0x000fe20000000800 */
[----:B------:R-:W-:Y:S01]  /*cd7e0*/  ISETP.LT.AND P6, PT, R239, UR11, !P3 ;  /* 0x0000000bef007c0c */ /* 0x000fe2000dfc1270 */
[----:B------:R-:W-:Y:S01]  /*cd7f0*/  ULDC UR10, c[0x0][0x228] ;  /* 0x00008a00000a7ab9 */ /* 0x000fe20000000800 */
[----:B------:R-:W-:Y:S01]  /*cd800*/  ISETP.LT.AND P3, PT, R131, UR12, !P3 ;  /* 0x0000000c83007c0c */ /* 0x000fe2000df61270 */
[C---:B---3--:R-:W-:Y:S01]  /*cd810*/  VIADD R241, R13.reuse, UR6 ;  /* 0x000000060df17c36 */ /* 0x048fe20008000000 */
[----:B------:R-:W-:Y:S01]  /*cd820*/  ISETP.GE.AND P4, PT, R0, UR8, PT ;  /* 0x0000000800007c0c */ /* 0x000fe2000bf86270 */
[C---:B------:R-:W-:Y:S01]  /*cd830*/  IMAD.WIDE R4, R13.reuse, 0x4, R2 ;  /* 0x000000040d047825 */ /* 0x040fe200078e0202 */
[----:B------:R-:W-:Y:S01]  /*cd840*/  IADD3 R0, R252, 0x90, RZ ;  /* 0x00000090fc007810 */ /* 0x000fe20007ffe0ff */
[----:B------:R-:W-:Y:S01]  /*cd850*/  ULDC UR11, c[0x0][0x228] ;  /* 0x00008a00000b7ab9 */ /* 0x000fe20000000800 */
[----:B------:R-:W-:Y:S01]  /*cd860*/  ULDC UR12, c[0x0][0x228] ;  /* 0x00008a00000c7ab9 */ /* 0x000fe20000000800 */
[----:B------:R-:W-:Y:S01]  /*cd870*/  IMAD.WIDE R12, R13, 0x4, R232 ;  /* 0x000000040d0c7825 */ /* 0x000fe200078e02e8 */
[----:B------:R-:W-:Y:S01]  /*cd880*/  @P5 STG.E desc[UR14][R4.64], R18 ;  /* 0x0000001204005986 */ /* 0x000fe2000c10190e */
[----:B------:R-:W-:-:S02]  /*cd890*/  ULDC UR6, c[0x0][0x248] ;  /* 0x0000920000067ab9 */ /* 0x000fc40000000800 */
[C---:B------:R-:W-:Y:S01]  /*cd8a0*/  IMAD.WIDE R16, R241.reuse, 0x4, R2 ;  /* 0x00000004f1107825 */ /* 0x040fe200078e0202 */
[----:B------:R-:W-:Y:S03]  /*cd8b0*/  @P2 STG.E desc[UR14][R12.64], R14 ;  /* 0x0000000e0c002986 */ /* 0x000fe6000c10190e */
[----:B------:R-:W-:Y:S01]  /*cd8c0*/  IMAD.WIDE R234, R241, 0x4, R232 ;  /* 0x00000004f1ea7825 */ /* 0x000fe200078e02e8 */
[----:B------:R-:W-:Y:S01]  /*cd8d0*/  ISETP.GE.AND P5, PT, R0, UR4, PT ;  /* 0x0000000400007c0c */ /* 0x000fe2000bfa6270 */
[----:B--2---:R-:W-:Y:S01]  /*cd8e0*/  @P6 STG.E desc[UR14][R16.64], R248 ;  /* 0x000000f810006986 */ /* 0x004fe2000c10190e */
[----:B------:R-:W-:Y:S01]  /*cd8f0*/  ULDC UR4, c[0x0][0x248] ;  /* 0x0000920000047ab9 */ /* 0x000fe20000000800 */
[----:B------:R-:W-:Y:S02]  /*cd900*/  ULDC UR8, c[0x0][0x22c] ;  /* 0x00008b0000087ab9 */ /* 0x000fe40000000800 */
[----:B------:R1:W-:Y:S01]  /*cd910*/  @P3 STG.E desc[UR14][R234.64], R7 ;  /* 0x00000007ea003986 */ /* 0x0003e2000c10190e */
[----:B------:R-:W-:Y:S01]  /*cd920*/  ISETP.LT.AND P3, PT, R239, UR9, !P4 ;  /* 0x00000009ef007c0c */ /* 0x000fe2000e761270 */
[----:B------:R-:W-:Y:S01]  /*cd930*/  VIADD R0, R252, 0x91 ;  /* 0x00000091fc007836 */ /* 0x000fe20000000000 */
[----:B------:R-:W-:Y:S01]  /*cd940*/  ISETP.LT.AND P4, PT, R131, UR10, !P4 ;  /* 0x0000000a83007c0c */ /* 0x000fe2000e781270 */
[----:B------:R-:W-:Y:S01]  /*cd950*/  ULDC UR9, c[0x0][0x228] ;  /* 0x00008a0000097ab9 */ /* 0x000fe20000000800 */
[----:B------:R-:W-:Y:S01]  /*cd960*/  ISETP.LT.AND P6, PT, R239, UR11, !P5 ;  /* 0x0000000bef007c0c */ /* 0x000fe2000efc1270 */
[----:B------:R-:W-:Y:S01]  /*cd970*/  ULDC UR10, c[0x0][0x228] ;  /* 0x00008a00000a7ab9 */ /* 0x000fe20000000800 */
[----:B------:R-:W-:Y:S01]  /*cd980*/  ISETP.LT.AND P5, PT, R131, UR12, !P5 ;  /* 0x0000000c83007c0c */ /* 0x000fe2000efa1270 */
[----:B------:R-:W-:Y:S01]  /*cd990*/  ULDC UR11, c[0x0][0x228] ;  /* 0x00008a00000b7ab9 */ /* 0x000fe20000000800 */
[----:B------:R-:W2:Y:S01]  /*cd9a0*/  LDS.128 R244, [R247] ;  /* 0x00000000f7f47984 */ /* 0x000ea20000000c00 */
[----:B-1----:R-:W-:Y:S01]  /*cd9b0*/  IADD3 R7, R241, UR4, RZ ;  /* 0x00000004f1077c10 */ /* 0x002fe2000fffe0ff */
[----:B------:R-:W-:Y:S01]  /*cd9c0*/  ULDC UR4, c[0x0][0x22c] ;  /* 0x00008b0000047ab9 */ /* 0x000fe20000000800 */
[----:B------:R-:W-:Y:S01]  /*cd9d0*/  ISETP.GE.AND P2, PT, R0, UR8, PT ;  /* 0x0000000800007c0c */ /* 0x000fe2000bf46270 */
[----:B------:R-:W-:-:S02]  /*cd9e0*/  ULDC UR12, c[0x0][0x228] ;  /* 0x00008a00000c7ab9 */ /* 0x000fc40000000800 */
[C---:B------:R-:W-:Y:S02]  /*cd9f0*/  VIADD R235, R7.reuse, UR6 ;  /* 0x0000000607eb7c36 */ /* 0x040fe40008000000 */
[C---:B------:R-:W-:Y:S01]  /*cda00*/  IMAD.WIDE R4, R7.reuse, 0x4, R2 ;  /* 0x0000000407047825 */ /* 0x040fe200078e0202 */
[----:B------:R-:W-:Y:S01]  /*cda10*/  IADD3 R0, R252, 0x92, RZ ;  /* 0x00000092fc007810 */ /* 0x000fe20007ffe0ff */
[----:B------:R-:W-:Y:S01]  /*cda20*/  ULDC UR6, c[0x0][0x248] ;  /* 0x0000920000067ab9 */ /* 0x000fe20000000800 */
[----:B------:R-:W-:Y:S01]  /*cda30*/  ULDC UR8, c[0x0][0x22c] ;  /* 0x00008b0000087ab9 */ /* 0x000fe20000000800 */
[----:B------:R-:W-:Y:S01]  /*cda40*/  IMAD.WIDE R6, R7, 0x4, R232 ;  /* 0x0000000407067825 */ /* 0x000fe200078e02e8 */
[----:B------:R-:W-:Y:S03]  /*cda50*/  @P3 STG.E desc[UR14][R4.64], R19 ;  /* 0x0000001304003986 */ /* 0x000fe6000c10190e */
[C---:B------:R-:W-:Y:S01]  /*cda60*/  IMAD.WIDE R12, R235.reuse, 0x4, R2 ;  /* 0x00000004eb0c7825 */ /* 0x040fe200078e0202 */
[----:B------:R1:W-:Y:S03]  /*cda70*/  @P4 STG.E desc[UR14][R6.64], R15 ;  /* 0x0000000f06004986 */ /* 0x0003e6000c10190e */
[----:B------:R-:W-:Y:S01]  /*cda80*/  IMAD.WIDE R16, R235, 0x4, R232 ;  /* 0x00000004eb107825 */ /* 0x000fe200078e02e8 */
[----:B------:R-:W-:Y:S01]  /*cda90*/  ISETP.GE.AND P3, PT, R0, UR4, PT ;  /* 0x0000000400007c0c */ /* 0x000fe2000bf66270 */
[----:B------:R-:W-:Y:S01]  /*cdaa0*/  @P6 STG.E desc[UR14][R12.64], R8 ;  /* 0x000000080c006986 */ /* 0x000fe2000c10190e */
[----:B------:R-:W-:-:S03]  /*cdab0*/  ULDC UR4, c[0x0][0x248] ;  /* 0x0000920000047ab9 */ /* 0x000fc60000000800 */
[----:B------:R3:W-:Y:S01]  /*cdac0*/  @P5 STG.E desc[UR14][R16.64], R20 ;  /* 0x0000001410005986 */ /* 0x0007e2000c10190e */
        /* <DEDUP_REMOVED lines=9> */
[----:B------:R-:W-:Y:S01]  /*cdb60*/  IMAD.WIDE R4, R7, 0x4, R2 ;  /* 0x0000000407047825 */ /* 0x000fe200078e0202 */
[----:B------:R-:W-:Y:S01]  /*cdb70*/  ISETP.GE.AND P4, PT, R0, UR8, PT ;  /* 0x0000000800007c0c */ /* 0x000fe2000bf86270 */
[----:B------:R-:W-:-:S02]  /*cdb80*/  ULDC UR11, c[0x0][0x228] ;  /* 0x00008a00000b7ab9 */ /* 0x000fc40000000800 */
[C---:B---3--:R-:W-:Y:S01]  /*cdb90*/  VIADD R17, R7.reuse, UR6 ;  /* 0x0000000607117c36 */ /* 0x048fe20008000000 */
[----:B------:R-:W-:Y:S01]  /*cdba0*/  IADD3 R0, R252, 0x94, RZ ;  /* 0x00000094fc007810 */ /* 0x000fe20007ffe0ff */
[----:B------:R-:W-:Y:S01]  /*cdbb0*/  IMAD.WIDE R6, R7, 0x4, R232 ;  /* 0x0000000407067825 */ /* 0x000fe200078e02e8 */
[----:B------:R-:W-:Y:S01]  /*cdbc0*/  @P5 STG.E desc[UR14][R4.64], R32 ;  /* 0x0000002004005986 */ /* 0x000fe2000c10190e */
[----:B------:R-:W-:Y:S01]  /*cdbd0*/  ULDC UR12, c[0x0][0x228] ;  /* 0x00008a00000c7ab9 */ /* 0x000fe20000000800 */
[----:B------:R-:W-:Y:S01]  /*cdbe0*/  ULDC UR6, c[0x0][0x248] ;  /* 0x0000920000067ab9 */ /* 0x000fe20000000800 */
[C---:B------:R-:W-:Y:S01]  /*cdbf0*/  IMAD.WIDE R12, R17.reuse, 0x4, R2 ;  /* 0x00000004110c7825 */ /* 0x040fe200078e0202 */
[----:B------:R1:W-:Y:S01]  /*cdc00*/  @P2 STG.E desc[UR14][R6.64], R28 ;  /* 0x0000001c06002986 */ /* 0x0003e2000c10190e */
[----:B------:R-:W-:Y:S02]  /*cdc10*/  ULDC UR8, c[0x0][0x22c] ;  /* 0x00008b0000087ab9 */ /* 0x000fe40000000800 */
        /* <DEDUP_REMOVED lines=28> */
[----:B------:R3:W-:Y:S01]  /*cdde0*/  @P6 STG.E desc[UR14][R8.64], R10 ;  /* 0x0000000a08006986 */ /* 0x0007e2000c10190e */
        /* <DEDUP_REMOVED lines=11> */
[C---:B------:R-:W-:Y:S01]  /*cdea0*/  VIADD R15, R7.reuse, UR6 ;  /* 0x00000006070f7c36 */ /* 0x040fe20008000000 */
        /* <DEDUP_REMOVED lines=8> */
[C---:B---3--:R-:W-:Y:S01]  /*cdf30*/  IMAD.WIDE R8, R15.reuse, 0x4, R2 ;  /* 0x000000040f087825 */ /* 0x048fe200078e0202 */
[----:B------:R1:W-:Y:S03]  /*cdf40*/  @P2 STG.E desc[UR14][R6.64], R30 ;  /* 0x0000001e06002986 */ /* 0x0003e6000c10190e */
[----:B----4-:R-:W-:Y:S01]  /*cdf50*/  IMAD.WIDE R12, R15, 0x4, R232 ;  /* 0x000000040f0c7825 */ /* 0x010fe200078e02e8 */
[----:B------:R-:W-:Y:S01]  /*cdf60*/  @P6 STG.E desc[UR14][R8.64], R11 ;  /* 0x0000000b08006986 */ /* 0x000fe2000c10190e */
[----:B------:R-:W-:Y:S01]  /*cdf70*/  ISETP.GE.AND P5, PT, R0, UR4, PT ;  /* 0x0000000400007c0c */ /* 0x000fe2000bfa6270 */
[----:B------:R-:W-:Y:S01]  /*cdf80*/  ULDC UR4, c[0x0][0x248] ;  /* 0x0000920000047ab9 */ /* 0x000fe20000000800 */
[----:B------:R-:W-:Y:S01]  /*cdf90*/  ULDC UR8, c[0x0][0x22c] ;  /* 0x00008b0000087ab9 */ /* 0x000fe20000000800 */
        /* <DEDUP_REMOVED lines=20> */
[----:B------:R-:W-:Y:S01]  /*ce0e0*/  ISETP.GE.AND P3, PT, R0, UR4, PT ;  /* 0x0000000400007c0c */ /* 0x000fe2000bf66270 */
[----:B------:R-:W-:Y:S02]  /*ce0f0*/  ULDC UR8, c[0x0][0x22c] ;  /* 0x00008b0000087ab9 */ /* 0x000fe40000000800 */
[----:B------:R-:W-:Y:S01]  /*ce100*/  IMAD.WIDE R10, R13, 0x4, R232 ;  /* 0x000000040d0a7825 */ /* 0x000fe200078e02e8 */
[----:B------:R1:W-:Y:S01]  /*ce110*/  @P4 STG.E desc[UR14][R6.64], R31 ;  /* 0x0000001f06004986 */ /* 0x0003e2000c10190e */
[----:B------:R-:W-:Y:S01]  /*ce120*/  ULDC UR4, c[0x0][0x248] ;  /* 0x0000920000047ab9 */ /* 0x000fe20000000800 */
[----:B------:R-:W-:Y:S01]  /*ce130*/  ISETP.LT.AND P4, PT, R239, UR9, !P2 ;  /* 0x00000009ef007c0c */ /* 0x000fe2000d781270 */
[----:B------:R-:W-:Y:S01]  /*ce140*/  VIADD R0, R252, 0x9b ;  /* 0x0000009bfc007836 */ /* 0x000fe20000000000 */
[----:B------:R3:W-:Y:S01]  /*ce150*/  @P6 STG.E desc[UR14][R8.64], R24 ;  /* 0x0000001808006986 */ /* 0x0007e2000c10190e */
[C---:B------:R-:W-:Y:S01]  /*ce160*/  ISETP.LT.AND P2, PT, R131.reuse, UR10, !P2 ;  /* 0x0000000a83007c0c */ /* 0x040fe2000d741270 */
[----:B------:R-:W-:Y:S01]  /*ce170*/  ULDC UR9, c[0x0][0x228] ;  /* 0x00008a0000097ab9 */ /* 0x000fe20000000800 */
[----:B------:R-:W-:Y:S01]  /*ce180*/  ISETP.LT.AND P6, PT, R131, UR12, !P3 ;  /* 0x0000000c83007c0c */ /* 0x000fe2000dfc1270 */
[----:B------:R4:W-:Y:S01]  /*ce190*/  @P5 STG.E desc[UR14][R10.64], R36 ;  /* 0x000000240a005986 */ /* 0x0009e2000c10190e */
[----:B------:R-:W-:Y:S01]  /*ce1a0*/  ISETP.LT.AND P5, PT, R239, UR11, !P3 ;  /* 0x0000000bef007c0c */ /* 0x000fe2000dfa1270 */
[----:B------:R-:W-:Y:S01]  /*ce1b0*/  ULDC UR10, c[0x0][0x228] ;  /* 0x00008a00000a7ab9 */ /* 0x000fe20000000800 */
[----:B-1----:R-:W-:Y:S01]  /*ce1c0*/  IADD3 R7, R13, UR4, RZ ;  /* 0x000000040d077c10 */ /* 0x002fe2000fffe0ff */
[----:B------:R-:W-:Y:S01]  /*ce1d0*/  ULDC UR4, c[0x0][0x22c] ;  /* 0x00008b0000047ab9 */ /* 0x000fe20000000800 */
[----:B------:R-:W-:Y:S01]  /*ce1e0*/  ISETP.GE.AND P3, PT, R0, UR8, PT ;  /* 0x0000000800007c0c */ /* 0x000fe2000bf66270 */
[----:B------:R-:W-:Y:S01]  /*ce1f0*/  ULDC UR11, c[0x0][0x228] ;  /* 0x00008a00000b7ab9 */ /* 0x000fe20000000800 */
[----:B------:R-:W-:Y:S01]  /*ce200*/  ULDC UR12, c[0x0][0x228] ;  /* 0x00008a00000c7ab9 */ /* 0x000fe20000000800 */
[----:B------:R-:W-:-:S02]  /*ce210*/  VIADD R13, R7, UR6 ;  /* 0x00000006070d7c36 */ /* 0x000fc40008000000 */
[C---:B------:R-:W-:Y:S01]  /*ce220*/  IMAD.WIDE R4, R7.reuse, 0x4, R2 ;  /* 0x0000000407047825 */ /* 0x040fe200078e0202 */
[----:B------:R-:W-:Y:S01]  /*ce230*/  IADD3 R0, R252, 0x9c, RZ ;  /* 0x0000009cfc007810 */ /* 0x000fe20007ffe0ff */
[----:B------:R-:W-:Y:S01]  /*ce240*/  ULDC UR6, c[0x0][0x248] ;  /* 0x0000920000067ab9 */ /* 0x000fe20000000800 */
[----:B------:R-:W-:Y:S01]  /*ce250*/  ULDC UR8, c[0x0][0x22c] ;  /* 0x00008b0000087ab9 */ /* 0x000fe20000000800 */
[----:B------:R-:W-:Y:S01]  /*ce260*/  IMAD.WIDE R6, R7, 0x4, R232 ;  /* 0x0000000407067825 */ /* 0x000fe200078e02e8 */
[----:B------:R-:W-:Y:S03]  /*ce270*/  @P4 STG.E desc[UR14][R4.64], R48 ;  /* 0x0000003004004986 */ /* 0x000fe6000c10190e */
[C---:B---3--:R-:W-:Y:S01]  /*ce280*/  IMAD.WIDE R8, R13.reuse, 0x4, R2 ;  /* 0x000000040d087825 */ /* 0x048fe200078e0202 */
[----:B------:R-:W-:Y:S01]  /*ce290*/  ISETP.GE.AND P4, PT, R0, UR4, PT ;  /* 0x0000000400007c0c */ /* 0x000fe2000bf86270 */
[----:B------:R1:W-:Y:S01]  /*ce2a0*/  @P2 STG.E desc[UR14][R6.64], R44 ;  /* 0x0000002c06002986 */ /* 0x0003e2000c10190e */
[----:B------:R-:W-:Y:S01]  /*ce2b0*/  ULDC UR4, c[0x0][0x248] ;  /* 0x0000920000047ab9 */ /* 0x000fe20000000800 */
[----:B----4-:R-:W-:-:S02]  /*ce2c0*/  IMAD.WIDE R10, R13, 0x4, R232 ;  /* 0x000000040d0a7825 */ /* 0x010fc400078e02e8 */
[----:B------:R3:W-:Y:S01]  /*ce2d0*/  @P5 STG.E desc[UR14][R8.64], R25 ;  /* 0x0000001908005986 */ /* 0x0007e2000c10190e */
[----:B------:R-:W-:Y:S01]  /*ce2e0*/  ISETP.LT.AND P5, PT, R239, UR9, !P3 ;  /* 0x00000009ef007c0c */ /* 0x000fe2000dfa1270 */
[----:B------:R-:W-:Y:S01]  /*ce2f0*/  VIADD R0, R252, 0x9d ;  /* 0x0000009dfc007836 */ /* 0x000fe20000000000 */
[----:B------:R-:W-:Y:S01]  /*ce300*/  ISETP.LT.AND P3, PT, R131, UR10, !P3 ;  /* 0x0000000a83007c0c */ /* 0x000fe2000df61270 */
[----:B------:R4:W-:Y:S01]  /*ce310*/  @P6 STG.E desc[UR14][R10.64], R37 ;  /* 0x000000250a006986 */ /* 0x0009e2000c10190e */
[----:B------:R-:W-:Y:S01]  /*ce320*/  ISETP.LT.AND P6, PT, R239, UR11, !P4 ;  /* 0x0000000bef007c0c */ /* 0x000fe2000e7c1270 */
        /* <DEDUP_REMOVED lines=45> */
[----:B------:R-:W-:Y:S01]  /*ce600*/  ULDC UR4, c[0x0][0x248] ;  /* 0x0000920000047ab9 */ /* 0x000fe20000000800 */
[----:B------:R-:W-:Y:S02]  /*ce610*/  ULDC UR8, c[0x0][0x22c] ;  /* 0x00008b0000087ab9 */ /* 0x000fe40000000800 */
        /* <DEDUP_REMOVED lines=1057> */
[----:B------:R1:W-:Y:S03]  /*d2830*/  @P5 STG.E desc[UR14][R4.64], R219 ;  /* 0x000000db04005986 */ /* 0x0003e6000c10190e */
[C---:B---3--:R-:W-:Y:S01]  /*d2840*/  IMAD.WIDE R8, R13.reuse, 0x4, R2 ;  /* 0x000000040d087825 */ /* 0x048fe200078e0202 */
[----:B------:R-:W-:Y:S03]  /*d2850*/  @P3 STG.E desc[UR14][R6.64], R215 ;  /* 0x000000d706003986 */ /* 0x000fe6000c10190e */
[----:B----4-:R-:W-:Y:S01]  /*d2860*/  IMAD.WIDE R10, R13, 0x4, R232 ;  /* 0x000000040d0a7825 */ /* 0x010fe200078e02e8 */
[----:B------:R-:W-:Y:S01]  /*d2870*/  @P6 STG.E desc[UR14][R8.64], R124 ;  /* 0x0000007c08006986 */ /* 0x000fe2000c10190e */
[----:B------:R-:W-:Y:S01]  /*d2880*/  ISETP.GE.AND P5, PT, R0, UR4, PT ;  /* 0x0000000400007c0c */ /* 0x000fe2000bfa6270 */
[----:B------:R-:W-:-:S02]  /*d2890*/  ULDC UR4, c[0x0][0x248] ;  /* 0x0000920000047ab9 */ /* 0x000fc40000000800 */
[----:B------:R3:W-:Y:S01]  /*d28a0*/  @P4 STG.E desc[UR14][R10.64], R220 ;  /* 0x000000dc0a004986 */ /* 0x0007e2000c10190e */
[----:B------:R-:W-:Y:S01]  /*d28b0*/  ISETP.LT.AND P4, PT, R239, UR6, !P2 ;  /* 0x00000006ef007c0c */ /* 0x000fe2000d781270 */
[----:B------:R-:W-:Y:S01]  /*d28c0*/  VIADD R0, R252, 0xf3 ;  /* 0x000000f3fc007836 */ /* 0x000fe20000000000 */
[----:B------:R-:W-:Y:S01]  /*d28d0*/  ISETP.LT.AND P3, PT, R131, UR8, !P2 ;  /* 0x0000000883007c0c */ /* 0x000fe2000d761270 */
[----:B------:R-:W-:Y:S01]  /*d28e0*/  ULDC UR6, c[0x0][0x22c] ;  /* 0x00008b0000067ab9 */ /* 0x000fe20000000800 */
[----:B------:R-:W-:Y:S01]  /*d28f0*/  IADD3 R13, R13, UR4, RZ ;  /* 0x000000040d0d7c10 */ /* 0x000fe2000fffe0ff */
[----:B------:R-:W-:Y:S01]  /*d2900*/  ULDC UR4, c[0x0][0x248] ;  /* 0x0000920000047ab9 */ /* 0x000fe20000000800 */
[----:B------:R-:W-:Y:S01]  /*d2910*/  ISETP.LT.AND P6, PT, R239, UR9, !P5 ;  /* 0x00000009ef007c0c */ /* 0x000fe2000efc1270 */
[----:B------:R-:W-:Y:S01]  /*d2920*/  ULDC UR8, c[0x0][0x228] ;  /* 0x00008a0000087ab9 */ /* 0x000fe20000000800 */
[----:B------:R-:W-:Y:S01]  /*d2930*/  ISETP.GE.AND P2, PT, R0, UR6, PT ;  /* 0x0000000600007c0c */ /* 0x000fe2000bf46270 */
[C---:B-1----:R-:W-:Y:S01]  /*d2940*/  IMAD.WIDE R4, R13.reuse, 0x4, R2 ;  /* 0x000000040d047825 */ /* 0x042fe200078e0202 */
[----:B------:R-:W-:Y:S01]  /*d2950*/  ULDC UR6, c[0x0][0x228] ;  /* 0x00008a0000067ab9 */ /* 0x000fe20000000800 */
[----:B------:R-:W-:Y:S01]  /*d2960*/  IADD3 R0, R252, 0xf4, RZ ;  /* 0x000000f4fc007810 */ /* 0x000fe20007ffe0ff */
[----:B------:R-:W-:Y:S01]  /*d2970*/  ULDC UR9, c[0x0][0x228] ;  /* 0x00008a0000097ab9 */ /* 0x000fe20000000800 */
[----:B---3--:R-:W-:Y:S01]  /*d2980*/  VIADD R11, R13, UR4 ;  /* 0x000000040d0b7c36 */ /* 0x008fe20008000000 */
[----:B------:R-:W-:Y:S01]  /*d2990*/  ISETP.LT.AND P5, PT, R131, UR6, !P5 ;  /* 0x0000000683007c0c */ /* 0x000fe2000efa1270 */
[----:B------:R-:W-:Y:S01]  /*d29a0*/  IMAD.WIDE R6, R13, 0x4, R232 ;  /* 0x000000040d067825 */ /* 0x000fe200078e02e8 */
[----:B------:R-:W-:Y:S01]  /*d29b0*/  ULDC UR4, c[0x0][0x22c] ;  /* 0x00008b0000047ab9 */ /* 0x000fe20000000800 */
[----:B------:R1:W-:Y:S01]  /*d29c0*/  @P4 STG.E desc[UR14][R4.64], R224 ;  /* 0x000000e004004986 */ /* 0x0003e2000c10190e */
[----:B------:R-:W-:Y:S01]  /*d29d0*/  ISETP.GE.AND P4, PT, R0, UR4, PT ;  /* 0x0000000400007c0c */ /* 0x000fe2000bf86270 */
[----:B------:R-:W-:Y:S01]  /*d29e0*/  IMAD.WIDE R8, R11, 0x4, R2 ;  /* 0x000000040b087825 */ /* 0x000fe200078e0202 */
[----:B------:R-:W-:Y:S01]  /*d29f0*/  ULDC UR4, c[0x0][0x248] ;  /* 0x0000920000047ab9 */ /* 0x000fe20000000800 */
[----:B------:R3:W-:Y:S01]  /*d2a00*/  @P3 STG.E desc[UR14][R6.64], R228 ;  /* 0x000000e406003986 */ /* 0x0007e2000c10190e */
[----:B------:R-:W-:Y:S01]  /*d2a10*/  ISETP.LT.AND P3, PT, R239, UR8, !P2 ;  /* 0x00000008ef007c0c */ /* 0x000fe2000d761270 */
[----:B------:R-:W-:Y:S01]  /*d2a20*/  VIADD R13, R11, UR4 ;  /* 0x000000040b0d7c36 */ /* 0x000fe20008000000 */
[----:B------:R-:W-:Y:S01]  /*d2a30*/  ISETP.LT.AND P2, PT, R131, UR9, !P2 ;  /* 0x0000000983007c0c */ /* 0x000fe2000d741270 */
[----:B------:R4:W-:Y:S01]  /*d2a40*/  @P6 STG.E desc[UR14][R8.64], R125 ;  /* 0x0000007d08006986 */ /* 0x0009e2000c10190e */
[----:B------:R-:W-:Y:S01]  /*d2a50*/  ISETP.LT.AND P6, PT, R239, UR10, !P4 ;  /* 0x0000000aef007c0c */ /* 0x000fe2000e7c1270 */
[----:B------:R-:W-:Y:S01]  /*d2a60*/  VIADD R0, R252, 0xf5 ;  /* 0x000000f5fc007836 */ /* 0x000fe20000000000 */
[----:B------:R-:W-:Y:S01]  /*d2a70*/  ULDC UR4, c[0x0][0x248] ;  /* 0x0000920000047ab9 */ /* 0x000fe20000000800 */
[----:B-1----:R-:W-:Y:S01]  /*d2a80*/  IMAD.WIDE R4, R11, 0x4, R232 ;  /* 0x000000040b047825 */ /* 0x002fe200078e02e8 */
[----:B------:R-:W-:Y:S01]  /*d2a90*/  ULDC UR6, c[0x0][0x22c] ;  /* 0x00008b0000067ab9 */ /* 0x000fe20000000800 */
[C---:B------:R-:W-:Y:S01]  /*d2aa0*/  IADD3 R15, R13.reuse, UR4, RZ ;  /* 0x000000040d0f7c10 */ /* 0x040fe2000fffe0ff */
[----:B------:R-:W-:Y:S01]  /*d2ab0*/  ULDC UR8, c[0x0][0x228] ;  /* 0x00008a0000087ab9 */ /* 0x000fe20000000800 */
[C---:B---3--:R-:W-:Y:S01]  /*d2ac0*/  IMAD.WIDE R6, R13.reuse, 0x4, R2 ;  /* 0x000000040d067825 */ /* 0x048fe200078e0202 */
[----:B------:R1:W-:Y:S01]  /*d2ad0*/  @P5 STG.E desc[UR14][R4.64], R221 ;  /* 0x000000dd04005986 */ /* 0x0003e2000c10190e */
[----:B------:R-:W-:Y:S01]  /*d2ae0*/  ISETP.GE.AND P5, PT, R0, UR6, PT ;  /* 0x0000000600007c0c */ /* 0x000fe2000bfa6270 */
[----:B------:R-:W-:Y:S01]  /*d2af0*/  ULDC UR6, c[0x0][0x228] ;  /* 0x00008a0000067ab9 */ /* 0x000fe20000000800 */
[----:B----4-:R-:W-:Y:S01]  /*d2b00*/  IMAD.WIDE R8, R13, 0x4, R232 ;  /* 0x000000040d087825 */ /* 0x010fe200078e02e8 */
[----:B------:R-:W-:Y:S01]  /*d2b10*/  ISETP.LT.AND P4, PT, R131, UR6, !P4 ;  /* 0x0000000683007c0c */ /* 0x000fe2000e781270 */
[----:B------:R-:W-:Y:S01]  /*d2b20*/  @P3 STG.E desc[UR14][R6.64], R225 ;  /* 0x000000e106003986 */ /* 0x000fe2000c10190e */
[----:B------:R-:W-:Y:S01]  /*d2b30*/  ULDC UR9, c[0x0][0x228] ;  /* 0x00008a0000097ab9 */ /* 0x000fe20000000800 */
[----:B------:R-:W-:Y:S01]  /*d2b40*/  IMAD.WIDE R10, R15, 0x4, R2 ;  /* 0x000000040f0a7825 */ /* 0x000fe200078e0202 */
[----:B------:R-:W-:Y:S01]  /*d2b50*/  ULDC UR4, c[0x0][0x248] ;  /* 0x0000920000047ab9 */ /* 0x000fe20000000800 */
[----:B------:R3:W-:Y:S01]  /*d2b60*/  @P2 STG.E desc[UR14][R8.64], R229 ;  /* 0x000000e508002986 */ /* 0x0007e2000c10190e */
[----:B------:R-:W-:Y:S01]  /*d2b70*/  ISETP.LT.AND P3, PT, R239, UR8, !P5 ;  /* 0x00000008ef007c0c */ /* 0x000fe2000ef61270 */
[----:B------:R-:W-:Y:S01]  /*d2b80*/  ULDC UR10, c[0x0][0x228] ;  /* 0x00008a00000a7ab9 */ /* 0x000fe20000000800 */
[----:B------:R-:W-:Y:S01]  /*d2b90*/  IADD3 R0, R252, 0xf7, RZ ;  /* 0x000000f7fc007810 */ /* 0x000fe20007ffe0ff */
[----:B------:R4:W-:Y:S01]  /*d2ba0*/  @P6 STG.E desc[UR14][R10.64], R126 ;  /* 0x0000007e0a006986 */ /* 0x0009e2000c10190e */
[----:B------:R-:W-:Y:S01]  /*d2bb0*/  ISETP.LT.AND P5, PT, R131, UR9, !P5 ;  /* 0x0000000983007c0c */ /* 0x000fe2000efa1270 */
[----:B-1----:R-:W-:Y:S01]  /*d2bc0*/  IMAD.WIDE R4, R15, 0x4, R232 ;  /* 0x000000040f047825 */ /* 0x002fe200078e02e8 */
[----:B------:R-:W-:Y:S01]  /*d2bd0*/  ISETP.LT.AND P6, PT, R239, UR10, !P1 ;  /* 0x0000000aef007c0c */ /* 0x000fe2000cfc1270 */
[----:B------:R-:W-:-:S02]  /*d2be0*/  ULDC UR6, c[0x0][0x228] ;  /* 0x00008a0000067ab9 */ /* 0x000fc40000000800 */
[----:B---3--:R-:W-:Y:S01]  /*d2bf0*/  VIADD R9, R15, UR4 ;  /* 0x000000040f097c36 */ /* 0x008fe20008000000 */
[----:B------:R-:W-:Y:S01]  /*d2c00*/  ULDC UR4, c[0x0][0x248] ;  /* 0x0000920000047ab9 */ /* 0x000fe20000000800 */
[----:B------:R-:W-:Y:S01]  /*d2c10*/  ISETP.GE.AND P2, PT, R0, UR7, PT ;  /* 0x0000000700007c0c */ /* 0x000fe2000bf46270 */
[----:B------:R-:W-:Y:S01]  /*d2c20*/  VIADD R0, R252, 0xf8 ;  /* 0x000000f8fc007836 */ /* 0x000fe20000000000 */
[----:B------:R1:W-:Y:S01]  /*d2c30*/  @P4 STG.E desc[UR14][R4.64], R222 ;  /* 0x000000de04004986 */ /* 0x0003e2000c10190e */
[C---:B------:R-:W-:Y:S01]  /*d2c40*/  IADD3 R13, R9.reuse, UR4, RZ ;  /* 0x00000004090d7c10 */ /* 0x040fe2000fffe0ff */
[C---:B------:R-:W-:Y:S01]  /*d2c50*/  IMAD.WIDE R6, R9.reuse, 0x4, R2 ;  /* 0x0000000409067825 */ /* 0x040fe200078e0202 */
[----:B------:R-:W-:Y:S01]  /*d2c60*/  ULDC UR4, c[0x0][0x248] ;  /* 0x0000920000047ab9 */ /* 0x000fe20000000800 */
[----:B------:R-:W-:Y:S01]  /*d2c70*/  ISETP.GE.AND P4, PT, R0, UR5, PT ;  /* 0x0000000500007c0c */ /* 0x000fe2000bf86270 */
[----:B------:R-:W-:Y:S01]  /*d2c80*/  ULDC UR5, c[0x0][0x228] ;  /* 0x00008a0000057ab9 */ /* 0x000fe20000000800 */
[----:B------:R-:W-:Y:S01]  /*d2c90*/  IMAD.WIDE R8, R9, 0x4, R232 ;  /* 0x0000000409087825 */ /* 0x000fe200078e02e8 */
[----:B------:R-:W-:Y:S01]  /*d2ca0*/  @P3 STG.E desc[UR14][R6.64], R226 ;  /* 0x000000e206003986 */ /* 0x000fe2000c10190e */
[----:B------:R-:W-:Y:S01]  /*d2cb0*/  ULDC UR7, c[0x0][0x228] ;  /* 0x00008a0000077ab9 */ /* 0x000fe20000000800 */
[----:B------:R-:W-:Y:S01]  /*d2cc0*/  ULDC UR8, c[0x0][0x228] ;  /* 0x00008a0000087ab9 */ /* 0x000fe20000000800 */
[----:B----4-:R-:W-:Y:S01]  /*d2cd0*/  IMAD.WIDE R10, R13, 0x4, R2 ;  /* 0x000000040d0a7825 */ /* 0x010fe200078e0202 */
[----:B------:R3:W-:Y:S01]  /*d2ce0*/  @P5 STG.E desc[UR14][R8.64], R230 ;  /* 0x000000e608005986 */ /* 0x0007e2000c10190e */
[----:B------:R-:W-:Y:S01]  /*d2cf0*/  ISETP.LT.AND P1, PT, R131, UR5, !P1 ;  /* 0x0000000583007c0c */ /* 0x000fe2000cf21270 */
[----:B------:R-:W-:Y:S01]  /*d2d00*/  ULDC UR5, c[0x0][0x228] ;  /* 0x00008a0000057ab9 */ /* 0x000fe20000000800 */
[----:B------:R-:W-:Y:S01]  /*d2d10*/  ISETP.LT.AND P5, PT, R239, UR6, !P2 ;  /* 0x00000006ef007c0c */ /* 0x000fe2000d7a1270 */
[----:B------:R4:W-:Y:S01]  /*d2d20*/  @P6 STG.E desc[UR14][R10.64], R127 ;  /* 0x0000007f0a006986 */ /* 0x0009e2000c10190e */
[----:B------:R-:W-:Y:S01]  /*d2d30*/  ISETP.LT.AND P3, PT, R131, UR7, !P2 ;  /* 0x0000000783007c0c */ /* 0x000fe2000d761270 */
[----:B-1----:R-:W-:Y:S01]  /*d2d40*/  IMAD.WIDE R4, R13, 0x4, R232 ;  /* 0x000000040d047825 */ /* 0x002fe200078e02e8 */
[----:B------:R-:W-:Y:S01]  /*d2d50*/  ISETP.LT.AND P6, PT, R239, UR8, !P4 ;  /* 0x00000008ef007c0c */ /* 0x000fe2000e7c1270 */
[----:B------:R-:W-:Y:S01]  /*d2d60*/  ULDC UR6, c[0x0][0x228] ;  /* 0x00008a0000067ab9 */ /* 0x000fe20000000800 */
[----:B------:R-:W-:Y:S01]  /*d2d70*/  IADD3 R0, R252, 0xfa, RZ ;  /* 0x000000fafc007810 */ /* 0x000fe20007ffe0ff */
[----:B------:R-:W-:Y:S01]  /*d2d80*/  ULDC UR7, c[0x0][0x228] ;  /* 0x00008a0000077ab9 */ /* 0x000fe20000000800 */
[----:B---3--:R-:W-:Y:S01]  /*d2d90*/  VIADD R9, R13, UR4 ;  /* 0x000000040d097c36 */ /* 0x008fe20008000000 */
[----:B------:R-:W-:-:S04]  /*d2da0*/  ULDC UR4, c[0x0][0x248] ;  /* 0x0000920000047ab9 */ /* 0x000fc80000000800 */
[C---:B------:R-:W-:Y:S01]  /*d2db0*/  IADD3 R15, R9.reuse, UR4, RZ ;  /* 0x00000004090f7c10 */ /* 0x040fe2000fffe0ff */
[C---:B------:R-:W-:Y:S01]  /*d2dc0*/  IMAD.WIDE R6, R9.reuse, 0x4, R2 ;  /* 0x0000000409067825 */ /* 0x040fe200078e0202 */
[----:B------:R-:W-:Y:S01]  /*d2dd0*/  ISETP.GE.AND P2, PT, R0, UR21, PT ;  /* 0x0000001500007c0c */ /* 0x000fe2000bf46270 */
[----:B------:R1:W-:Y:S01]  /*d2de0*/  @P1 STG.E desc[UR14][R4.64], R223 ;  /* 0x000000df04001986 */ /* 0x0003e2000c10190e */
[----:B------:R-:W-:Y:S01]  /*d2df0*/  ULDC UR4, c[0x0][0x248] ;  /* 0x0000920000047ab9 */ /* 0x000fe20000000800 */
[----:B------:R-:W-:Y:S01]  /*d2e00*/  IMAD.WIDE R8, R9, 0x4, R232 ;  /* 0x0000000409087825 */ /* 0x000fe200078e02e8 */
[----:B------:R-:W-:-:S03]  /*d2e10*/  ISETP.LT.AND P4, PT, R131, UR5, !P4 ;  /* 0x0000000583007c0c */ /* 0x000fc6000e781270 */
[----:B----4-:R-:W-:Y:S01]  /*d2e20*/  IMAD.WIDE R10, R15, 0x4, R2 ;  /* 0x000000040f0a7825 */ /* 0x010fe200078e0202 */
[----:B------:R3:W-:Y:S01]  /*d2e30*/  @P5 STG.E desc[UR14][R6.64], R227 ;  /* 0x000000e306005986 */ /* 0x0007e2000c10190e */
[----:B------:R-:W-:Y:S01]  /*d2e40*/  ISETP.LT.AND P5, PT, R239, UR6, !P0 ;  /* 0x00000006ef007c0c */ /* 0x000fe2000c7a1270 */
[----:B------:R-:W-:Y:S01]  /*d2e50*/  ULDC UR5, c[0x0][0x248] ;  /* 0x0000920000057ab9 */ /* 0x000fe20000000800 */
[----:B------:R-:W-:Y:S01]  /*d2e60*/  VIADD R13, R15, UR4 ;  /* 0x000000040f0d7c36 */ /* 0x000fe20008000000 */
[----:B------:R4:W-:Y:S01]  /*d2e70*/  @P3 STG.E desc[UR14][R8.64], R231 ;  /* 0x000000e708003986 */ /* 0x0009e2000c10190e */
[----:B------:R-:W-:Y:S01]  /*d2e80*/  ISETP.LT.AND P3, PT, R131, UR7, !P0 ;  /* 0x0000000783007c0c */ /* 0x000fe2000c761270 */
[----:B------:R-:W-:Y:S01]  /*d2e90*/  VIADD R0, R252, 0xfb ;  /* 0x000000fbfc007836 */ /* 0x000fe20000000000 */
[----:B------:R-:W-:Y:S01]  /*d2ea0*/  ULDC UR4, c[0x0][0x248] ;  /* 0x0000920000047ab9 */ /* 0x000fe20000000800 */
[----:B------:R2:W-:Y:S01]  /*d2eb0*/  @P6 STG.E desc[UR14][R10.64], R128 ;  /* 0x000000800a006986 */ /* 0x0005e2000c10190e */
[----:B------:R-:W-:-:S02]  /*d2ec0*/  ISETP.LT.AND P6, PT, R239, UR7, !P2 ;  /* 0x00000007ef007c0c */ /* 0x000fc4000d7c1270 */
[----:B------:R-:W-:Y:S01]  /*d2ed0*/  IADD3 R17, R13, UR4, RZ ;  /* 0x000000040d117c10 */ /* 0x000fe2000fffe0ff */
[----:B-1----:R-:W-:Y:S01]  /*d2ee0*/  IMAD.WIDE R4, R15, 0x4, R232 ;  /* 0x000000040f047825 */ /* 0x002fe200078e02e8 */
[----:B------:R-:W-:Y:S01]  /*d2ef0*/  ISETP.GE.AND P1, PT, R0, UR19, PT ;  /* 0x0000001300007c0c */ /* 0x000fe2000bf26270 */
[----:B------:R-:W-:Y:S01]  /*d2f00*/  ULDC UR4, c[0x0][0x248] ;  /* 0x0000920000047ab9 */ /* 0x000fe20000000800 */
[----:B------:R-:W-:Y:S01]  /*d2f10*/  IADD3 R0, R252, 0xfc, RZ ;  /* 0x000000fcfc007810 */ /* 0x000fe20007ffe0ff */
[C---:B---3--:R-:W-:Y:S01]  /*d2f20*/  IMAD.WIDE R6, R13.reuse, 0x4, R2 ;  /* 0x000000040d067825 */ /* 0x048fe200078e0202 */
[----:B------:R1:W-:Y:S03]  /*d2f30*/  @P4 STG.E desc[UR14][R4.64], R236 ;  /* 0x000000ec04004986 */ /* 0x0003e6000c10190e */
[----:B----4-:R-:W-:Y:S01]  /*d2f40*/  IMAD.WIDE R8, R13, 0x4, R232 ;  /* 0x000000040d087825 */ /* 0x010fe200078e02e8 */
[----:B------:R-:W-:-:S03]  /*d2f50*/  ISETP.GE.AND P0, PT, R0, UR13, PT ;  /* 0x0000000d00007c0c */ /* 0x000fc6000bf06270 */
[----:B--2---:R-:W-:Y:S01]  /*d2f60*/  IMAD.WIDE R10, R17, 0x4, R2 ;  /* 0x00000004110a7825 */ /* 0x004fe200078e0202 */
[----:B------:R-:W-:Y:S01]  /*d2f70*/  ISETP.LT.AND P2, PT, R131, UR7, !P2 ;  /* 0x0000000783007c0c */ /* 0x000fe2000d741270 */
[----:B------:R2:W-:Y:S01]  /*d2f80*/  @P5 STG.E desc[UR14][R6.64], R132 ;  /* 0x0000008406005986 */ /* 0x0005e2000c10190e */
[----:B------:R-:W-:Y:S01]  /*d2f90*/  ISETP.LT.AND P5, PT, R239, UR7, !P1 ;  /* 0x00000007ef007c0c */ /* 0x000fe2000cfa1270 */
[----:B------:R-:W-:Y:S02]  /*d2fa0*/  VIADD R0, R252, 0xfd ;  /* 0x000000fdfc007836 */ /* 0x000fe40000000000 */
[----:B------:R3:W-:Y:S01]  /*d2fb0*/  @P3 STG.E desc[UR14][R8.64], R244 ;  /* 0x000000f408003986 */ /* 0x0007e2000c10190e */
[----:B------:R-:W-:Y:S01]  /*d2fc0*/  VIADD R13, R17, UR4 ;  /* 0x00000004110d7c36 */ /* 0x000fe20008000000 */
[----:B------:R-:W-:Y:S01]  /*d2fd0*/  ISETP.LT.AND P3, PT, R131, UR7, !P1 ;  /* 0x0000000783007c0c */ /* 0x000fe2000cf61270 */
[----:B------:R-:W-:Y:S01]  /*d2fe0*/  ULDC UR4, c[0x0][0x248] ;  /* 0x0000920000047ab9 */ /* 0x000fe20000000800 */
[----:B------:R4:W-:Y:S01]  /*d2ff0*/  @P6 STG.E desc[UR14][R10.64], R129 ;  /* 0x000000810a006986 */ /* 0x0009e2000c10190e */
[----:B------:R-:W-:Y:S01]  /*d3000*/  ISETP.LT.AND P6, PT, R239, UR7, !P0 ;  /* 0x00000007ef007c0c */ /* 0x000fe2000c7c1270 */
[----:B-1----:R-:W-:Y:S01]  /*d3010*/  IMAD.WIDE R4, R17, 0x4, R232 ;  /* 0x0000000411047825 */ /* 0x002fe200078e02e8 */
[----:B------:R-:W-:-:S02]  /*d3020*/  ISETP.GE.AND P4, PT, R0, UR17, PT ;  /* 0x0000001100007c0c */ /* 0x000fc4000bf86270 */
[C---:B------:R-:W-:Y:S01]  /*d3030*/  IADD3 R15, R13.reuse, UR4, RZ ;  /* 0x000000040d0f7c10 */ /* 0x040fe2000fffe0ff */
[C---:B--2---:R-:W-:Y:S01]  /*d3040*/  IMAD.WIDE R6, R13.reuse, 0x4, R2 ;  /* 0x000000040d067825 */ /* 0x044fe200078e0202 */
[C---:B------:R-:W-:Y:S01]  /*d3050*/  IADD3 R0, R252.reuse, 0xfe, RZ ;  /* 0x000000fefc007810 */ /* 0x040fe20007ffe0ff */
[----:B------:R1:W-:Y:S02]  /*d3060*/  @P2 STG.E desc[UR14][R4.64], R237 ;  /* 0x000000ed04002986 */ /* 0x0003e4000c10190e */
[----:B---3--:R-:W-:Y:S01]  /*d3070*/  IMAD.WIDE R8, R13, 0x4, R232 ;  /* 0x000000040d087825 */ /* 0x008fe200078e02e8 */
[----:B------:R-:W-:Y:S01]  /*d3080*/  ISETP.LT.AND P0, PT, R131, UR7, !P0 ;  /* 0x0000000783007c0c */ /* 0x000fe2000c701270 */
[----:B------:R-:W-:Y:S02]  /*d3090*/  ULDC UR4, c[0x0][0x248] ;  /* 0x0000920000047ab9 */ /* 0x000fe40000000800 */
[----:B------:R-:W-:Y:S02]  /*d30a0*/  VIADD R252, R252, 0xff ;  /* 0x000000fffcfc7836 */ /* 0x000fe40000000000 */
[----:B----4-:R-:W-:Y:S01]  /*d30b0*/  IMAD.WIDE R10, R15, 0x4, R2 ;  /* 0x000000040f0a7825 */ /* 0x010fe200078e0202 */
[----:B------:R-:W-:Y:S01]  /*d30c0*/  ISETP.GE.AND P1, PT, R0, UR25, PT ;  /* 0x0000001900007c0c */ /* 0x000fe2000bf26270 */
[----:B------:R2:W-:Y:S01]  /*d30d0*/  @P5 STG.E desc[UR14][R6.64], R133 ;  /* 0x0000008506005986 */ /* 0x0005e2000c10190e */
[----:B------:R-:W-:-:S03]  /*d30e0*/  ISETP.GE.AND P2, PT, R252, UR23, PT ;  /* 0x00000017fc007c0c */ /* 0x000fc6000bf46270 */
[----:B------:R3:W-:Y:S01]  /*d30f0*/  @P3 STG.E desc[UR14][R8.64], R245 ;  /* 0x000000f508003986 */ /* 0x0007e2000c10190e */
[C---:B------:R-:W-:Y:S02]  /*d3100*/  ISETP.LT.AND P5, PT, R239.reuse, UR7, !P1 ;  /* 0x00000007ef007c0c */ /* 0x040fe4000cfa1270 */
[C---:B------:R-:W-:Y:S01]  /*d3110*/  ISETP.LT.AND P3, PT, R239.reuse, UR7, !P2 ;  /* 0x00000007ef007c0c */ /* 0x040fe2000d761270 */
[----:B------:R4:W-:Y:S01]  /*d3120*/  @P6 STG.E desc[UR14][R10.64], R130 ;  /* 0x000000820a006986 */ /* 0x0009e2000c10190e */
[----:B------:R-:W-:Y:S02]  /*d3130*/  ISETP.LT.AND P6, PT, R239, UR7, !P4 ;  /* 0x00000007ef007c0c */ /* 0x000fe4000e7c1270 */
[C---:B------:R-:W-:Y:S01]  /*d3140*/  ISETP.LT.AND P4, PT, R131.reuse, UR7, !P4 ;  /* 0x0000000783007c0c */ /* 0x040fe2000e781270 */
[----:B------:R-:W4:Y:S01]  /*d3150*/  LDL.LU R239, [R1+0x402c] ;  /* 0x00402c0001ef7983 */ /* 0x000f220000300800 */
[C---:B------:R-:W-:Y:S02]  /*d3160*/  ISETP.LT.AND P1, PT, R131.reuse, UR7, !P1 ;  /* 0x0000000783007c0c */ /* 0x040fe4000cf21270 */
[----:B------:R-:W-:-:S02]  /*d3170*/  ISETP.LT.AND P2, PT, R131, UR7, !P2 ;  /* 0x0000000783007c0c */ /* 0x000fc4000d741270 */
[----:B------:R-:W4:Y:S01]  /*d3180*/  LDL.LU R131, [R1+0x4028] ;  /* 0x0040280001837983 */ /* 0x000f220000300800 */
[C---:B------:R-:W-:Y:S01]  /*d3190*/  IADD3 R13, R15.reuse, UR4, RZ ;  /* 0x000000040f0d7c10 */ /* 0x040fe2000fffe0ff */
[----:B-1----:R-:W-:Y:S01]  /*d31a0*/  IMAD.WIDE R4, R15, 0x4, R232 ;  /* 0x000000040f047825 */ /* 0x002fe200078e02e8 */
[----:B------:R-:W-:-:S03]  /*d31b0*/  ULDC UR4, c[0x0][0x248] ;  /* 0x0000920000047ab9 */ /* 0x000fc60000000800 */
[C---:B------:R-:W-:Y:S02]  /*d31c0*/  VIADD R17, R13.reuse, UR5 ;  /* 0x000000050d117c36 */ /* 0x040fe40008000000 */
[C---:B--2---:R-:W-:Y:S01]  /*d31d0*/  IMAD.WIDE R6, R13.reuse, 0x4, R2 ;  /* 0x000000040d067825 */ /* 0x044fe200078e0202 */
[----:B------:R1:W-:Y:S03]  /*d31e0*/  @P0 STG.E desc[UR14][R4.64], R238 ;  /* 0x000000ee04000986 */ /* 0x0003e6000c10190e */
[----:B---3--:R-:W-:Y:S01]  /*d31f0*/  IMAD.WIDE R8, R13, 0x4, R232 ;  /* 0x000000040d087825 */ /* 0x008fe200078e02e8 */
[----:B------:R1:W-:Y:S03]  /*d3200*/  @P6 STG.E desc[UR14][R6.64], R134 ;  /* 0x0000008606006986 */ /* 0x0003e6000c10190e */
[C---:B----4-:R-:W-:Y:S01]  /*d3210*/  IMAD.WIDE R10, R17.reuse, 0x4, R2 ;  /* 0x00000004110a7825 */ /* 0x050fe200078e0202 */
[----:B------:R1:W-:Y:S03]  /*d3220*/  @P4 STG.E desc[UR14][R8.64], R246 ;  /* 0x000000f608004986 */ /* 0x0003e6000c10190e */
[C---:B------:R-:W-:Y:S01]  /*d3230*/  IMAD.WIDE R12, R17.reuse, 0x4, R232 ;  /* 0x00000004110c7825 */ /* 0x040fe200078e02e8 */
[----:B------:R-:W-:-:S05]  /*d3240*/  IADD3 R15, R17, UR4, RZ ;  /* 0x00000004110f7c10 */ /* 0x000fca000fffe0ff */
[----:B------:R-:W-:-:S04]  /*d3250*/  IMAD.WIDE R2, R15, 0x4, R2 ;  /* 0x000000040f027825 */ /* 0x000fc800078e0202 */
[----:B------:R-:W-:Y:S01]  /*d3260*/  IMAD.WIDE R232, R15, 0x4, R232 ;  /* 0x000000040fe87825 */ /* 0x000fe200078e02e8 */
[----:B------:R1:W-:Y:S04]  /*d3270*/  @P5 STG.E desc[UR14][R10.64], R131 ;  /* 0x000000830a005986 */ /* 0x0003e8000c10190e */
[----:B------:R1:W-:Y:S04]  /*d3280*/  @P1 STG.E desc[UR14][R12.64], R239 ;  /* 0x000000ef0c001986 */ /* 0x0003e8000c10190e */
[----:B------:R1:W-:Y:S01]  /*d3290*/  @P3 STG.E desc[UR14][R2.64], R135 ;  /* 0x0000008702003986 */ /* 0x0003e2000c10190e */
[----:B------:R-:W-:Y:S05]  /*d32a0*/  @!P2 EXIT ;  /* 0x000000000000a94d */ /* 0x000fea0003800000 */
[----:B------:R-:W-:Y:S01]  /*d32b0*/  STG.E desc[UR14][R232.64], R247 ;  /* 0x000000f7e8007986 */ /* 0x000fe2000c10190e */
[----:B------:R-:W-:Y:S05]  /*d32c0*/  EXIT ;  /* 0x000000000000794d */ /* 0x000fea0003800000 */
.L_x_2:
[----:B------:R-:W-:-:S00]  /*d32d0*/  BRA `(.L_x_2) ;  /* 0xfffffffc00fc7947 */ /* 0x000fc0000383ffff */
[----:B------:R-:W-:-:S00]  /*d32e0*/  NOP ;  /* 0x0000000000007918 */ /* 0x000fc00000000000 */
        /* <DEDUP_REMOVED lines=9> */
.L_x_3:


//--------------------- .nv.shared.matmul_kernel  --------------------------
	.section	.nv.shared.matmul_kernel,"aw",@nobits
	.sectionflags	@""
	.align	16
	.zero		1024


//--------------------- .nv.shared.reserved.0     --------------------------
	.section	.nv.shared.reserved.0,"aw",@nobits
	.weak		__nv_reservedSMEM_offset_0_alias
	.size		__nv_reservedSMEM_offset_0_alias, 0, 0
	.other		__nv_reservedSMEM_offset_0_alias,@"STO_CUDA_RESERVED_SHARED STV_DEFAULT"
__nv_reservedSMEM_offset_0_alias:
	.zero		0


//--------------------- .nv.constant0.matmul_kernel --------------------------
	.section	.nv.constant0.matmul_kernel,"a",@progbits
	.sectionflags	@""
	.align	4
.nv.constant0.matmul_kernel:
	.zero		608


//--------------------- SYMBOLS --------------------------

	.type		.nv.reservedSmem.offset0,@object
	.size		.nv.reservedSmem.offset0,0x4
